	.target	sm_80

	.elftype	@"ET_EXEC"


//--------------------- .note.nv.tkinfo           --------------------------
	.section	.note.nv.tkinfo,"",@"SHT_NOTE"
	.sectionflags	@"SHF_NOTE_NV_TKINFO"
	.tkinfo
        /*0018*/ 	.word	0x00000002
        /*0030*/ 	.string	""
        /*0030*/ 	.string	"ptxas"
        /*0030*/ 	.string	"Cuda compilation tools, release 13.0, V13.0.88"
        /*0030*/ 	.string	"Build cuda_13.0.r13.0/compiler.36424714_0"
        /*0030*/ 	.string	"-v  -suppress-debug-info  -lineinfo  -arch sm_80 "



//--------------------- .note.nv.cuinfo           --------------------------
	.section	.note.nv.cuinfo,"",@"SHT_NOTE"
	.sectionflags	@"SHF_NOTE_NV_CUINFO"
        /*0018*/ 	.short	0x0002
        /*001a*/ 	.short	0x0050
        /*001c*/ 	.short	0x0082
	.zero		2


//--------------------- .nv.info                  --------------------------
	.section	.nv.info,"",@"SHT_CUDA_INFO"
	.align	4


	//----- nvinfo : EIATTR_REGCOUNT
	.align		4
        /*0000*/ 	.byte	0x04, 0x2f
        /*0002*/ 	.short	(.L_1 - .L_0)
	.align		4
.L_0:
        /*0004*/ 	.word	index@(matmul_kernel)
        /*0008*/ 	.word	0x000000ff


	//----- nvinfo : EIATTR_FRAME_SIZE
	.align		4
.L_1:
        /*000c*/ 	.byte	0x04, 0x11
        /*000e*/ 	.short	(.L_3 - .L_2)
	.align		4
.L_2:
        /*0010*/ 	.word	index@(matmul_kernel)
        /*0014*/ 	.word	0x00001a50


	//----- nvinfo : EIATTR_MIN_STACK_SIZE
	.align		4
.L_3:
        /*0018*/ 	.byte	0x04, 0x12
        /*001a*/ 	.short	(.L_5 - .L_4)
	.align		4
.L_4:
        /*001c*/ 	.word	index@(matmul_kernel)
        /*0020*/ 	.word	0x00001a50
.L_5:


//--------------------- .nv.info.matmul_kernel    --------------------------
	.section	.nv.info.matmul_kernel,"",@"SHT_CUDA_INFO"
	.sectionflags	@""
	.align	4


	//----- nvinfo : EIATTR_CUDA_API_VERSION
	.align		4
        /*0000*/ 	.byte	0x04, 0x37
        /*0002*/ 	.short	(.L_7 - .L_6)
.L_6:
        /*0004*/ 	.word	0x00000082


	//----- nvinfo : EIATTR_SW2861232_WAR
	.align		4
.L_7:
        /*0008*/ 	.byte	0x01, 0x35
	.zero		2


	//----- nvinfo : EIATTR_PARAM_CBANK
	.align		4
        /*000c*/ 	.byte	0x04, 0x0a
        /*000e*/ 	.short	(.L_9 - .L_8)
	.align		4
.L_8:
        /*0010*/ 	.word	index@(.nv.constant0.matmul_kernel)
        /*0014*/ 	.short	0x0160
        /*0016*/ 	.short	0x0050


	//----- nvinfo : EIATTR_CBANK_PARAM_SIZE
	.align		4
.L_9:
        /*0018*/ 	.byte	0x03, 0x19
        /*001a*/ 	.short	0x0050


	//----- nvinfo : EIATTR_KPARAM_INFO
	.align		4
        /*001c*/ 	.byte	0x04, 0x17
        /*001e*/ 	.short	(.L_11 - .L_10)
.L_10:
        /*0020*/ 	.word	0x00000000
        /*0024*/ 	.short	0x000d
        /*0026*/ 	.short	0x0048
        /*0028*/ 	.byte	0x00, 0xf4, 0x21, 0x00


	//----- nvinfo : EIATTR_KPARAM_INFO
	.align		4
.L_11:
        /*002c*/ 	.byte	0x04, 0x17
        /*002e*/ 	.short	(.L_13 - .L_12)
.L_12:
        /*0030*/ 	.word	0x00000000
        /*0034*/ 	.short	0x000c
        /*0036*/ 	.short	0x0040
        /*0038*/ 	.byte	0x00, 0xf4, 0x21, 0x00


	//----- nvinfo : EIATTR_KPARAM_INFO
	.align		4
.L_13:
        /*003c*/ 	.byte	0x04, 0x17
        /*003e*/ 	.short	(.L_15 - .L_14)
.L_14:
        /*0040*/ 	.word	0x00000000
        /*0044*/ 	.short	0x000b
        /*0046*/ 	.short	0x0038
        /*0048*/ 	.byte	0x00, 0xf0, 0x11, 0x00


	//----- nvinfo : EIATTR_KPARAM_INFO
	.align		4
.L_15:
        /*004c*/ 	.byte	0x04, 0x17
        /*004e*/ 	.short	(.L_17 - .L_16)
.L_16:
        /*0050*/ 	.word	0x00000000
        /*0054*/ 	.short	0x000a
        /*0056*/ 	.short	0x0034
        /*0058*/ 	.byte	0x00, 0xf0, 0x11, 0x00


	//----- nvinfo : EIATTR_KPARAM_INFO
	.align		4
.L_17:
        /*005c*/ 	.byte	0x04, 0x17
        /*005e*/ 	.short	(.L_19 - .L_18)
.L_18:
        /*0060*/ 	.word	0x00000000
        /*0064*/ 	.short	0x0009
        /*0066*/ 	.short	0x0030
        /*0068*/ 	.byte	0x00, 0xf0, 0x11, 0x00


	//----- nvinfo : EIATTR_KPARAM_INFO
	.align		4
.L_19:
        /*006c*/ 	.byte	0x04, 0x17
        /*006e*/ 	.short	(.L_21 - .L_20)
.L_20:
        /*0070*/ 	.word	0x00000000
        /*0074*/ 	.short	0x0008
        /*0076*/ 	.short	0x002c
        /*0078*/ 	.byte	0x00, 0xf0, 0x11, 0x00


	//----- nvinfo : EIATTR_KPARAM_INFO
	.align		4
.L_21:
        /*007c*/ 	.byte	0x04, 0x17
        /*007e*/ 	.short	(.L_23 - .L_22)
.L_22:
        /*0080*/ 	.word	0x00000000
        /*0084*/ 	.short	0x0007
        /*0086*/ 	.short	0x0028
        /*0088*/ 	.byte	0x00, 0xf0, 0x11, 0x00


	//----- nvinfo : EIATTR_KPARAM_INFO
	.align		4
.L_23:
        /*008c*/ 	.byte	0x04, 0x17
        /*008e*/ 	.short	(.L_25 - .L_24)
.L_24:
        /*0090*/ 	.word	0x00000000
        /*0094*/ 	.short	0x0006
        /*0096*/ 	.short	0x0024
        /*0098*/ 	.byte	0x00, 0xf0, 0x11, 0x00


	//----- nvinfo : EIATTR_KPARAM_INFO
	.align		4
.L_25:
        /*009c*/ 	.byte	0x04, 0x17
        /*009e*/ 	.short	(.L_27 - .L_26)
.L_26:
        /*00a0*/ 	.word	0x00000000
        /*00a4*/ 	.short	0x0005
        /*00a6*/ 	.short	0x0020
        /*00a8*/ 	.byte	0x00, 0xf0, 0x11, 0x00


	//----- nvinfo : EIATTR_KPARAM_INFO
	.align		4
.L_27:
        /*00ac*/ 	.byte	0x04, 0x17
        /*00ae*/ 	.short	(.L_29 - .L_28)
.L_28:
        /*00b0*/ 	.word	0x00000000
        /*00b4*/ 	.short	0x0004
        /*00b6*/ 	.short	0x001c
        /*00b8*/ 	.byte	0x00, 0xf0, 0x11, 0x00


	//----- nvinfo : EIATTR_KPARAM_INFO
	.align		4
.L_29:
        /*00bc*/ 	.byte	0x04, 0x17
        /*00be*/ 	.short	(.L_31 - .L_30)
.L_30:
        /*00c0*/ 	.word	0x00000000
        /*00c4*/ 	.short	0x0003
        /*00c6*/ 	.short	0x0018
        /*00c8*/ 	.byte	0x00, 0xf0, 0x11, 0x00


	//----- nvinfo : EIATTR_KPARAM_INFO
	.align		4
.L_31:
        /*00cc*/ 	.byte	0x04, 0x17
        /*00ce*/ 	.short	(.L_33 - .L_32)
.L_32:
        /*00d0*/ 	.word	0x00000000
        /*00d4*/ 	.short	0x0002
        /*00d6*/ 	.short	0x0010
        /*00d8*/ 	.byte	0x00, 0xf4, 0x21, 0x00


	//----- nvinfo : EIATTR_KPARAM_INFO
	.align		4
.L_33:
        /*00dc*/ 	.byte	0x04, 0x17
        /*00de*/ 	.short	(.L_35 - .L_34)
.L_34:
        /*00e0*/ 	.word	0x00000000
        /*00e4*/ 	.short	0x0001
        /*00e6*/ 	.short	0x0008
        /*00e8*/ 	.byte	0x00, 0xf4, 0x21, 0x00


	//----- nvinfo : EIATTR_KPARAM_INFO
	.align		4
.L_35:
        /*00ec*/ 	.byte	0x04, 0x17
        /*00ee*/ 	.short	(.L_37 - .L_36)
.L_36:
        /*00f0*/ 	.word	0x00000000
        /*00f4*/ 	.short	0x0000
        /*00f6*/ 	.short	0x0000
        /*00f8*/ 	.byte	0x00, 0xf4, 0x21, 0x00


	//----- nvinfo : EIATTR_MAXREG_COUNT
	.align		4
.L_37:
        /*00fc*/ 	.byte	0x03, 0x1b
        /*00fe*/ 	.short	0x00ff


	//----- nvinfo : EIATTR_NUM_BARRIERS
	.align		4
        /*0100*/ 	.byte	0x02, 0x4c
        /*0102*/ 	.byte	0x01
	.zero		1


	//----- nvinfo : EIATTR_ANNOTATIONS
	.align		4
        /*0104*/ 	.byte	0x04, 0x55
        /*0106*/ 	.short	(.L_39 - .L_38)


	//   ....[0]....
.L_38:
        /*0108*/ 	.word	0x00000001
        /*010c*/ 	.byte	0x00, 0x06, 0x00, 0x00, 0x01, 0x00, 0x00, 0x00, 0xc0, 0x06, 0x00, 0x00, 0x01, 0x00, 0x00, 0x00
        /* <DEDUP_REMOVED lines=364> */
        /*17dc*/ 	.byte	0x10, 0x09, 0x01, 0x00


	//----- nvinfo : EIATTR_MERCURY_ISA_VERSION
	.align		4
.L_39:
        /*17e0*/ 	.byte	0x03, 0x5f
        /*17e2*/ 	.short	0x0000


	//----- nvinfo : EIATTR_EXIT_INSTR_OFFSETS
	.align		4
        /*17e4*/ 	.byte	0x04, 0x1c
        /*17e6*/ 	.short	(.L_41 - .L_40)


	//   ....[0]....
.L_40:
        /*17e8*/ 	.word	0x00054370


	//   ....[1]....
        /*17ec*/ 	.word	0x00054390


	//----- nvinfo : EIATTR_REQNTID
	.align		4
.L_41:
        /*17f0*/ 	.byte	0x04, 0x10
        /*17f2*/ 	.short	(.L_43 - .L_42)
.L_42:
        /*17f4*/ 	.word	0x00000080
        /*17f8*/ 	.word	0x00000001
        /*17fc*/ 	.word	0x00000001
.L_43:


//--------------------- .nv.callgraph             --------------------------
	.section	.nv.callgraph,"",@"SHT_CUDA_CALLGRAPH"
	.align	4
	.sectionentsize	8
	.align		4
        /*0000*/ 	.word	0x00000000
	.align		4
        /*0004*/ 	.word	0xffffffff
	.align		4
        /*0008*/ 	.word	0x00000000
	.align		4
        /*000c*/ 	.word	0xfffffffe
	.align		4
        /*0010*/ 	.word	0x00000000
	.align		4
        /*0014*/ 	.word	0xfffffffd
	.align		4
        /*0018*/ 	.word	0x00000000
	.align		4
        /*001c*/ 	.word	0xfffffffc


//--------------------- .nv.rel.action            --------------------------
	.section	.nv.rel.action,"",@"SHT_CUDA_RELOCINFO"
	.align	8
	.sectionentsize	8
        /*0000*/ 	.byte	0x73, 0x00, 0x00, 0x00, 0x00, 0x00, 0x00, 0x00, 0x00, 0x00, 0x00, 0x11, 0x25, 0x00, 0x05, 0x36


//--------------------- .nv.constant0.matmul_kernel --------------------------
	.section	.nv.constant0.matmul_kernel,"a",@progbits
	.sectionflags	@""
	.align	4
.nv.constant0.matmul_kernel:
	.zero		432


//--------------------- .text.matmul_kernel       --------------------------
	.section	.text.matmul_kernel,"ax",@progbits
	.sectioninfo	@"SHI_REGISTERS=255"
	.align	128
        .global         matmul_kernel
        .type           matmul_kernel,@function
        .size           matmul_kernel,(.L_x_4 - matmul_kernel)
        .other          matmul_kernel,@"STO_CUDA_ENTRY STV_DEFAULT"
matmul_kernel:
.text.matmul_kernel:
[----:B------:R-:W-:-:S03]  /*0000*/  IMAD.MOV.U32 R1, RZ, RZ, c[0x0][0x28] ;  /* 0x00000a00ff017624 */ /* 0x000fc600078e00ff */
[----:B------:R-:W-:Y:S01]  /*0010*/  IMAD.MOV.U32 R6, RZ, RZ, 0xff ;  /* 0x000000ffff067424 */ /* 0x000fe200078e00ff */
[----:B------:R-:W1:Y:S01]  /*0020*/  S2R R5, SR_CTAID.X ;  /* 0x0000000000057919 */ /* 0x000e620000002500 */
[----:B------:R-:W-:Y:S01]  /*0030*/  IADD3 R1, R1, -0x1a50, RZ ;  /* 0xffffe5b001017810 */ /* 0x000fe20007ffe0ff */
[----:B------:R-:W-:Y:S01]  /*0040*/  IMAD.MOV.U32 R245, RZ, RZ, c[0x0][0x180] ;  /* 0x00006000fff57624 */ /* 0x000fe200078e00ff */
[----:B------:R-:W-:Y:S01]  /*0050*/  ULDC.64 UR8, c[0x0][0x118] ;  /* 0x0000460000087ab9 */ /* 0x000fe20000000a00 */
[----:B------:R-:W-:Y:S01]  /*0060*/  IADD3 R0, R6, c[0x0][0x17c], RZ ;  /* 0x00005f0006007a10 */ /* 0x000fe20007ffe0ff */
[----:B------:R-:W2:Y:S02]  /*0070*/  S2R R18, SR_TID.X ;  /* 0x0000000000127919 */ /* 0x000ea40000002100 */
[----:B------:R-:W-:Y:S02]  /*0080*/  IADD3 R244, R245, -0x15, RZ ;  /* 0xffffffebf5f47810 */ /* 0x000fe40007ffe0ff */
[----:B------:R-:W-:-:S02]  /*0090*/  SHF.R.S32.HI R3, RZ, 0x1f, R0 ;  /* 0x0000001fff037819 */ /* 0x000fc40000011400 */
[----:B------:R-:W-:Y:S02]  /*00a0*/  IADD3 R252, R245, -0x19, RZ ;  /* 0xffffffe7f5fc7810 */ /* 0x000fe40007ffe0ff */
[----:B------:R-:W-:-:S04]  /*00b0*/  LEA.HI R3, R3, R0, RZ, 0x8 ;  /* 0x0000000003037211 */ /* 0x000fc800078f40ff */
[----:B------:R-:W-:-:S05]  /*00c0*/  SHF.R.S32.HI R3, RZ, 0x8, R3 ;  /* 0x00000008ff037819 */ /* 0x000fca0000011403 */
[----:B------:R-:W-:Y:S01]  /*00d0*/  IMAD.SHL.U32 R4, R3, 0x8, RZ ;  /* 0x0000000803047824 */ /* 0x000fe200078e00ff */
[----:B-1----:R-:W-:-:S04]  /*00e0*/  IABS R10, R5 ;  /* 0x00000005000a7213 */ /* 0x002fc80000000000 */
[-C--:B------:R-:W-:Y:S02]  /*00f0*/  IABS R7, R4.reuse ;  /* 0x0000000400077213 */ /* 0x080fe40000000000 */
[----:B------:R-:W-:Y:S02]  /*0100*/  IABS R11, R4 ;  /* 0x00000004000b7213 */ /* 0x000fe40000000000 */
[----:B------:R-:W1:Y:S08]  /*0110*/  I2F.RP R0, R7 ;  /* 0x0000000700007306 */ /* 0x000e700000209400 */
[----:B-1----:R-:W1:Y:S02]  /*0120*/  MUFU.RCP R0, R0 ;  /* 0x0000000000007308 */ /* 0x002e640000001000 */
[----:B-1----:R-:W-:Y:S01]  /*0130*/  IADD3 R2, R0, 0xffffffe, RZ ;  /* 0x0ffffffe00027810 */ /* 0x002fe20007ffe0ff */
[----:B------:R-:W-:-:S05]  /*0140*/  IMAD.MOV R0, RZ, RZ, -R11 ;  /* 0x000000ffff007224 */ /* 0x000fca00078e0a0b */
[----:B------:R1:W3:Y:S02]  /*0150*/  F2I.FTZ.U32.TRUNC.NTZ R3, R2 ;  /* 0x0000000200037305 */ /* 0x0002e4000021f000 */
[----:B-1----:R-:W-:Y:S02]  /*0160*/  IMAD.MOV.U32 R2, RZ, RZ, RZ ;  /* 0x000000ffff027224 */ /* 0x002fe400078e00ff */
[----:B---3--:R-:W-:-:S04]  /*0170*/  IMAD.MOV R8, RZ, RZ, -R3 ;  /* 0x000000ffff087224 */ /* 0x008fc800078e0a03 */
[----:B------:R-:W-:Y:S02]  /*0180*/  IMAD R9, R8, R7, RZ ;  /* 0x0000000708097224 */ /* 0x000fe400078e02ff */
[----:B------:R-:W-:Y:S02]  /*0190*/  IMAD.MOV.U32 R8, RZ, RZ, R10 ;  /* 0x000000ffff087224 */ /* 0x000fe400078e000a */
[----:B------:R-:W-:-:S06]  /*01a0*/  IMAD.HI.U32 R3, R3, R9, R2 ;  /* 0x0000000903037227 */ /* 0x000fcc00078e0002 */
[----:B------:R-:W-:-:S04]  /*01b0*/  IMAD.HI.U32 R3, R3, R8, RZ ;  /* 0x0000000803037227 */ /* 0x000fc800078e00ff */
[----:B------:R-:W-:Y:S01]  /*01c0*/  IMAD R0, R3, R0, R8 ;  /* 0x0000000003007224 */ /* 0x000fe200078e0208 */
[----:B------:R-:W-:-:S04]  /*01d0*/  IABS R8, c[0x0][0x178] ;  /* 0x00005e0000087a13 */ /* 0x000fc80000000000 */
[----:B------:R-:W-:-:S13]  /*01e0*/  ISETP.GT.U32.AND P1, PT, R7, R0, PT ;  /* 0x000000000700720c */ /* 0x000fda0003f24070 */
[-C--:B------:R-:W-:Y:S02]  /*01f0*/  @!P1 IADD3 R0, R0, -R7.reuse, RZ ;  /* 0x8000000700009210 */ /* 0x080fe40007ffe0ff */
[----:B------:R-:W-:Y:S02]  /*0200*/  @!P1 IADD3 R3, R3, 0x1, RZ ;  /* 0x0000000103039810 */ /* 0x000fe40007ffe0ff */
[----:B------:R-:W-:Y:S02]  /*0210*/  ISETP.GE.U32.AND P0, PT, R0, R7, PT ;  /* 0x000000070000720c */ /* 0x000fe40003f06070 */
[----:B------:R-:W-:Y:S02]  /*0220*/  LOP3.LUT R0, R5, R4, RZ, 0x3c, !PT ;  /* 0x0000000405007212 */ /* 0x000fe400078e3cff */
[----:B------:R-:W-:Y:S02]  /*0230*/  ISETP.NE.AND P1, PT, R4, RZ, PT ;  /* 0x000000ff0400720c */ /* 0x000fe40003f25270 */
[----:B------:R-:W-:-:S02]  /*0240*/  ISETP.GE.AND P2, PT, R0, RZ, PT ;  /* 0x000000ff0000720c */ /* 0x000fc40003f46270 */
[----:B------:R-:W-:-:S05]  /*0250*/  IADD3 R0, R6, c[0x0][0x178], RZ ;  /* 0x00005e0006007a10 */ /* 0x000fca0007ffe0ff */
[----:B------:R-:W-:-:S05]  /*0260*/  @P0 IADD3 R3, R3, 0x1, RZ ;  /* 0x0000000103030810 */ /* 0x000fca0007ffe0ff */
[----:B------:R-:W-:Y:S01]  /*0270*/  IMAD.MOV.U32 R2, RZ, RZ, R3 ;  /* 0x000000ffff027224 */ /* 0x000fe200078e0003 */
[----:B------:R-:W-:-:S03]  /*0280*/  SHF.R.S32.HI R3, RZ, 0x1f, R0 ;  /* 0x0000001fff037819 */ /* 0x000fc60000011400 */
[----:B------:R-:W-:Y:S01]  /*0290*/  @!P2 IMAD.MOV R2, RZ, RZ, -R2 ;  /* 0x000000ffff02a224 */ /* 0x000fe200078e0a02 */
[----:B------:R-:W-:Y:S02]  /*02a0*/  @!P1 LOP3.LUT R2, RZ, R4, RZ, 0x33, !PT ;  /* 0x00000004ff029212 */ /* 0x000fe400078e33ff */
[----:B------:R-:W-:-:S03]  /*02b0*/  LEA.HI R3, R3, R0, RZ, 0x8 ;  /* 0x0000000003037211 */ /* 0x000fc600078f40ff */
[----:B------:R-:W-:Y:S02]  /*02c0*/  IMAD.SHL.U32 R9, R2, 0x8, RZ ;  /* 0x0000000802097824 */ /* 0x000fe400078e00ff */
[----:B------:R-:W-:-:S03]  /*02d0*/  IMAD.MOV R2, RZ, RZ, -R2 ;  /* 0x000000ffff027224 */ /* 0x000fc600078e0a02 */
[----:B------:R-:W-:Y:S01]  /*02e0*/  LEA.HI.SX32 R3, R3, -R9, 0x18 ;  /* 0x8000000903037211 */ /* 0x000fe200078fc2ff */
[----:B------:R-:W-:Y:S02]  /*02f0*/  IMAD R10, R4, R2, R5 ;  /* 0x00000002040a7224 */ /* 0x000fe400078e0205 */
[----:B------:R-:W-:Y:S01]  /*0300*/  IMAD.MOV.U32 R2, RZ, RZ, RZ ;  /* 0x000000ffff027224 */ /* 0x000fe200078e00ff */
[----:B------:R-:W-:-:S04]  /*0310*/  IMNMX R11, R3, 0x8, PT ;  /* 0x00000008030b7817 */ /* 0x000fc80003800200 */
[-C--:B------:R-:W-:Y:S02]  /*0320*/  IABS R6, R11.reuse ;  /* 0x0000000b00067213 */ /* 0x080fe40000000000 */
[----:B------:R-:W-:Y:S02]  /*0330*/  IABS R4, R11 ;  /* 0x0000000b00047213 */ /* 0x000fe40000000000 */
[----:B------:R-:W1:Y:S08]  /*0340*/  I2F.RP R0, R6 ;  /* 0x0000000600007306 */ /* 0x000e700000209400 */
[----:B-1----:R-:W1:Y:S02]  /*0350*/  MUFU.RCP R0, R0 ;  /* 0x0000000000007308 */ /* 0x002e640000001000 */
[----:B-1----:R-:W-:-:S02]  /*0360*/  IADD3 R3, R0, 0xffffffe, RZ ;  /* 0x0ffffffe00037810 */ /* 0x002fc40007ffe0ff */
[----:B------:R-:W-:-:S04]  /*0370*/  IABS R0, c[0x0][0x17c] ;  /* 0x00005f0000007a13 */ /* 0x000fc80000000000 */
[----:B------:R-:W1:Y:S02]  /*0380*/  F2I.FTZ.U32.TRUNC.NTZ R3, R3 ;  /* 0x0000000300037305 */ /* 0x000e64000021f000 */
[----:B-1----:R-:W-:-:S04]  /*0390*/  IMAD.MOV R7, RZ, RZ, -R3 ;  /* 0x000000ffff077224 */ /* 0x002fc800078e0a03 */
[----:B------:R-:W-:Y:S01]  /*03a0*/  IMAD.MOV.U32 R5, RZ, RZ, R7 ;  /* 0x000000ffff057224 */ /* 0x000fe200078e0007 */
[----:B------:R-:W-:-:S03]  /*03b0*/  IABS R7, R10 ;  /* 0x0000000a00077213 */ /* 0x000fc60000000000 */
[----:B------:R-:W-:-:S04]  /*03c0*/  IMAD R5, R5, R6, RZ ;  /* 0x0000000605057224 */ /* 0x000fc800078e02ff */
[----:B------:R-:W-:Y:S01]  /*03d0*/  IMAD.HI.U32 R2, R3, R5, R2 ;  /* 0x0000000503027227 */ /* 0x000fe200078e0002 */
[----:B------:R-:W-:Y:S01]  /*03e0*/  IADD3 R3, RZ, -R4, RZ ;  /* 0x80000004ff037210 */ /* 0x000fe20007ffe0ff */
[----:B------:R-:W1:Y:S04]  /*03f0*/  I2F.RP R5, R0 ;  /* 0x0000000000057306 */ /* 0x000e680000209400 */
[----:B------:R-:W-:-:S04]  /*0400*/  IMAD.HI.U32 R2, R2, R7, RZ ;  /* 0x0000000702027227 */ /* 0x000fc800078e00ff */
[----:B------:R-:W-:Y:S01]  /*0410*/  IMAD R3, R2, R3, R7 ;  /* 0x0000000302037224 */ /* 0x000fe200078e0207 */
[----:B------:R-:W3:Y:S04]  /*0420*/  I2F.RP R4, R8 ;  /* 0x0000000800047306 */ /* 0x000ee80000209400 */
[----:B------:R-:W-:-:S04]  /*0430*/  ISETP.GT.U32.AND P1, PT, R6, R3, PT ;  /* 0x000000030600720c */ /* 0x000fc80003f24070 */
[----:B-1----:R-:W1:Y:S08]  /*0440*/  MUFU.RCP R5, R5 ;  /* 0x0000000500057308 */ /* 0x002e700000001000 */
[----:B---3--:R-:W3:Y:S01]  /*0450*/  MUFU.RCP R4, R4 ;  /* 0x0000000400047308 */ /* 0x008ee20000001000 */
[----:B------:R-:W-:Y:S01]  /*0460*/  @!P1 IMAD.IADD R3, R3, 0x1, -R6 ;  /* 0x0000000103039824 */ /* 0x000fe200078e0a06 */
[----:B------:R-:W-:-:S02]  /*0470*/  @!P1 IADD3 R2, R2, 0x1, RZ ;  /* 0x0000000102029810 */ /* 0x000fc40007ffe0ff */
[----:B------:R-:W-:Y:S02]  /*0480*/  ISETP.NE.AND P1, PT, R11, RZ, PT ;  /* 0x000000ff0b00720c */ /* 0x000fe40003f25270 */
[----:B------:R-:W-:Y:S02]  /*0490*/  ISETP.GE.U32.AND P0, PT, R3, R6, PT ;  /* 0x000000060300720c */ /* 0x000fe40003f06070 */
[----:B------:R-:W-:Y:S02]  /*04a0*/  LOP3.LUT R3, R10, R11, RZ, 0x3c, !PT ;  /* 0x0000000b0a037212 */ /* 0x000fe400078e3cff */
[----:B-1----:R-:W-:Y:S02]  /*04b0*/  IADD3 R6, R5, 0xffffffe, RZ ;  /* 0x0ffffffe05067810 */ /* 0x002fe40007ffe0ff */
[----:B------:R-:W-:Y:S02]  /*04c0*/  ISETP.GE.AND P2, PT, R3, RZ, PT ;  /* 0x000000ff0300720c */ /* 0x000fe40003f46270 */
[----:B------:R1:W-:Y:S01]  /*04d0*/  F2I.FTZ.U32.TRUNC.NTZ R7, R6 ;  /* 0x0000000600077305 */ /* 0x0003e2000021f000 */
[----:B---3--:R-:W-:-:S02]  /*04e0*/  IADD3 R3, R4, 0xffffffe, RZ ;  /* 0x0ffffffe04037810 */ /* 0x008fc40007ffe0ff */
[----:B--2---:R-:W-:Y:S02]  /*04f0*/  SHF.R.U32.HI R4, RZ, 0x6, R18 ;  /* 0x00000006ff047819 */ /* 0x004fe40000011612 */
[----:B------:R-:W-:-:S03]  /*0500*/  @P0 IADD3 R2, R2, 0x1, RZ ;  /* 0x0000000102020810 */ /* 0x000fc60007ffe0ff */
[----:B------:R-:W2:Y:S01]  /*0510*/  F2I.FTZ.U32.TRUNC.NTZ R3, R3 ;  /* 0x0000000300037305 */ /* 0x000ea2000021f000 */
[----:B------:R-:W-:Y:S01]  /*0520*/  SGXT.U32 R4, R4, 0x1 ;  /* 0x000000010404781a */ /* 0x000fe20000000000 */
[----:B-1----:R-:W-:Y:S02]  /*0530*/  IMAD.MOV.U32 R6, RZ, RZ, RZ ;  /* 0x000000ffff067224 */ /* 0x002fe400078e00ff */
[----:B------:R-:W-:-:S04]  /*0540*/  IMAD.MOV.U32 R5, RZ, RZ, R2 ;  /* 0x000000ffff057224 */ /* 0x000fc800078e0002 */
[----:B------:R-:W-:Y:S01]  /*0550*/  @!P2 IMAD.MOV R5, RZ, RZ, -R5 ;  /* 0x000000ffff05a224 */ /* 0x000fe200078e0a05 */
[----:B------:R-:W-:-:S05]  /*0560*/  @!P1 LOP3.LUT R5, RZ, R11, RZ, 0x33, !PT ;  /* 0x0000000bff059212 */ /* 0x000fca00078e33ff */
[----:B------:R-:W-:Y:S02]  /*0570*/  IMAD.MOV R2, RZ, RZ, -R5 ;  /* 0x000000ffff027224 */ /* 0x000fe400078e0a05 */
[----:B------:R-:W-:Y:S02]  /*0580*/  IMAD.SHL.U32 R12, R5, 0x100, RZ ;  /* 0x00000100050c7824 */ /* 0x000fe400078e00ff */
[----:B------:R-:W-:Y:S01]  /*0590*/  IMAD R2, R11, R2, R10 ;  /* 0x000000020b027224 */ /* 0x000fe200078e020a */
[----:B------:R-:W-:Y:S01]  /*05a0*/  LOP3.LUT R10, R18, 0x7f, RZ, 0xc0, !PT ;  /* 0x0000007f120a7812 */ /* 0x000fe200078ec0ff */
[----:B--2---:R-:W-:Y:S01]  /*05b0*/  IMAD.MOV R5, RZ, RZ, -R3 ;  /* 0x000000ffff057224 */ /* 0x004fe200078e0a03 */
[----:B------:R-:W-:Y:S01]  /*05c0*/  LOP3.LUT R4, R12, R4, RZ, 0xfc, !PT ;  /* 0x000000040c047212 */ /* 0x000fe200078efcff */
[----:B------:R-:W-:Y:S01]  /*05d0*/  IMAD.MOV R11, RZ, RZ, -R7 ;  /* 0x000000ffff0b7224 */ /* 0x000fe200078e0a07 */
[----:B------:R-:W-:Y:S01]  /*05e0*/  IADD3 R2, R9, R2, RZ ;  /* 0x0000000209027210 */ /* 0x000fe20007ffe0ff */
[----:B------:R-:W-:Y:S01]  /*05f0*/  IMAD.MOV.U32 R9, RZ, RZ, R5 ;  /* 0x000000ffff097224 */ /* 0x000fe200078e0005 */
[----:B------:R1:W-:Y:S01]  /*0600*/  STL [R1+0x918], R12 ;  /* 0x0009180c01007387 */ /* 0x0003e20000100800 */
[----:B------:R-:W-:Y:S01]  /*0610*/  IMAD R5, R11, R0, RZ ;  /* 0x000000000b057224 */ /* 0x000fe200078e02ff */
[----:B------:R-:W-:Y:S01]  /*0620*/  LOP3.LUT R15, R4, 0x18, RZ, 0xfc, !PT ;  /* 0x00000018040f7812 */ /* 0x000fe200078efcff */
[----:B------:R-:W-:Y:S01]  /*0630*/  IMAD R14, R2, 0x100, R10 ;  /* 0x00000100020e7824 */ /* 0x000fe200078e020a */
[----:B------:R-:W-:Y:S01]  /*0640*/  LOP3.LUT R16, R4, 0x38, RZ, 0xfc, !PT ;  /* 0x0000003804107812 */ /* 0x000fe200078efcff */
[----:B------:R-:W-:Y:S01]  /*0650*/  IMAD.HI.U32 R5, R7, R5, R6 ;  /* 0x0000000507057227 */ /* 0x000fe200078e0006 */
[----:B------:R-:W-:-:S02]  /*0660*/  IABS R41, R15 ;  /* 0x0000000f00297213 */ /* 0x000fc40000000000 */
[----:B------:R-:W-:Y:S01]  /*0670*/  IABS R6, R14 ;  /* 0x0000000e00067213 */ /* 0x000fe20000000000 */
[----:B------:R-:W-:Y:S01]  /*0680*/  IMAD R7, R9, R8, RZ ;  /* 0x0000000809077224 */ /* 0x000fe200078e02ff */
[----:B-1----:R-:W-:Y:S01]  /*0690*/  LOP3.LUT R12, R4, 0xfe, RZ, 0xfc, !PT ;  /* 0x000000fe040c7812 */ /* 0x002fe200078efcff */
[----:B------:R-:W-:Y:S01]  /*06a0*/  IMAD.MOV.U32 R2, RZ, RZ, RZ ;  /* 0x000000ffff027224 */ /* 0x000fe200078e00ff */
[----:B------:R-:W-:Y:S01]  /*06b0*/  IADD3 R11, R14, 0x80, RZ ;  /* 0x000000800e0b7810 */ /* 0x000fe20007ffe0ff */
[----:B------:R-:W-:Y:S01]  /*06c0*/  STL [R1+0x91c], R14 ;  /* 0x00091c0e01007387 */ /* 0x000fe20000100800 */
[----:B------:R-:W-:Y:S01]  /*06d0*/  IABS R19, R12 ;  /* 0x0000000c00137213 */ /* 0x000fe20000000000 */
[----:B------:R-:W-:Y:S01]  /*06e0*/  IMAD.HI.U32 R2, R3, R7, R2 ;  /* 0x0000000703027227 */ /* 0x000fe200078e0002 */
[----:B------:R-:W-:Y:S01]  /*06f0*/  IABS R9, R11 ;  /* 0x0000000b00097213 */ /* 0x000fe20000000000 */
[----:B------:R1:W-:Y:S01]  /*0700*/  STL [R1+0x930], R11 ;  /* 0x0009300b01007387 */ /* 0x0003e20000100800 */
[----:B------:R-:W-:Y:S01]  /*0710*/  ISETP.GE.AND P4, PT, R12, RZ, PT ;  /* 0x000000ff0c00720c */ /* 0x000fe20003f86270 */
[----:B------:R-:W-:Y:S01]  /*0720*/  IMAD.MOV.U32 R7, RZ, RZ, R6 ;  /* 0x000000ffff077224 */ /* 0x000fe200078e0006 */
[----:B------:R-:W-:Y:S01]  /*0730*/  LOP3.LUT R12, R4, 0xe, RZ, 0xfc, !PT ;  /* 0x0000000e040c7812 */ /* 0x000fe200078efcff */
[----:B------:R-:W-:Y:S01]  /*0740*/  IMAD.HI.U32 R6, R5, R19, RZ ;  /* 0x0000001305067227 */ /* 0x000fe200078e00ff */
[----:B------:R-:W-:-:S02]  /*0750*/  IABS R71, R16 ;  /* 0x0000001000477213 */ /* 0x000fc40000000000 */
[----:B------:R-:W-:Y:S01]  /*0760*/  IABS R33, R12 ;  /* 0x0000000c00217213 */ /* 0x000fe20000000000 */
[----:B------:R-:W-:Y:S01]  /*0770*/  IMAD.HI.U32 R3, R2, R7, RZ ;  /* 0x0000000702037227 */ /* 0x000fe200078e00ff */
[----:B------:R-:W-:-:S03]  /*0780*/  LOP3.LUT R18, R18, 0x3f, RZ, 0xc0, !PT ;  /* 0x0000003f12127812 */ /* 0x000fc600078ec0ff */
[----:B------:R-:W-:-:S04]  /*0790*/  IMAD.HI.U32 R2, R2, R9, RZ ;  /* 0x0000000902027227 */ /* 0x000fc800078e00ff */
[----:B------:R-:W-:Y:S01]  /*07a0*/  IMAD.MOV R10, RZ, RZ, -R6 ;  /* 0x000000ffff0a7224 */ /* 0x000fe200078e0a06 */
[----:B------:R-:W-:Y:S01]  /*07b0*/  IADD3 R6, -R2, RZ, RZ ;  /* 0x000000ff02067210 */ /* 0x000fe20007ffe1ff */
[----:B------:R-:W-:Y:S02]  /*07c0*/  IMAD.MOV R3, RZ, RZ, -R3 ;  /* 0x000000ffff037224 */ /* 0x000fe400078e0a03 */
[----:B------:R-:W-:Y:S01]  /*07d0*/  IMAD R19, R0, R10, R19 ;  /* 0x0000000a00137224 */ /* 0x000fe200078e0213 */
[----:B------:R-:W-:Y:S01]  /*07e0*/  IABS R10, R4 ;  /* 0x00000004000a7213 */ /* 0x000fe20000000000 */
[C---:B------:R-:W-:Y:S02]  /*07f0*/  IMAD R2, R8.reuse, R3, R7 ;  /* 0x0000000308027224 */ /* 0x040fe400078e0207 */
[----:B------:R-:W-:Y:S01]  /*0800*/  IMAD R3, R8, R6, R9 ;  /* 0x0000000608037224 */ /* 0x000fe200078e0209 */
[----:B------:R-:W-:Y:S01]  /*0810*/  ISETP.GT.U32.AND P3, PT, R0, R19, PT ;  /* 0x000000130000720c */ /* 0x000fe20003f64070 */
[----:B------:R-:W-:Y:S01]  /*0820*/  IMAD.MOV.U32 R7, RZ, RZ, R10 ;  /* 0x000000ffff077224 */ /* 0x000fe200078e000a */
[----:B------:R-:W-:-:S02]  /*0830*/  ISETP.GT.U32.AND P1, PT, R8, R2, PT ;  /* 0x000000020800720c */ /* 0x000fc40003f24070 */
[----:B------:R-:W-:Y:S01]  /*0840*/  ISETP.GT.U32.AND P2, PT, R8, R3, PT ;  /* 0x000000030800720c */ /* 0x000fe20003f44070 */
[----:B------:R-:W-:Y:S01]  /*0850*/  IMAD.HI.U32 R6, R5, R7, RZ ;  /* 0x0000000705067227 */ /* 0x000fe200078e00ff */
[C---:B------:R-:W-:Y:S02]  /*0860*/  LOP3.LUT R9, R4.reuse, 0x2, RZ, 0xfc, !PT ;  /* 0x0000000204097812 */ /* 0x040fe400078efcff */
[C---:B------:R-:W-:Y:S01]  /*0870*/  LOP3.LUT R10, R4.reuse, 0x6, RZ, 0xfc, !PT ;  /* 0x00000006040a7812 */ /* 0x040fe200078efcff */
[----:B------:R-:W-:Y:S01]  /*0880*/  IMAD.MOV R6, RZ, RZ, -R6 ;  /* 0x000000ffff067224 */ /* 0x000fe200078e0a06 */
[----:B------:R-:W-:Y:S02]  /*0890*/  IABS R13, R9 ;  /* 0x00000009000d7213 */ /* 0x000fe40000000000 */
[----:B------:R-:W-:Y:S01]  /*08a0*/  ISETP.GE.AND P0, PT, R9, RZ, PT ;  /* 0x000000ff0900720c */ /* 0x000fe20003f06270 */
[----:B------:R-:W-:Y:S01]  /*08b0*/  @!P3 IMAD.IADD R19, R19, 0x1, -R0 ;  /* 0x000000011313b824 */ /* 0x000fe200078e0a00 */
[----:B------:R-:W-:Y:S01]  /*08c0*/  LOP3.LUT R9, R4, 0x4, RZ, 0xfc, !PT ;  /* 0x0000000404097812 */ /* 0x000fe200078efcff */
[--C-:B------:R-:W-:Y:S01]  /*08d0*/  @!P1 IMAD.IADD R2, R2, 0x1, -R8.reuse ;  /* 0x0000000102029824 */ /* 0x100fe200078e0a08 */
[----:B------:R-:W-:Y:S01]  /*08e0*/  IABS R25, R10 ;  /* 0x0000000a00197213 */ /* 0x000fe20000000000 */
[----:B------:R-:W-:Y:S01]  /*08f0*/  @!P2 IMAD.IADD R3, R3, 0x1, -R8 ;  /* 0x000000010303a824 */ /* 0x000fe200078e0a08 */
[C---:B------:R-:W-:Y:S01]  /*0900*/  ISETP.GT.U32.AND P3, PT, R0.reuse, R19, PT ;  /* 0x000000130000720c */ /* 0x040fe20003f64070 */
[----:B------:R-:W-:Y:S01]  /*0910*/  IMAD R7, R0, R6, R7 ;  /* 0x0000000600077224 */ /* 0x000fe200078e0207 */
[C---:B------:R-:W-:Y:S01]  /*0920*/  ISETP.GT.U32.AND P5, PT, R8.reuse, R2, PT ;  /* 0x000000020800720c */ /* 0x040fe20003fa4070 */
[----:B------:R-:W-:Y:S01]  /*0930*/  IMAD.HI.U32 R6, R5, R13, RZ ;  /* 0x0000000d05067227 */ /* 0x000fe200078e00ff */
[----:B------:R-:W-:-:S02]  /*0940*/  ISETP.GT.U32.AND P6, PT, R8, R3, PT ;  /* 0x000000030800720c */ /* 0x000fc40003fc4070 */
[----:B------:R-:W-:Y:S01]  /*0950*/  IABS R21, R9 ;  /* 0x0000000900157213 */ /* 0x000fe20000000000 */
[----:B------:R-:W-:Y:S01]  /*0960*/  IMAD.MOV R6, RZ, RZ, -R6 ;  /* 0x000000ffff067224 */ /* 0x000fe200078e0a06 */
[----:B------:R-:W-:Y:S02]  /*0970*/  ISETP.GE.AND P1, PT, R14, RZ, PT ;  /* 0x000000ff0e00720c */ /* 0x000fe40003f26270 */
[----:B------:R-:W-:Y:S01]  /*0980*/  ISETP.GE.AND P2, PT, R9, RZ, PT ;  /* 0x000000ff0900720c */ /* 0x000fe20003f46270 */
[----:B------:R-:W-:Y:S01]  /*0990*/  IMAD R13, R0, R6, R13 ;  /* 0x00000006000d7224 */ /* 0x000fe200078e020d */
[----:B------:R-:W-:Y:S01]  /*09a0*/  LOP3.LUT R9, R4, 0x8, RZ, 0xfc, !PT ;  /* 0x0000000804097812 */ /* 0x000fe200078efcff */
[----:B------:R-:W-:Y:S01]  /*09b0*/  @!P3 IMAD.IADD R19, R19, 0x1, -R0 ;  /* 0x000000011313b824 */ /* 0x000fe200078e0a00 */
[----:B------:R-:W-:Y:S01]  /*09c0*/  ISETP.GT.U32.AND P3, PT, R0, R7, PT ;  /* 0x000000070000720c */ /* 0x000fe20003f64070 */
[----:B------:R-:W-:Y:S01]  /*09d0*/  IMAD.HI.U32 R6, R5, R21, RZ ;  /* 0x0000001505067227 */ /* 0x000fe200078e00ff */
[----:B------:R-:W-:-:S02]  /*09e0*/  @!P5 IADD3 R2, R2, -R8, RZ ;  /* 0x800000080202d210 */ /* 0x000fc40007ffe0ff */
[----:B------:R-:W-:Y:S01]  /*09f0*/  ISETP.GE.AND P5, PT, R11, RZ, PT ;  /* 0x000000ff0b00720c */ /* 0x000fe20003fa6270 */
[----:B------:R-:W-:Y:S01]  /*0a00*/  @!P6 IMAD.IADD R3, R3, 0x1, -R8 ;  /* 0x000000010303e824 */ /* 0x000fe200078e0a08 */
[----:B------:R-:W-:Y:S01]  /*0a10*/  ISETP.GT.U32.AND P6, PT, R0, R13, PT ;  /* 0x0000000d0000720c */ /* 0x000fe20003fc4070 */
[----:B------:R-:W-:Y:S01]  /*0a20*/  IMAD.MOV R8, RZ, RZ, -R6 ;  /* 0x000000ffff087224 */ /* 0x000fe200078e0a06 */
[----:B------:R-:W-:Y:S01]  /*0a30*/  IABS R29, R9 ;  /* 0x00000009001d7213 */ /* 0x000fe20000000000 */
[----:B------:R-:W-:Y:S01]  /*0a40*/  IMAD.MOV.U32 R6, RZ, RZ, R3 ;  /* 0x000000ffff067224 */ /* 0x000fe200078e0003 */
[C---:B-1----:R-:W-:Y:S01]  /*0a50*/  LOP3.LUT R11, R4.reuse, 0xc, RZ, 0xfc, !PT ;  /* 0x0000000c040b7812 */ /* 0x042fe200078efcff */
[----:B------:R-:W-:Y:S01]  /*0a60*/  IMAD.HI.U32 R3, R5, R25, RZ ;  /* 0x0000001905037227 */ /* 0x000fe200078e00ff */
[----:B------:R-:W-:Y:S02]  /*0a70*/  LOP3.LUT R14, R4, 0x10, RZ, 0xfc, !PT ;  /* 0x00000010040e7812 */ /* 0x000fe400078efcff */
[----:B------:R-:W-:Y:S01]  /*0a80*/  IABS R31, R11 ;  /* 0x0000000b001f7213 */ /* 0x000fe20000000000 */
[----:B------:R-:W-:Y:S01]  /*0a90*/  @!P3 IMAD.IADD R7, R7, 0x1, -R0 ;  /* 0x000000010707b824 */ /* 0x000fe200078e0a00 */
[----:B------:R-:W-:Y:S01]  /*0aa0*/  ISETP.NE.AND P3, PT, RZ, c[0x0][0x178], PT ;  /* 0x00005e00ff007a0c */ /* 0x000fe20003f65270 */
[----:B------:R-:W-:Y:S01]  /*0ab0*/  @!P5 IMAD.MOV R6, RZ, RZ, -R6 ;  /* 0x000000ffff06d224 */ /* 0x000fe200078e0a06 */
[----:B------:R-:W-:Y:S01]  /*0ac0*/  IABS R35, R14 ;  /* 0x0000000e00237213 */ /* 0x000fe20000000000 */
[C---:B------:R-:W-:Y:S01]  /*0ad0*/  IMAD R21, R0.reuse, R8, R21 ;  /* 0x0000000800157224 */ /* 0x040fe200078e0215 */
[C---:B------:R-:W-:Y:S01]  /*0ae0*/  ISETP.GT.U32.AND P5, PT, R0.reuse, R7, PT ;  /* 0x000000070000720c */ /* 0x040fe20003fa4070 */
[----:B------:R-:W-:Y:S01]  /*0af0*/  IMAD.MOV R8, RZ, RZ, -R3 ;  /* 0x000000ffff087224 */ /* 0x000fe200078e0a03 */
[----:B------:R-:W-:Y:S01]  /*0b00*/  @!P6 IADD3 R13, R13, -R0, RZ ;  /* 0x800000000d0de210 */ /* 0x000fe20007ffe0ff */
[----:B------:R-:W-:Y:S01]  /*0b10*/  @!P1 IMAD.MOV R2, RZ, RZ, -R2 ;  /* 0x000000ffff029224 */ /* 0x000fe200078e0a02 */
[----:B------:R-:W-:Y:S01]  /*0b20*/  LOP3.LUT R3, RZ, c[0x0][0x178], RZ, 0x33, !PT ;  /* 0x00005e00ff037a12 */ /* 0x000fe200078e33ff */
[C---:B------:R-:W-:Y:S01]  /*0b30*/  IMAD R25, R0.reuse, R8, R25 ;  /* 0x0000000800197224 */ /* 0x040fe200078e0219 */
[----:B------:R-:W-:Y:S01]  /*0b40*/  ISETP.GT.U32.AND P6, PT, R0, R13, PT ;  /* 0x0000000d0000720c */ /* 0x000fe20003fc4070 */
[----:B------:R-:W-:Y:S01]  /*0b50*/  @!P4 IMAD.MOV R19, RZ, RZ, -R19 ;  /* 0x000000ffff13c224 */ /* 0x000fe200078e0a13 */
[----:B------:R-:W-:Y:S01]  /*0b60*/  SEL R2, R3, R2, !P3 ;  /* 0x0000000203027207 */ /* 0x000fe20005800000 */
[----:B------:R-:W-:Y:S01]  /*0b70*/  IMAD.HI.U32 R8, R5, R31, RZ ;  /* 0x0000001f05087227 */ /* 0x000fe200078e00ff */
[----:B------:R-:W-:-:S02]  /*0b80*/  ISETP.GE.AND P1, PT, R10, RZ, PT ;  /* 0x000000ff0a00720c */ /* 0x000fc40003f26270 */
[----:B------:R-:W-:Y:S01]  /*0b90*/  SEL R3, R3, R6, !P3 ;  /* 0x0000000603037207 */ /* 0x000fe20005800000 */
[--C-:B------:R-:W-:Y:S01]  /*0ba0*/  @!P5 IMAD.IADD R7, R7, 0x1, -R0.reuse ;  /* 0x000000010707d824 */ /* 0x100fe200078e0a00 */
[----:B------:R-:W-:Y:S01]  /*0bb0*/  ISETP.GT.U32.AND P5, PT, R0, R21, PT ;  /* 0x000000150000720c */ /* 0x000fe20003fa4070 */
[----:B------:R-:W-:Y:S01]  /*0bc0*/  IMAD.HI.U32 R6, R5, R29, RZ ;  /* 0x0000001d05067227 */ /* 0x000fe200078e00ff */
[C---:B------:R-:W-:Y:S02]  /*0bd0*/  LOP3.LUT R10, R4.reuse, 0xa, RZ, 0xfc, !PT ;  /* 0x0000000a040a7812 */ /* 0x040fe400078efcff */
[----:B------:R-:W-:Y:S01]  /*0be0*/  ISETP.GE.AND P3, PT, R4, RZ, PT ;  /* 0x000000ff0400720c */ /* 0x000fe20003f66270 */
[----:B------:R-:W-:Y:S01]  /*0bf0*/  @!P6 IMAD.IADD R13, R13, 0x1, -R0 ;  /* 0x000000010d0de824 */ /* 0x000fe200078e0a00 */
[----:B------:R-:W-:Y:S01]  /*0c00*/  ISETP.GT.U32.AND P6, PT, R0, R25, PT ;  /* 0x000000190000720c */ /* 0x000fe20003fc4070 */
[----:B------:R-:W-:Y:S01]  /*0c10*/  IMAD.MOV R6, RZ, RZ, -R6 ;  /* 0x000000ffff067224 */ /* 0x000fe200078e0a06 */
[----:B------:R-:W-:Y:S01]  /*0c20*/  IABS R27, R10 ;  /* 0x0000000a001b7213 */ /* 0x000fe20000000000 */
[----:B------:R-:W-:Y:S01]  /*0c30*/  @!P0 IMAD.MOV R13, RZ, RZ, -R13 ;  /* 0x000000ffff0d8224 */ /* 0x000fe200078e0a0d */
[----:B------:R-:W-:Y:S01]  /*0c40*/  ISETP.GE.AND P0, PT, R10, RZ, PT ;  /* 0x000000ff0a00720c */ /* 0x000fe20003f06270 */
[----:B------:R-:W-:Y:S01]  /*0c50*/  IMAD R29, R0, R6, R29 ;  /* 0x00000006001d7224 */ /* 0x000fe200078e021d */
[----:B------:R-:W-:Y:S01]  /*0c60*/  LOP3.LUT R10, R4, 0x12, RZ, 0xfc, !PT ;  /* 0x00000012040a7812 */ /* 0x000fe200078efcff */
[----:B------:R-:W-:-:S02]  /*0c70*/  @!P5 IMAD.IADD R21, R21, 0x1, -R0 ;  /* 0x000000011515d824 */ /* 0x000fc400078e0a00 */
[----:B------:R-:W-:Y:S01]  /*0c80*/  IMAD.HI.U32 R6, R5, R27, RZ ;  /* 0x0000001b05067227 */ /* 0x000fe200078e00ff */
[C---:B------:R-:W-:Y:S02]  /*0c90*/  ISETP.GT.U32.AND P5, PT, R0.reuse, R29, PT ;  /* 0x0000001d0000720c */ /* 0x040fe40003fa4070 */
[----:B------:R-:W-:Y:S01]  /*0ca0*/  IABS R39, R10 ;  /* 0x0000000a00277213 */ /* 0x000fe20000000000 */
[----:B------:R-:W-:Y:S01]  /*0cb0*/  @!P6 IMAD.IADD R25, R25, 0x1, -R0 ;  /* 0x000000011919e824 */ /* 0x000fe200078e0a00 */
[C---:B------:R-:W-:Y:S01]  /*0cc0*/  ISETP.GT.U32.AND P6, PT, R0.reuse, R21, PT ;  /* 0x000000150000720c */ /* 0x040fe20003fc4070 */
[----:B------:R-:W-:Y:S01]  /*0cd0*/  IMAD.MOV R6, RZ, RZ, -R6 ;  /* 0x000000ffff067224 */ /* 0x000fe200078e0a06 */
[----:B------:R-:W-:Y:S01]  /*0ce0*/  @!P3 IADD3 R7, -R7, RZ, RZ ;  /* 0x000000ff0707b210 */ /* 0x000fe20007ffe1ff */
[----:B------:R-:W-:Y:S01]  /*0cf0*/  IMAD.MOV R8, RZ, RZ, -R8 ;  /* 0x000000ffff087224 */ /* 0x000fe200078e0a08 */
[C---:B------:R-:W-:Y:S01]  /*0d00*/  ISETP.GT.U32.AND P4, PT, R0.reuse, R25, PT ;  /* 0x000000190000720c */ /* 0x040fe20003f84070 */
[----:B------:R-:W-:Y:S01]  /*0d10*/  IMAD R27, R0, R6, R27 ;  /* 0x00000006001b7224 */ /* 0x000fe200078e021b */
[----:B------:R-:W-:Y:S01]  /*0d20*/  ISETP.GE.AND P3, PT, R9, RZ, PT ;  /* 0x000000ff0900720c */ /* 0x000fe20003f66270 */
[----:B------:R-:W-:-:S04]  /*0d30*/  IMAD.HI.U32 R6, R5, R33, RZ ;  /* 0x0000002105067227 */ /* 0x000fc800078e00ff */
[----:B------:R-:W-:Y:S02]  /*0d40*/  IMAD.MOV R6, RZ, RZ, -R6 ;  /* 0x000000ffff067224 */ /* 0x000fe400078e0a06 */
[----:B------:R-:W-:Y:S01]  /*0d50*/  @!P6 IMAD.IADD R21, R21, 0x1, -R0 ;  /* 0x000000011515e824 */ /* 0x000fe200078e0a00 */
[C---:B------:R-:W-:Y:S01]  /*0d60*/  ISETP.GT.U32.AND P6, PT, R0.reuse, R27, PT ;  /* 0x0000001b0000720c */ /* 0x040fe20003fc4070 */
[C---:B------:R-:W-:Y:S02]  /*0d70*/  IMAD R33, R0.reuse, R6, R33 ;  /* 0x0000000600217224 */ /* 0x040fe400078e0221 */
[----:B------:R-:W-:Y:S01]  /*0d80*/  @!P4 IADD3 R25, R25, -R0, RZ ;  /* 0x800000001919c210 */ /* 0x000fe20007ffe0ff */
[----:B------:R-:W-:Y:S01]  /*0d90*/  IMAD R31, R0, R8, R31 ;  /* 0x00000008001f7224 */ /* 0x000fe200078e021f */
[----:B------:R-:W-:Y:S01]  /*0da0*/  ISETP.GE.AND P4, PT, R11, RZ, PT ;  /* 0x000000ff0b00720c */ /* 0x000fe20003f86270 */
[----:B------:R-:W-:Y:S01]  /*0db0*/  IMAD.HI.U32 R8, R5, R35, RZ ;  /* 0x0000002305087227 */ /* 0x000fe200078e00ff */
[----:B------:R-:W-:-:S03]  /*0dc0*/  LOP3.LUT R11, R4, 0x14, RZ, 0xfc, !PT ;  /* 0x00000014040b7812 */ /* 0x000fc600078efcff */
[----:B------:R-:W-:Y:S01]  /*0dd0*/  @!P1 IMAD.MOV R25, RZ, RZ, -R25 ;  /* 0x000000ffff199224 */ /* 0x000fe200078e0a19 */
[----:B------:R-:W-:Y:S01]  /*0de0*/  IABS R37, R11 ;  /* 0x0000000b00257213 */ /* 0x000fe20000000000 */
[----:B------:R-:W-:Y:S02]  /*0df0*/  IMAD.MOV R8, RZ, RZ, -R8 ;  /* 0x000000ffff087224 */ /* 0x000fe400078e0a08 */
[----:B------:R-:W-:Y:S01]  /*0e00*/  @!P6 IMAD.IADD R27, R27, 0x1, -R0 ;  /* 0x000000011b1be824 */ /* 0x000fe200078e0a00 */
[----:B------:R-:W-:Y:S01]  /*0e10*/  ISETP.GT.U32.AND P6, PT, R0, R33, PT ;  /* 0x000000210000720c */ /* 0x000fe20003fc4070 */
[----:B------:R-:W-:-:S03]  /*0e20*/  IMAD.HI.U32 R6, R5, R39, RZ ;  /* 0x0000002705067227 */ /* 0x000fc600078e00ff */
[C---:B------:R-:W-:Y:S01]  /*0e30*/  ISETP.GT.U32.AND P1, PT, R0.reuse, R27, PT ;  /* 0x0000001b0000720c */ /* 0x040fe20003f24070 */
[----:B------:R-:W-:Y:S02]  /*0e40*/  @!P5 IMAD.IADD R29, R29, 0x1, -R0 ;  /* 0x000000011d1dd824 */ /* 0x000fe400078e0a00 */
[C---:B------:R-:W-:Y:S02]  /*0e50*/  IMAD R35, R0.reuse, R8, R35 ;  /* 0x0000000800237224 */ /* 0x040fe400078e0223 */
[----:B------:R-:W-:Y:S01]  /*0e60*/  IMAD.MOV R6, RZ, RZ, -R6 ;  /* 0x000000ffff067224 */ /* 0x000fe200078e0a06 */
[C---:B------:R-:W-:Y:S01]  /*0e70*/  ISETP.GT.U32.AND P5, PT, R0.reuse, R29, PT ;  /* 0x0000001d0000720c */ /* 0x040fe20003fa4070 */
[----:B------:R-:W-:Y:S01]  /*0e80*/  @!P2 IMAD.MOV R21, RZ, RZ, -R21 ;  /* 0x000000ffff15a224 */ /* 0x000fe200078e0a15 */
[C---:B------:R-:W-:Y:S01]  /*0e90*/  ISETP.GT.U32.AND P2, PT, R0.reuse, R31, PT ;  /* 0x0000001f0000720c */ /* 0x040fe20003f44070 */
[----:B------:R-:W-:Y:S02]  /*0ea0*/  @!P6 IMAD.IADD R33, R33, 0x1, -R0 ;  /* 0x000000012121e824 */ /* 0x000fe400078e0a00 */
[----:B------:R-:W-:-:S02]  /*0eb0*/  IMAD R39, R0, R6, R39 ;  /* 0x0000000600277224 */ /* 0x000fc400078e0227 */
[--C-:B------:R-:W-:Y:S01]  /*0ec0*/  @!P1 IMAD.IADD R27, R27, 0x1, -R0.reuse ;  /* 0x000000011b1b9824 */ /* 0x100fe200078e0a00 */
[C---:B------:R-:W-:Y:S01]  /*0ed0*/  ISETP.GT.U32.AND P6, PT, R0.reuse, R33, PT ;  /* 0x000000210000720c */ /* 0x040fe20003fc4070 */
[----:B------:R-:W-:Y:S01]  /*0ee0*/  IMAD.HI.U32 R9, R5, R41, RZ ;  /* 0x0000002905097227 */ /* 0x000fe200078e00ff */
[----:B------:R-:W-:Y:S02]  /*0ef0*/  ISETP.GT.U32.AND P1, PT, R0, R35, PT ;  /* 0x000000230000720c */ /* 0x000fe40003f24070 */
[----:B------:R-:W-:Y:S01]  /*0f00*/  @!P0 IADD3 R27, -R27, RZ, RZ ;  /* 0x000000ff1b1b8210 */ /* 0x000fe20007ffe1ff */
[--C-:B------:R-:W-:Y:S01]  /*0f10*/  @!P5 IMAD.IADD R29, R29, 0x1, -R0.reuse ;  /* 0x000000011d1dd824 */ /* 0x100fe200078e0a00 */
[----:B------:R-:W-:Y:S01]  /*0f20*/  ISETP.GE.AND P5, PT, R12, RZ, PT ;  /* 0x000000ff0c00720c */ /* 0x000fe20003fa6270 */
[----:B------:R-:W-:Y:S01]  /*0f30*/  @!P2 IMAD.IADD R31, R31, 0x1, -R0 ;  /* 0x000000011f1fa824 */ /* 0x000fe200078e0a00 */
[----:B------:R-:W-:Y:S01]  /*0f40*/  LOP3.LUT R12, R4, 0x16, RZ, 0xfc, !PT ;  /* 0x00000016040c7812 */ /* 0x000fe200078efcff */
[----:B------:R-:W-:-:S03]  /*0f50*/  IMAD.HI.U32 R6, R5, R37, RZ ;  /* 0x0000002505067227 */ /* 0x000fc600078e00ff */
[C---:B------:R-:W-:Y:S01]  /*0f60*/  ISETP.GT.U32.AND P2, PT, R0.reuse, R31, PT ;  /* 0x0000001f0000720c */ /* 0x040fe20003f44070 */
[--C-:B------:R-:W-:Y:S01]  /*0f70*/  @!P6 IMAD.IADD R33, R33, 0x1, -R0.reuse ;  /* 0x000000012121e824 */ /* 0x100fe200078e0a00 */
[----:B------:R-:W-:Y:S01]  /*0f80*/  ISETP.GT.U32.AND P6, PT, R0, R39, PT ;  /* 0x000000270000720c */ /* 0x000fe20003fc4070 */
[----:B------:R-:W-:Y:S01]  /*0f90*/  @!P1 IMAD.IADD R35, R35, 0x1, -R0 ;  /* 0x0000000123239824 */ /* 0x000fe200078e0a00 */
[----:B------:R-:W-:Y:S01]  /*0fa0*/  IABS R43, R12 ;  /* 0x0000000c002b7213 */ /* 0x000fe20000000000 */
[----:B------:R-:W-:Y:S01]  /*0fb0*/  IMAD.MOV R9, RZ, RZ, -R9 ;  /* 0x000000ffff097224 */ /* 0x000fe200078e0a09 */
[----:B------:R-:W-:Y:S01]  /*0fc0*/  ISETP.GE.AND P1, PT, R10, RZ, PT ;  /* 0x000000ff0a00720c */ /* 0x000fe20003f26270 */
[----:B------:R-:W-:Y:S01]  /*0fd0*/  IMAD.MOV R6, RZ, RZ, -R6 ;  /* 0x000000ffff067224 */ /* 0x000fe200078e0a06 */
[----:B------:R-:W-:Y:S01]  /*0fe0*/  LOP3.LUT R10, R4, 0x1a, RZ, 0xfc, !PT ;  /* 0x0000001a040a7812 */ /* 0x000fe200078efcff */
[----:B------:R-:W-:-:S03]  /*0ff0*/  IMAD.HI.U32 R8, R5, R43, RZ ;  /* 0x0000002b05087227 */ /* 0x000fc600078e00ff */
[----:B------:R-:W-:Y:S01]  /*1000*/  IABS R45, R10 ;  /* 0x0000000a002d7213 */ /* 0x000fe20000000000 */
[----:B------:R-:W-:Y:S01]  /*1010*/  IMAD.MOV R8, RZ, RZ, -R8 ;  /* 0x000000ffff087224 */ /* 0x000fe200078e0a08 */
[----:B------:R-:W-:Y:S01]  /*1020*/  @!P2 IADD3 R31, R31, -R0, RZ ;  /* 0x800000001f1fa210 */ /* 0x000fe20007ffe0ff */
[----:B------:R-:W-:Y:S01]  /*1030*/  @!P6 IMAD.IADD R39, R39, 0x1, -R0 ;  /* 0x000000012727e824 */ /* 0x000fe200078e0a00 */
[C---:B------:R-:W-:Y:S01]  /*1040*/  ISETP.GT.U32.AND P6, PT, R0.reuse, R35, PT ;  /* 0x000000230000720c */ /* 0x040fe20003fc4070 */
[----:B------:R-:W-:Y:S01]  /*1050*/  IMAD R41, R0, R9, R41 ;  /* 0x0000000900297224 */ /* 0x000fe200078e0229 */
[----:B------:R-:W-:Y:S01]  /*1060*/  ISETP.GE.AND P2, PT, R14, RZ, PT ;  /* 0x000000ff0e00720c */ /* 0x000fe20003f46270 */
[C---:B------:R-:W-:Y:S01]  /*1070*/  IMAD R37, R0.reuse, R6, R37 ;  /* 0x0000000600257224 */ /* 0x040fe200078e0225 */
[C---:B------:R-:W-:Y:S01]  /*1080*/  ISETP.GT.U32.AND P0, PT, R0.reuse, R39, PT ;  /* 0x000000270000720c */ /* 0x040fe20003f04070 */
[----:B------:R-:W-:Y:S01]  /*1090*/  IMAD R43, R0, R8, R43 ;  /* 0x00000008002b7224 */ /* 0x000fe200078e022b */
[----:B------:R-:W-:Y:S01]  /*10a0*/  LOP3.LUT R9, R4, 0x1c, RZ, 0xfc, !PT ;  /* 0x0000001c04097812 */ /* 0x000fe200078efcff */
[----:B------:R-:W-:Y:S01]  /*10b0*/  @!P3 IMAD.MOV R29, RZ, RZ, -R29 ;  /* 0x000000ffff1db224 */ /* 0x000fe200078e0a1d */
[C---:B------:R-:W-:Y:S01]  /*10c0*/  ISETP.GT.U32.AND P3, PT, R0.reuse, R37, PT ;  /* 0x000000250000720c */ /* 0x040fe20003f64070 */
[----:B------:R-:W-:Y:S01]  /*10d0*/  @!P4 IMAD.MOV R31, RZ, RZ, -R31 ;  /* 0x000000ffff1fc224 */ /* 0x000fe200078e0a1f */
[----:B------:R-:W-:Y:S01]  /*10e0*/  ISETP.GT.U32.AND P4, PT, R0, R43, PT ;  /* 0x0000002b0000720c */ /* 0x000fe20003f84070 */
[----:B------:R-:W-:Y:S01]  /*10f0*/  IMAD.HI.U32 R6, R5, R45, RZ ;  /* 0x0000002d05067227 */ /* 0x000fe200078e00ff */
[----:B------:R-:W-:-:S02]  /*1100*/  IABS R47, R9 ;  /* 0x00000009002f7213 */ /* 0x000fc40000000000 */
[----:B------:R-:W-:Y:S01]  /*1110*/  LOP3.LUT R14, R4, 0x30, RZ, 0xfc, !PT ;  /* 0x00000030040e7812 */ /* 0x000fe200078efcff */
[----:B------:R-:W-:Y:S01]  /*1120*/  @!P6 IMAD.IADD R35, R35, 0x1, -R0 ;  /* 0x000000012323e824 */ /* 0x000fe200078e0a00 */
[----:B------:R-:W-:Y:S01]  /*1130*/  ISETP.GT.U32.AND P6, PT, R0, R41, PT ;  /* 0x000000290000720c */ /* 0x000fe20003fc4070 */
[----:B------:R-:W-:Y:S01]  /*1140*/  IMAD.MOV R8, RZ, RZ, -R6 ;  /* 0x000000ffff087224 */ /* 0x000fe200078e0a06 */
[----:B------:R-:W-:Y:S01]  /*1150*/  IABS R67, R14 ;  /* 0x0000000e00437213 */ /* 0x000fe20000000000 */
[--C-:B------:R-:W-:Y:S01]  /*1160*/  @!P0 IMAD.IADD R39, R39, 0x1, -R0.reuse ;  /* 0x0000000127278824 */ /* 0x100fe200078e0a00 */
[----:B------:R-:W-:Y:S01]  /*1170*/  ISETP.GE.AND P0, PT, R12, RZ, PT ;  /* 0x000000ff0c00720c */ /* 0x000fe20003f06270 */
[--C-:B------:R-:W-:Y:S01]  /*1180*/  @!P3 IMAD.IADD R37, R37, 0x1, -R0.reuse ;  /* 0x000000012525b824 */ /* 0x100fe200078e0a00 */
[----:B------:R-:W-:Y:S01]  /*1190*/  LOP3.LUT R12, R4, 0x20, RZ, 0xfc, !PT ;  /* 0x00000020040c7812 */ /* 0x000fe200078efcff */
[C---:B------:R-:W-:Y:S01]  /*11a0*/  IMAD R45, R0.reuse, R8, R45 ;  /* 0x00000008002d7224 */ /* 0x040fe200078e022d */
[----:B------:R-:W-:Y:S01]  /*11b0*/  ISETP.GE.AND P3, PT, R15, RZ, PT ;  /* 0x000000ff0f00720c */ /* 0x000fe20003f66270 */
[--C-:B------:R-:W-:Y:S01]  /*11c0*/  @!P4 IMAD.IADD R43, R43, 0x1, -R0.reuse ;  /* 0x000000012b2bc824 */ /* 0x100fe200078e0a00 */
[C---:B------:R-:W-:Y:S01]  /*11d0*/  ISETP.GT.U32.AND P4, PT, R0.reuse, R37, PT ;  /* 0x000000250000720c */ /* 0x040fe20003f84070 */
[----:B------:R-:W-:Y:S01]  /*11e0*/  @!P2 IMAD.MOV R35, RZ, RZ, -R35 ;  /* 0x000000ffff23a224 */ /* 0x000fe200078e0a23 */
[----:B------:R-:W-:Y:S01]  /*11f0*/  IABS R51, R12 ;  /* 0x0000000c00337213 */ /* 0x000fe20000000000 */
[----:B------:R-:W-:Y:S01]  /*1200*/  @!P6 IMAD.IADD R41, R41, 0x1, -R0 ;  /* 0x000000012929e824 */ /* 0x000fe200078e0a00 */
[C---:B------:R-:W-:Y:S01]  /*1210*/  ISETP.GT.U32.AND P6, PT, R0.reuse, R43, PT ;  /* 0x0000002b0000720c */ /* 0x040fe20003fc4070 */
[----:B------:R-:W-:Y:S01]  /*1220*/  @!P1 IMAD.MOV R39, RZ, RZ, -R39 ;  /* 0x000000ffff279224 */ /* 0x000fe200078e0a27 */
[C---:B------:R-:W-:Y:S01]  /*1230*/  ISETP.GT.U32.AND P1, PT, R0.reuse, R45, PT ;  /* 0x0000002d0000720c */ /* 0x040fe20003f24070 */
[----:B------:R-:W-:Y:S01]  /*1240*/  @!P5 IMAD.MOV R33, RZ, RZ, -R33 ;  /* 0x000000ffff21d224 */ /* 0x000fe200078e0a21 */
[----:B------:R-:W-:Y:S01]  /*1250*/  ISETP.GT.U32.AND P2, PT, R0, R41, PT ;  /* 0x000000290000720c */ /* 0x000fe20003f44070 */
[----:B------:R-:W-:Y:S01]  /*1260*/  IMAD.HI.U32 R6, R5, R47, RZ ;  /* 0x0000002f05067227 */ /* 0x000fe200078e00ff */
[----:B------:R-:W-:-:S02]  /*1270*/  ISETP.GE.AND P5, PT, R11, RZ, PT ;  /* 0x000000ff0b00720c */ /* 0x000fc40003fa6270 */
[----:B------:R-:W-:Y:S01]  /*1280*/  LOP3.LUT R11, R4, 0x1e, RZ, 0xfc, !PT ;  /* 0x0000001e040b7812 */ /* 0x000fe200078efcff */
[--C-:B------:R-:W-:Y:S01]  /*1290*/  @!P4 IMAD.IADD R37, R37, 0x1, -R0.reuse ;  /* 0x000000012525c824 */ /* 0x100fe200078e0a00 */
[----:B------:R-:W-:Y:S01]  /*12a0*/  IADD3 R6, -R6, RZ, RZ ;  /* 0x000000ff06067210 */ /* 0x000fe20007ffe1ff */
[----:B------:R-:W-:Y:S01]  /*12b0*/  IMAD.HI.U32 R8, R5, R51, RZ ;  /* 0x0000003305087227 */ /* 0x000fe200078e00ff */
[----:B------:R-:W-:Y:S02]  /*12c0*/  IABS R49, R11 ;  /* 0x0000000b00317213 */ /* 0x000fe40000000000 */
[----:B------:R-:W-:Y:S01]  /*12d0*/  ISETP.GE.AND P4, PT, R10, RZ, PT ;  /* 0x000000ff0a00720c */ /* 0x000fe20003f86270 */
[----:B------:R-:W-:Y:S01]  /*12e0*/  IMAD R47, R0, R6, R47 ;  /* 0x00000006002f7224 */ /* 0x000fe200078e022f */
[C---:B------:R-:W-:Y:S01]  /*12f0*/  LOP3.LUT R10, R4.reuse, 0x26, RZ, 0xfc, !PT ;  /* 0x00000026040a7812 */ /* 0x040fe200078efcff */
[----:B------:R-:W-:Y:S01]  /*1300*/  @!P2 IMAD.IADD R41, R41, 0x1, -R0 ;  /* 0x000000012929a824 */ /* 0x000fe200078e0a00 */
[----:B------:R-:W-:Y:S01]  /*1310*/  ISETP.GE.AND P2, PT, R9, RZ, PT ;  /* 0x000000ff0900720c */ /* 0x000fe20003f46270 */
[----:B------:R-:W-:Y:S01]  /*1320*/  IMAD.HI.U32 R6, R5, R49, RZ ;  /* 0x0000003105067227 */ /* 0x000fe200078e00ff */
[----:B------:R-:W-:-:S02]  /*1330*/  LOP3.LUT R9, R4, 0x22, RZ, 0xfc, !PT ;  /* 0x0000002204097812 */ /* 0x000fc400078efcff */
[----:B------:R-:W-:Y:S01]  /*1340*/  IABS R57, R10 ;  /* 0x0000000a00397213 */ /* 0x000fe20000000000 */
[--C-:B------:R-:W-:Y:S01]  /*1350*/  @!P1 IMAD.IADD R45, R45, 0x1, -R0.reuse ;  /* 0x000000012d2d9824 */ /* 0x100fe200078e0a00 */
[----:B------:R-:W-:Y:S01]  /*1360*/  IADD3 R6, -R6, RZ, RZ ;  /* 0x000000ff06067210 */ /* 0x000fe20007ffe1ff */
[----:B------:R-:W-:Y:S01]  /*1370*/  @!P6 IMAD.IADD R43, R43, 0x1, -R0 ;  /* 0x000000012b2be824 */ /* 0x000fe200078e0a00 */
[C---:B------:R-:W-:Y:S01]  /*1380*/  ISETP.GT.U32.AND P6, PT, R0.reuse, R47, PT ;  /* 0x0000002f0000720c */ /* 0x040fe20003fc4070 */
[----:B------:R-:W-:Y:S01]  /*1390*/  @!P5 IMAD.MOV R37, RZ, RZ, -R37 ;  /* 0x000000ffff25d224 */ /* 0x000fe200078e0a25 */
[----:B------:R-:W-:Y:S01]  /*13a0*/  IABS R53, R9 ;  /* 0x0000000900357213 */ /* 0x000fe20000000000 */
[C---:B------:R-:W-:Y:S01]  /*13b0*/  IMAD R49, R0.reuse, R6, R49 ;  /* 0x0000000600317224 */ /* 0x040fe200078e0231 */
[----:B------:R-:W-:Y:S01]  /*13c0*/  ISETP.GT.U32.AND P5, PT, R0, R45, PT ;  /* 0x0000002d0000720c */ /* 0x000fe20003fa4070 */
[----:B------:R-:W-:Y:S01]  /*13d0*/  IMAD.MOV R8, RZ, RZ, -R8 ;  /* 0x000000ffff087224 */ /* 0x000fe200078e0a08 */
[----:B------:R-:W-:Y:S01]  /*13e0*/  ISETP.GE.AND P1, PT, R11, RZ, PT ;  /* 0x000000ff0b00720c */ /* 0x000fe20003f26270 */
[----:B------:R-:W-:Y:S01]  /*13f0*/  IMAD.HI.U32 R6, R5, R53, RZ ;  /* 0x0000003505067227 */ /* 0x000fe200078e00ff */
[----:B------:R-:W-:-:S02]  /*1400*/  LOP3.LUT R11, R4, 0x28, RZ, 0xfc, !PT ;  /* 0x00000028040b7812 */ /* 0x000fc400078efcff */
[----:B------:R-:W-:Y:S01]  /*1410*/  LOP3.LUT R15, R4, 0x36, RZ, 0xfc, !PT ;  /* 0x00000036040f7812 */ /* 0x000fe200078efcff */
[----:B------:R-:W-:Y:S01]  /*1420*/  IMAD.MOV R6, RZ, RZ, -R6 ;  /* 0x000000ffff067224 */ /* 0x000fe200078e0a06 */
[----:B------:R-:W-:Y:S01]  /*1430*/  IABS R61, R11 ;  /* 0x0000000b003d7213 */ /* 0x000fe20000000000 */
[--C-:B------:R-:W-:Y:S01]  /*1440*/  @!P6 IMAD.IADD R47, R47, 0x1, -R0.reuse ;  /* 0x000000012f2fe824 */ /* 0x100fe200078e0a00 */
[----:B------:R-:W-:Y:S01]  /*1450*/  IABS R73, R15 ;  /* 0x0000000f00497213 */ /* 0x000fe20000000000 */
[C---:B------:R-:W-:Y:S02]  /*1460*/  IMAD R53, R0.reuse, R6, R53 ;  /* 0x0000000600357224 */ /* 0x040fe400078e0235 */
[----:B------:R-:W-:Y:S01]  /*1470*/  @!P5 IMAD.IADD R45, R45, 0x1, -R0 ;  /* 0x000000012d2dd824 */ /* 0x000fe200078e0a00 */
[C---:B------:R-:W-:Y:S01]  /*1480*/  ISETP.GT.U32.AND P6, PT, R0.reuse, R47, PT ;  /* 0x0000002f0000720c */ /* 0x040fe20003fc4070 */
[----:B------:R-:W-:Y:S01]  /*1490*/  IMAD R51, R0, R8, R51 ;  /* 0x0000000800337224 */ /* 0x000fe200078e0233 */
[----:B------:R-:W-:Y:S01]  /*14a0*/  LOP3.LUT R8, R4, 0x24, RZ, 0xfc, !PT ;  /* 0x0000002404087812 */ /* 0x000fe200078efcff */
[----:B------:R-:W-:Y:S01]  /*14b0*/  @!P4 IMAD.MOV R45, RZ, RZ, -R45 ;  /* 0x000000ffff2dc224 */ /* 0x000fe200078e0a2d */
[C---:B------:R-:W-:Y:S01]  /*14c0*/  ISETP.GT.U32.AND P4, PT, R0.reuse, R53, PT ;  /* 0x000000350000720c */ /* 0x040fe20003f84070 */
[----:B------:R-:W-:Y:S01]  /*14d0*/  @!P0 IMAD.MOV R43, RZ, RZ, -R43 ;  /* 0x000000ffff2b8224 */ /* 0x000fe200078e0a2b */
[C---:B------:R-:W-:Y:S01]  /*14e0*/  ISETP.GT.U32.AND P0, PT, R0.reuse, R49, PT ;  /* 0x000000310000720c */ /* 0x040fe20003f04070 */
[----:B------:R-:W-:Y:S01]  /*14f0*/  @!P3 IMAD.MOV R41, RZ, RZ, -R41 ;  /* 0x000000ffff29b224 */ /* 0x000fe200078e0a29 */
[----:B------:R-:W-:-:S02]  /*1500*/  ISETP.GT.U32.AND P5, PT, R0, R51, PT ;  /* 0x000000330000720c */ /* 0x000fc40003fa4070 */
[----:B------:R-:W-:Y:S02]  /*1510*/  IABS R55, R8 ;  /* 0x0000000800377213 */ /* 0x000fe40000000000 */
[----:B------:R-:W-:Y:S02]  /*1520*/  ISETP.GE.AND P3, PT, R12, RZ, PT ;  /* 0x000000ff0c00720c */ /* 0x000fe40003f66270 */
[----:B------:R-:W-:Y:S01]  /*1530*/  @!P6 IADD3 R47, R47, -R0, RZ ;  /* 0x800000002f2fe210 */ /* 0x000fe20007ffe0ff */
[----:B------:R-:W-:Y:S01]  /*1540*/  IMAD.HI.U32 R6, R5, R55, RZ ;  /* 0x0000003705067227 */ /* 0x000fe200078e00ff */
[----:B------:R-:W-:Y:S02]  /*1550*/  ISETP.GE.AND P6, PT, R9, RZ, PT ;  /* 0x000000ff0900720c */ /* 0x000fe40003fc6270 */
[----:B------:R-:W-:Y:S01]  /*1560*/  LOP3.LUT R12, R4, 0x2e, RZ, 0xfc, !PT ;  /* 0x0000002e040c7812 */ /* 0x000fe200078efcff */
[--C-:B------:R-:W-:Y:S02]  /*1570*/  @!P4 IMAD.IADD R53, R53, 0x1, -R0.reuse ;  /* 0x000000013535c824 */ /* 0x100fe400078e0a00 */
[----:B------:R-:W-:Y:S01]  /*1580*/  @!P2 IMAD.MOV R47, RZ, RZ, -R47 ;  /* 0x000000ffff2fa224 */ /* 0x000fe200078e0a2f */
[----:B------:R-:W-:Y:S01]  /*1590*/  ISETP.GE.AND P2, PT, R8, RZ, PT ;  /* 0x000000ff0800720c */ /* 0x000fe20003f46270 */
[----:B------:R-:W-:Y:S01]  /*15a0*/  @!P0 IMAD.IADD R49, R49, 0x1, -R0 ;  /* 0x0000000131318824 */ /* 0x000fe200078e0a00 */
[----:B------:R-:W-:Y:S01]  /*15b0*/  ISETP.GT.U32.AND P4, PT, R0, R53, PT ;  /* 0x000000350000720c */ /* 0x000fe20003f84070 */
[----:B------:R-:W-:Y:S01]  /*15c0*/  IMAD.HI.U32 R8, R5, R57, RZ ;  /* 0x0000003905087227 */ /* 0x000fe200078e00ff */
[----:B------:R-:W-:-:S02]  /*15d0*/  IABS R65, R12 ;  /* 0x0000000c00417213 */ /* 0x000fc40000000000 */
[C---:B------:R-:W-:Y:S01]  /*15e0*/  ISETP.GT.U32.AND P0, PT, R0.reuse, R49, PT ;  /* 0x000000310000720c */ /* 0x040fe20003f04070 */
[----:B------:R-:W-:Y:S02]  /*15f0*/  @!P5 IMAD.IADD R51, R51, 0x1, -R0 ;  /* 0x000000013333d824 */ /* 0x000fe400078e0a00 */
[----:B------:R-:W-:Y:S02]  /*1600*/  IMAD.MOV R8, RZ, RZ, -R8 ;  /* 0x000000ffff087224 */ /* 0x000fe400078e0a08 */
[----:B------:R-:W-:Y:S01]  /*1610*/  IMAD.MOV R6, RZ, RZ, -R6 ;  /* 0x000000ffff067224 */ /* 0x000fe200078e0a06 */
[C---:B------:R-:W-:Y:S01]  /*1620*/  ISETP.GT.U32.AND P5, PT, R0.reuse, R51, PT ;  /* 0x000000330000720c */ /* 0x040fe20003fa4070 */
[C---:B------:R-:W-:Y:S02]  /*1630*/  IMAD R57, R0.reuse, R8, R57 ;  /* 0x0000000800397224 */ /* 0x040fe400078e0239 */
[----:B------:R-:W-:Y:S02]  /*1640*/  @!P4 IMAD.IADD R53, R53, 0x1, -R0 ;  /* 0x000000013535c824 */ /* 0x000fe400078e0a00 */
[----:B------:R-:W-:Y:S01]  /*1650*/  IMAD.HI.U32 R9, R5, R61, RZ ;  /* 0x0000003d05097227 */ /* 0x000fe200078e00ff */
[----:B------:R-:W-:-:S03]  /*1660*/  ISETP.GT.U32.AND P4, PT, R0, R57, PT ;  /* 0x000000390000720c */ /* 0x000fc60003f84070 */
[--C-:B------:R-:W-:Y:S01]  /*1670*/  @!P0 IMAD.IADD R49, R49, 0x1, -R0.reuse ;  /* 0x0000000131318824 */ /* 0x100fe200078e0a00 */
[----:B------:R-:W-:Y:S01]  /*1680*/  IADD3 R9, -R9, RZ, RZ ;  /* 0x000000ff09097210 */ /* 0x000fe20007ffe1ff */
[----:B------:R-:W-:Y:S01]  /*1690*/  IMAD R55, R0, R6, R55 ;  /* 0x0000000600377224 */ /* 0x000fe200078e0237 */
[----:B------:R-:W-:Y:S01]  /*16a0*/  LOP3.LUT R6, R4, 0x2a, RZ, 0xfc, !PT ;  /* 0x0000002a04067812 */ /* 0x000fe200078efcff */
[--C-:B------:R-:W-:Y:S01]  /*16b0*/  @!P5 IMAD.IADD R51, R51, 0x1, -R0.reuse ;  /* 0x000000013333d824 */ /* 0x100fe200078e0a00 */
[----:B------:R-:W-:Y:S01]  /*16c0*/  ISETP.GE.AND P5, PT, R11, RZ, PT ;  /* 0x000000ff0b00720c */ /* 0x000fe20003fa6270 */
[----:B------:R-:W-:Y:S01]  /*16d0*/  @!P1 IMAD.MOV R49, RZ, RZ, -R49 ;  /* 0x000000ffff319224 */ /* 0x000fe200078e0a31 */
[C---:B------:R-:W-:Y:S01]  /*16e0*/  ISETP.GT.U32.AND P1, PT, R0.reuse, R55, PT ;  /* 0x000000370000720c */ /* 0x040fe20003f24070 */
[----:B------:R-:W-:Y:S01]  /*16f0*/  IMAD R61, R0, R9, R61 ;  /* 0x00000009003d7224 */ /* 0x000fe200078e023d */
[----:B------:R-:W-:Y:S01]  /*1700*/  LOP3.LUT R11, R4, 0x2c, RZ, 0xfc, !PT ;  /* 0x0000002c040b7812 */ /* 0x000fe200078efcff */
[----:B------:R-:W-:Y:S01]  /*1710*/  @!P4 IMAD.IADD R57, R57, 0x1, -R0 ;  /* 0x000000013939c824 */ /* 0x000fe200078e0a00 */
[----:B------:R-:W-:Y:S01]  /*1720*/  IABS R59, R6 ;  /* 0x00000006003b7213 */ /* 0x000fe20000000000 */
[----:B------:R-:W-:Y:S01]  /*1730*/  @!P3 IMAD.MOV R51, RZ, RZ, -R51 ;  /* 0x000000ffff33b224 */ /* 0x000fe200078e0a33 */
[----:B------:R-:W-:Y:S01]  /*1740*/  IABS R63, R11 ;  /* 0x0000000b003f7213 */ /* 0x000fe20000000000 */
[----:B------:R-:W-:Y:S01]  /*1750*/  @!P6 IMAD.MOV R53, RZ, RZ, -R53 ;  /* 0x000000ffff35e224 */ /* 0x000fe200078e0a35 */
[----:B------:R-:W-:Y:S01]  /*1760*/  ISETP.GE.AND P3, PT, R6, RZ, PT ;  /* 0x000000ff0600720c */ /* 0x000fe20003f66270 */
[----:B------:R-:W-:Y:S01]  /*1770*/  IMAD.HI.U32 R6, R5, R59, RZ ;  /* 0x0000003b05067227 */ /* 0x000fe200078e00ff */
[----:B------:R-:W-:-:S02]  /*1780*/  ISETP.GT.U32.AND P4, PT, R0, R57, PT ;  /* 0x000000390000720c */ /* 0x000fc40003f84070 */
[----:B------:R-:W-:Y:S01]  /*1790*/  ISETP.GT.U32.AND P6, PT, R0, R61, PT ;  /* 0x0000003d0000720c */ /* 0x000fe20003fc4070 */
[----:B------:R-:W-:Y:S01]  /*17a0*/  IMAD.HI.U32 R8, R5, R63, RZ ;  /* 0x0000003f05087227 */ /* 0x000fe200078e00ff */
[----:B------:R-:W-:Y:S02]  /*17b0*/  IADD3 R6, -R6, RZ, RZ ;  /* 0x000000ff06067210 */ /* 0x000fe40007ffe1ff */
[----:B------:R-:W-:Y:S01]  /*17c0*/  ISETP.GE.AND P0, PT, R10, RZ, PT ;  /* 0x000000ff0a00720c */ /* 0x000fe20003f06270 */
[----:B------:R-:W-:Y:S02]  /*17d0*/  @!P1 IMAD.IADD R55, R55, 0x1, -R0 ;  /* 0x0000000137379824 */ /* 0x000fe400078e0a00 */
[----:B------:R-:W-:Y:S02]  /*17e0*/  IMAD.MOV R8, RZ, RZ, -R8 ;  /* 0x000000ffff087224 */ /* 0x000fe400078e0a08 */
[C---:B------:R-:W-:Y:S01]  /*17f0*/  IMAD R59, R0.reuse, R6, R59 ;  /* 0x00000006003b7224 */ /* 0x040fe200078e023b */
[C---:B------:R-:W-:Y:S01]  /*1800*/  ISETP.GT.U32.AND P1, PT, R0.reuse, R55, PT ;  /* 0x000000370000720c */ /* 0x040fe20003f24070 */
[----:B------:R-:W-:-:S02]  /*1810*/  IMAD R63, R0, R8, R63 ;  /* 0x00000008003f7224 */ /* 0x000fc400078e023f */
[--C-:B------:R-:W-:Y:S01]  /*1820*/  @!P4 IMAD.IADD R57, R57, 0x1, -R0.reuse ;  /* 0x000000013939c824 */ /* 0x100fe200078e0a00 */
[C---:B------:R-:W-:Y:S01]  /*1830*/  ISETP.GT.U32.AND P4, PT, R0.reuse, R59, PT ;  /* 0x0000003b0000720c */ /* 0x040fe20003f84070 */
[----:B------:R-:W-:Y:S01]  /*1840*/  @!P6 IMAD.IADD R61, R61, 0x1, -R0 ;  /* 0x000000013d3de824 */ /* 0x000fe200078e0a00 */
[----:B------:R-:W-:Y:S01]  /*1850*/  ISETP.GT.U32.AND P6, PT, R0, R63, PT ;  /* 0x0000003f0000720c */ /* 0x000fe20003fc4070 */
[----:B------:R-:W-:-:S04]  /*1860*/  IMAD.HI.U32 R10, R5, R67, RZ ;  /* 0x00000043050a7227 */ /* 0x000fc800078e00ff */
[----:B------:R-:W-:Y:S02]  /*1870*/  IMAD.MOV R10, RZ, RZ, -R10 ;  /* 0x000000ffff0a7224 */ /* 0x000fe400078e0a0a */
[--C-:B------:R-:W-:Y:S01]  /*1880*/  @!P1 IMAD.IADD R55, R55, 0x1, -R0.reuse ;  /* 0x0000000137379824 */ /* 0x100fe200078e0a00 */
[----:B------:R-:W-:Y:S01]  /*1890*/  ISETP.GE.AND P1, PT, R11, RZ, PT ;  /* 0x000000ff0b00720c */ /* 0x000fe20003f26270 */
[----:B------:R-:W-:Y:S01]  /*18a0*/  IMAD R67, R0, R10, R67 ;  /* 0x0000000a00437224 */ /* 0x000fe200078e0243 */
[C---:B------:R-:W-:Y:S01]  /*18b0*/  LOP3.LUT R10, R4.reuse, 0x32, RZ, 0xfc, !PT ;  /* 0x00000032040a7812 */ /* 0x040fe200078efcff */
[----:B------:R-:W-:Y:S01]  /*18c0*/  IMAD.HI.U32 R9, R5, R65, RZ ;  /* 0x0000004105097227 */ /* 0x000fe200078e00ff */
[----:B------:R-:W-:Y:S02]  /*18d0*/  LOP3.LUT R11, R4, 0x34, RZ, 0xfc, !PT ;  /* 0x00000034040b7812 */ /* 0x000fe400078efcff */
[----:B------:R-:W-:Y:S01]  /*18e0*/  @!P4 IADD3 R59, R59, -R0, RZ ;  /* 0x800000003b3bc210 */ /* 0x000fe20007ffe0ff */
[----:B------:R-:W-:Y:S01]  /*18f0*/  @!P6 IMAD.IADD R63, R63, 0x1, -R0 ;  /* 0x000000013f3fe824 */ /* 0x000fe200078e0a00 */
[----:B------:R-:W-:Y:S01]  /*1900*/  IABS R75, R10 ;  /* 0x0000000a004b7213 */ /* 0x000fe20000000000 */
[----:B------:R-:W-:Y:S01]  /*1910*/  @!P2 IMAD.MOV R55, RZ, RZ, -R55 ;  /* 0x000000ffff37a224 */ /* 0x000fe200078e0a37 */
[----:B------:R-:W-:Y:S01]  /*1920*/  IABS R69, R11 ;  /* 0x0000000b00457213 */ /* 0x000fe20000000000 */
[----:B------:R-:W-:Y:S01]  /*1930*/  IMAD.MOV R9, RZ, RZ, -R9 ;  /* 0x000000ffff097224 */ /* 0x000fe200078e0a09 */
[C---:B------:R-:W-:Y:S01]  /*1940*/  ISETP.GT.U32.AND P4, PT, R0.reuse, R61, PT ;  /* 0x0000003d0000720c */ /* 0x040fe20003f84070 */
[----:B------:R-:W-:Y:S01]  /*1950*/  IMAD.HI.U32 R6, R5, R75, RZ ;  /* 0x0000004b05067227 */ /* 0x000fe200078e00ff */
[----:B------:R-:W-:-:S02]  /*1960*/  ISETP.GT.U32.AND P2, PT, R0, R59, PT ;  /* 0x0000003b0000720c */ /* 0x000fc40003f44070 */
[----:B------:R-:W-:Y:S01]  /*1970*/  ISETP.GT.U32.AND P6, PT, R0, R63, PT ;  /* 0x0000003f0000720c */ /* 0x000fe20003fc4070 */
[----:B------:R-:W-:-:S04]  /*1980*/  IMAD.HI.U32 R8, R5, R69, RZ ;  /* 0x0000004505087227 */ /* 0x000fc800078e00ff */
[C---:B------:R-:W-:Y:S02]  /*1990*/  IMAD R65, R0.reuse, R9, R65 ;  /* 0x0000000900417224 */ /* 0x040fe400078e0241 */
[----:B------:R-:W-:Y:S02]  /*19a0*/  IMAD.MOV R6, RZ, RZ, -R6 ;  /* 0x000000ffff067224 */ /* 0x000fe400078e0a06 */
[----:B------:R-:W-:Y:S02]  /*19b0*/  IMAD.MOV R9, RZ, RZ, -R8 ;  /* 0x000000ffff097224 */ /* 0x000fe400078e0a08 */
[--C-:B------:R-:W-:Y:S01]  /*19c0*/  @!P4 IMAD.IADD R61, R61, 0x1, -R0.reuse ;  /* 0x000000013d3dc824 */ /* 0x100fe200078e0a00 */
[C---:B------:R-:W-:Y:S01]  /*19d0*/  ISETP.GT.U32.AND P4, PT, R0.reuse, R67, PT ;  /* 0x000000430000720c */ /* 0x040fe20003f84070 */
[C---:B------:R-:W-:Y:S02]  /*19e0*/  IMAD R75, R0.reuse, R6, R75 ;  /* 0x00000006004b7224 */ /* 0x040fe400078e024b */
[----:B------:R-:W-:Y:S01]  /*19f0*/  IMAD R69, R0, R9, R69 ;  /* 0x0000000900457224 */ /* 0x000fe200078e0245 */
[----:B------:R-:W-:Y:S01]  /*1a00*/  LOP3.LUT R9, R4, 0x3a, RZ, 0xfc, !PT ;  /* 0x0000003a04097812 */ /* 0x000fe200078efcff */
[----:B------:R-:W-:Y:S01]  /*1a10*/  @!P0 IMAD.MOV R57, RZ, RZ, -R57 ;  /* 0x000000ffff398224 */ /* 0x000fe200078e0a39 */
[C---:B------:R-:W-:Y:S01]  /*1a20*/  ISETP.GT.U32.AND P0, PT, R0.reuse, R65, PT ;  /* 0x000000410000720c */ /* 0x040fe20003f04070 */
[--C-:B------:R-:W-:Y:S01]  /*1a30*/  @!P2 IMAD.IADD R59, R59, 0x1, -R0.reuse ;  /* 0x000000013b3ba824 */ /* 0x100fe200078e0a00 */
[C---:B------:R-:W-:Y:S01]  /*1a40*/  ISETP.GT.U32.AND P2, PT, R0.reuse, R75, PT ;  /* 0x0000004b0000720c */ /* 0x040fe20003f44070 */
[----:B------:R-:W-:Y:S01]  /*1a50*/  @!P6 IMAD.IADD R63, R63, 0x1, -R0 ;  /* 0x000000013f3fe824 */ /* 0x000fe200078e0a00 */
[----:B------:R-:W-:Y:S01]  /*1a60*/  ISETP.GT.U32.AND P6, PT, R0, R69, PT ;  /* 0x000000450000720c */ /* 0x000fe20003fc4070 */
[----:B------:R-:W-:Y:S01]  /*1a70*/  IMAD.HI.U32 R8, R5, R71, RZ ;  /* 0x0000004705087227 */ /* 0x000fe200078e00ff */
[----:B------:R-:W-:-:S02]  /*1a80*/  IABS R77, R9 ;  /* 0x00000009004d7213 */ /* 0x000fc40000000000 */
[----:B------:R-:W-:Y:S01]  /*1a90*/  @!P3 IADD3 R59, -R59, RZ, RZ ;  /* 0x000000ff3b3bb210 */ /* 0x000fe20007ffe1ff */
[--C-:B------:R-:W-:Y:S01]  /*1aa0*/  @!P4 IMAD.IADD R67, R67, 0x1, -R0.reuse ;  /* 0x000000014343c824 */ /* 0x100fe200078e0a00 */
[----:B------:R-:W-:Y:S01]  /*1ab0*/  ISETP.GE.AND P4, PT, R14, RZ, PT ;  /* 0x000000ff0e00720c */ /* 0x000fe20003f86270 */
[----:B------:R-:W-:Y:S01]  /*1ac0*/  @!P5 IMAD.MOV R61, RZ, RZ, -R61 ;  /* 0x000000ffff3dd224 */ /* 0x000fe200078e0a3d */
[----:B------:R-:W-:Y:S01]  /*1ad0*/  LOP3.LUT R14, R4, 0x50, RZ, 0xfc, !PT ;  /* 0x00000050040e7812 */ /* 0x000fe200078efcff */
[--C-:B------:R-:W-:Y:S01]  /*1ae0*/  @!P0 IMAD.IADD R65, R65, 0x1, -R0.reuse ;  /* 0x0000000141418824 */ /* 0x100fe200078e0a00 */
[----:B------:R-:W-:Y:S01]  /*1af0*/  ISETP.GE.AND P0, PT, R12, RZ, PT ;  /* 0x000000ff0c00720c */ /* 0x000fe20003f06270 */
[--C-:B------:R-:W-:Y:S01]  /*1b00*/  @!P2 IMAD.IADD R75, R75, 0x1, -R0.reuse ;  /* 0x000000014b4ba824 */ /* 0x100fe200078e0a00 */
[----:B------:R-:W-:Y:S01]  /*1b10*/  LOP3.LUT R12, R4, 0x3c, RZ, 0xfc, !PT ;  /* 0x0000003c040c7812 */ /* 0x000fe200078efcff */
[----:B------:R-:W-:Y:S01]  /*1b20*/  @!P6 IMAD.IADD R69, R69, 0x1, -R0 ;  /* 0x000000014545e824 */ /* 0x000fe200078e0a00 */
[C---:B------:R-:W-:Y:S01]  /*1b30*/  ISETP.GT.U32.AND P6, PT, R0.reuse, R67, PT ;  /* 0x000000430000720c */ /* 0x040fe20003fc4070 */
[----:B------:R-:W-:Y:S01]  /*1b40*/  IMAD.HI.U32 R6, R5, R73, RZ ;  /* 0x0000004905067227 */ /* 0x000fe200078e00ff */
[----:B------:R-:W-:-:S02]  /*1b50*/  ISETP.GT.U32.AND P2, PT, R0, R65, PT ;  /* 0x000000410000720c */ /* 0x000fc40003f44070 */
[----:B------:R-:W-:Y:S01]  /*1b60*/  ISETP.GT.U32.AND P5, PT, R0, R75, PT ;  /* 0x0000004b0000720c */ /* 0x000fe20003fa4070 */
[----:B------:R-:W-:Y:S01]  /*1b70*/  IMAD.MOV R8, RZ, RZ, -R8 ;  /* 0x000000ffff087224 */ /* 0x000fe200078e0a08 */
[----:B------:R-:W-:Y:S01]  /*1b80*/  IADD3 R6, -R6, RZ, RZ ;  /* 0x000000ff06067210 */ /* 0x000fe20007ffe1ff */
[----:B------:R-:W-:Y:S01]  /*1b90*/  @!P1 IMAD.MOV R63, RZ, RZ, -R63 ;  /* 0x000000ffff3f9224 */ /* 0x000fe200078e0a3f */
[----:B------:R-:W-:Y:S01]  /*1ba0*/  IABS R79, R12 ;  /* 0x0000000c004f7213 */ /* 0x000fe20000000000 */
[C---:B------:R-:W-:Y:S01]  /*1bb0*/  IMAD R71, R0.reuse, R8, R71 ;  /* 0x0000000800477224 */ /* 0x040fe200078e0247 */
[C---:B------:R-:W-:Y:S01]  /*1bc0*/  ISETP.GT.U32.AND P3, PT, R0.reuse, R69, PT ;  /* 0x000000450000720c */ /* 0x040fe20003f64070 */
[C---:B------:R-:W-:Y:S01]  /*1bd0*/  IMAD R73, R0.reuse, R6, R73 ;  /* 0x0000000600497224 */ /* 0x040fe200078e0249 */
[----:B------:R-:W-:Y:S01]  /*1be0*/  IABS R99, R14 ;  /* 0x0000000e00637213 */ /* 0x000fe20000000000 */
[--C-:B------:R-:W-:Y:S01]  /*1bf0*/  @!P6 IMAD.IADD R67, R67, 0x1, -R0.reuse ;  /* 0x000000014343e824 */ /* 0x100fe200078e0a00 */
[----:B------:R-:W-:Y:S01]  /*1c00*/  ISETP.GT.U32.AND P6, PT, R0, R71, PT ;  /* 0x000000470000720c */ /* 0x000fe20003fc4070 */
[----:B------:R-:W-:Y:S01]  /*1c10*/  @!P2 IMAD.IADD R65, R65, 0x1, -R0 ;  /* 0x000000014141a824 */ /* 0x000fe200078e0a00 */
[----:B------:R-:W-:Y:S01]  /*1c20*/  ISETP.GE.AND P2, PT, R10, RZ, PT ;  /* 0x000000ff0a00720c */ /* 0x000fe20003f46270 */
[----:B------:R-:W-:Y:S01]  /*1c30*/  IMAD.HI.U32 R6, R5, R77, RZ ;  /* 0x0000004d05067227 */ /* 0x000fe200078e00ff */
[----:B------:R-:W-:-:S02]  /*1c40*/  ISETP.GT.U32.AND P1, PT, R0, R73, PT ;  /* 0x000000490000720c */ /* 0x000fc40003f24070 */
[C---:B------:R-:W-:Y:S01]  /*1c50*/  LOP3.LUT R10, R4.reuse, 0x48, RZ, 0xfc, !PT ;  /* 0x00000048040a7812 */ /* 0x040fe200078efcff */
[----:B------:R-:W-:Y:S01]  /*1c60*/  @!P5 IMAD.IADD R75, R75, 0x1, -R0 ;  /* 0x000000014b4bd824 */ /* 0x000fe200078e0a00 */
[----:B------:R-:W-:Y:S01]  /*1c70*/  ISETP.GE.AND P5, PT, R11, RZ, PT ;  /* 0x000000ff0b00720c */ /* 0x000fe20003fa6270 */
[----:B------:R-:W-:Y:S01]  /*1c80*/  IMAD.HI.U32 R8, R5, R79, RZ ;  /* 0x0000004f05087227 */ /* 0x000fe200078e00ff */
[----:B------:R-:W-:Y:S02]  /*1c90*/  IABS R91, R10 ;  /* 0x0000000a005b7213 */ /* 0x000fe40000000000 */
[----:B------:R-:W-:Y:S01]  /*1ca0*/  LOP3.LUT R11, R4, 0x4c, RZ, 0xfc, !PT ;  /* 0x0000004c040b7812 */ /* 0x000fe200078efcff */
[----:B------:R-:W-:Y:S01]  /*1cb0*/  IMAD.MOV R6, RZ, RZ, -R6 ;  /* 0x000000ffff067224 */ /* 0x000fe200078e0a06 */
[----:B------:R-:W-:Y:S01]  /*1cc0*/  IADD3 R8, -R8, RZ, RZ ;  /* 0x000000ff08087210 */ /* 0x000fe20007ffe1ff */
[--C-:B------:R-:W-:Y:S01]  /*1cd0*/  @!P3 IMAD.IADD R69, R69, 0x1, -R0.reuse ;  /* 0x000000014545b824 */ /* 0x100fe200078e0a00 */
[----:B------:R-:W-:Y:S01]  /*1ce0*/  ISETP.GE.AND P3, PT, R15, RZ, PT ;  /* 0x000000ff0f00720c */ /* 0x000fe20003f66270 */
[----:B------:R-:W-:Y:S01]  /*1cf0*/  IMAD R77, R0, R6, R77 ;  /* 0x00000006004d7224 */ /* 0x000fe200078e024d */
[----:B------:R-:W-:Y:S01]  /*1d00*/  LOP3.LUT R6, R4, 0x3e, RZ, 0xfc, !PT ;  /* 0x0000003e04067812 */ /* 0x000fe200078efcff */
[--C-:B------:R-:W-:Y:S01]  /*1d10*/  @!P6 IMAD.IADD R71, R71, 0x1, -R0.reuse ;  /* 0x000000014747e824 */ /* 0x100fe200078e0a00 */
[----:B------:R-:W-:Y:S01]  /*1d20*/  ISETP.GE.AND P6, PT, R9, RZ, PT ;  /* 0x000000ff0900720c */ /* 0x000fe20003fc6270 */
[C---:B------:R-:W-:Y:S01]  /*1d30*/  IMAD R79, R0.reuse, R8, R79 ;  /* 0x00000008004f7224 */ /* 0x040fe200078e024f */
[----:B------:R-:W-:Y:S01]  /*1d40*/  IABS R81, R6 ;  /* 0x0000000600517213 */ /* 0x000fe20000000000 */
[----:B------:R-:W-:Y:S01]  /*1d50*/  @!P2 IMAD.MOV R75, RZ, RZ, -R75 ;  /* 0x000000ffff4ba224 */ /* 0x000fe200078e0a4b */
[C---:B------:R-:W-:Y:S01]  /*1d60*/  ISETP.GT.U32.AND P2, PT, R0.reuse, R77, PT ;  /* 0x0000004d0000720c */ /* 0x040fe20003f44070 */
[----:B------:R-:W-:Y:S01]  /*1d70*/  @!P4 IMAD.MOV R67, RZ, RZ, -R67 ;  /* 0x000000ffff43c224 */ /* 0x000fe200078e0a43 */
[C---:B------:R-:W-:Y:S01]  /*1d80*/  ISETP.GT.U32.AND P4, PT, R0.reuse, R71, PT ;  /* 0x000000470000720c */ /* 0x040fe20003f84070 */
[----:B------:R-:W-:Y:S01]  /*1d90*/  @!P5 IMAD.MOV R69, RZ, RZ, -R69 ;  /* 0x000000ffff45d224 */ /* 0x000fe200078e0a45 */
[----:B------:R-:W-:Y:S01]  /*1da0*/  ISETP.GT.U32.AND P5, PT, R0, R79, PT ;  /* 0x0000004f0000720c */ /* 0x000fe20003fa4070 */
[----:B------:R-:W-:Y:S01]  /*1db0*/  @!P1 IMAD.IADD R73, R73, 0x1, -R0 ;  /* 0x0000000149499824 */ /* 0x000fe200078e0a00 */
[----:B------:R-:W-:Y:S01]  /*1dc0*/  LOP3.LUT R8, R4, 0x40, RZ, 0xfc, !PT ;  /* 0x0000004004087812 */ /* 0x000fe200078efcff */
[----:B------:R-:W-:Y:S01]  /*1dd0*/  @!P0 IMAD.MOV R65, RZ, RZ, -R65 ;  /* 0x000000ffff418224 */ /* 0x000fe200078e0a41 */
[----:B------:R-:W-:-:S02]  /*1de0*/  ISETP.GE.AND P1, PT, R16, RZ, PT ;  /* 0x000000ff1000720c */ /* 0x000fc40003f26270 */
[----:B------:R-:W-:Y:S02]  /*1df0*/  ISETP.GT.U32.AND P0, PT, R0, R73, PT ;  /* 0x000000490000720c */ /* 0x000fe40003f04070 */
[----:B------:R-:W-:Y:S02]  /*1e00*/  IABS R83, R8 ;  /* 0x0000000800537213 */ /* 0x000fe40000000000 */
[----:B------:R-:W-:Y:S01]  /*1e10*/  @!P2 IADD3 R77, R77, -R0, RZ ;  /* 0x800000004d4da210 */ /* 0x000fe20007ffe0ff */
[--C-:B------:R-:W-:Y:S01]  /*1e20*/  @!P4 IMAD.IADD R71, R71, 0x1, -R0.reuse ;  /* 0x000000014747c824 */ /* 0x100fe200078e0a00 */
[----:B------:R-:W-:Y:S01]  /*1e30*/  ISETP.GE.AND P4, PT, R6, RZ, PT ;  /* 0x000000ff0600720c */ /* 0x000fe20003f86270 */
[----:B------:R-:W-:Y:S01]  /*1e40*/  @!P5 IMAD.IADD R79, R79, 0x1, -R0 ;  /* 0x000000014f4fd824 */ /* 0x000fe200078e0a00 */
[----:B------:R-:W-:Y:S01]  /*1e50*/  ISETP.GT.U32.AND P5, PT, R0, R77, PT ;  /* 0x0000004d0000720c */ /* 0x000fe20003fa4070 */
[----:B------:R-:W-:Y:S01]  /*1e60*/  IMAD.HI.U32 R6, R5, R81, RZ ;  /* 0x0000005105067227 */ /* 0x000fe200078e00ff */
[----:B------:R-:W-:-:S02]  /*1e70*/  ISETP.GE.AND P2, PT, R8, RZ, PT ;  /* 0x000000ff0800720c */ /* 0x000fc40003f46270 */
[----:B------:R-:W-:Y:S01]  /*1e80*/  LOP3.LUT R9, R4, 0x42, RZ, 0xfc, !PT ;  /* 0x0000004204097812 */ /* 0x000fe200078efcff */
[----:B------:R-:W-:Y:S01]  /*1e90*/  IMAD.MOV R6, RZ, RZ, -R6 ;  /* 0x000000ffff067224 */ /* 0x000fe200078e0a06 */
[----:B------:R-:W-:Y:S01]  /*1ea0*/  IABS R95, R11 ;  /* 0x0000000b005f7213 */ /* 0x000fe20000000000 */
[--C-:B------:R-:W-:Y:S01]  /*1eb0*/  @!P0 IMAD.IADD R73, R73, 0x1, -R0.reuse ;  /* 0x0000000149498824 */ /* 0x100fe200078e0a00 */
[----:B------:R-:W-:Y:S01]  /*1ec0*/  IABS R85, R9 ;  /* 0x0000000900557213 */ /* 0x000fe20000000000 */
[----:B------:R-:W-:Y:S01]  /*1ed0*/  IMAD R81, R0, R6, R81 ;  /* 0x0000000600517224 */ /* 0x000fe200078e0251 */
[----:B------:R-:W-:Y:S01]  /*1ee0*/  LOP3.LUT R6, R4, 0x44, RZ, 0xfc, !PT ;  /* 0x0000004404067812 */ /* 0x000fe200078efcff */
[----:B------:R-:W-:Y:S01]  /*1ef0*/  IMAD.HI.U32 R8, R5, R83, RZ ;  /* 0x0000005305087227 */ /* 0x000fe200078e00ff */
[----:B------:R-:W-:Y:S02]  /*1f00*/  ISETP.GE.AND P0, PT, R12, RZ, PT ;  /* 0x000000ff0c00720c */ /* 0x000fe40003f06270 */
[----:B------:R-:W-:Y:S01]  /*1f10*/  IABS R87, R6 ;  /* 0x0000000600577213 */ /* 0x000fe20000000000 */
[----:B------:R-:W-:Y:S01]  /*1f20*/  @!P3 IMAD.MOV R73, RZ, RZ, -R73 ;  /* 0x000000ffff49b224 */ /* 0x000fe200078e0a49 */
[C---:B------:R-:W-:Y:S01]  /*1f30*/  ISETP.GT.U32.AND P3, PT, R0.reuse, R79, PT ;  /* 0x0000004f0000720c */ /* 0x040fe20003f64070 */
[----:B------:R-:W-:Y:S01]  /*1f40*/  @!P5 IMAD.IADD R77, R77, 0x1, -R0 ;  /* 0x000000014d4dd824 */ /* 0x000fe200078e0a00 */
[----:B------:R-:W-:Y:S01]  /*1f50*/  ISETP.GT.U32.AND P5, PT, R0, R81, PT ;  /* 0x000000510000720c */ /* 0x000fe20003fa4070 */
[----:B------:R-:W-:Y:S01]  /*1f60*/  IMAD.MOV R8, RZ, RZ, -R8 ;  /* 0x000000ffff087224 */ /* 0x000fe200078e0a08 */
[C---:B------:R-:W-:Y:S01]  /*1f70*/  LOP3.LUT R12, R4.reuse, 0x4e, RZ, 0xfc, !PT ;  /* 0x0000004e040c7812 */ /* 0x040fe200078efcff */
[----:B------:R-:W-:Y:S01]  /*1f80*/  @!P6 IMAD.MOV R77, RZ, RZ, -R77 ;  /* 0x000000ffff4de224 */ /* 0x000fe200078e0a4d */
[----:B------:R-:W-:Y:S01]  /*1f90*/  LOP3.LUT R16, R4, 0x8c, RZ, 0xfc, !PT ;  /* 0x0000008c04107812 */ /* 0x000fe200078efcff */
[----:B------:R-:W-:Y:S01]  /*1fa0*/  IMAD R83, R0, R8, R83 ;  /* 0x0000000800537224 */ /* 0x000fe200078e0253 */
[----:B------:R-:W-:Y:S01]  /*1fb0*/  IABS R97, R12 ;  /* 0x0000000c00617213 */ /* 0x000fe20000000000 */
[----:B------:R-:W-:Y:S01]  /*1fc0*/  @!P1 IMAD.MOV R71, RZ, RZ, -R71 ;  /* 0x000000ffff479224 */ /* 0x000fe200078e0a47 */
[----:B------:R-:W-:-:S02]  /*1fd0*/  ISETP.GE.AND P1, PT, R9, RZ, PT ;  /* 0x000000ff0900720c */ /* 0x000fc40003f26270 */
[----:B------:R-:W-:Y:S01]  /*1fe0*/  ISETP.GT.U32.AND P6, PT, R0, R83, PT ;  /* 0x000000530000720c */ /* 0x000fe20003fc4070 */
[--C-:B------:R-:W-:Y:S01]  /*1ff0*/  @!P3 IMAD.IADD R79, R79, 0x1, -R0.reuse ;  /* 0x000000014f4fb824 */ /* 0x100fe200078e0a00 */
[----:B------:R-:W-:Y:S01]  /*2000*/  ISETP.GE.AND P3, PT, R6, RZ, PT ;  /* 0x000000ff0600720c */ /* 0x000fe20003f66270 */
[----:B------:R-:W-:Y:S01]  /*2010*/  @!P5 IMAD.IADD R81, R81, 0x1, -R0 ;  /* 0x000000015151d824 */ /* 0x000fe200078e0a00 */
[C---:B------:R-:W-:Y:S01]  /*2020*/  LOP3.LUT R9, R4.reuse, 0x46, RZ, 0xfc, !PT ;  /* 0x0000004604097812 */ /* 0x040fe200078efcff */
[C---:B------:R-:W-:Y:S01]  /*2030*/  IMAD.HI.U32 R6, R5.reuse, R85, RZ ;  /* 0x0000005505067227 */ /* 0x040fe200078e00ff */
[----:B------:R-:W-:Y:S02]  /*2040*/  LOP3.LUT R15, R4, 0x8a, RZ, 0xfc, !PT ;  /* 0x0000008a040f7812 */ /* 0x000fe400078efcff */
[----:B------:R-:W-:Y:S01]  /*2050*/  ISETP.GT.U32.AND P5, PT, R0, R81, PT ;  /* 0x000000510000720c */ /* 0x000fe20003fa4070 */
[----:B------:R-:W-:Y:S01]  /*2060*/  @!P0 IMAD.MOV R79, RZ, RZ, -R79 ;  /* 0x000000ffff4f8224 */ /* 0x000fe200078e0a4f */
[----:B------:R-:W-:Y:S01]  /*2070*/  IADD3 R8, -R6, RZ, RZ ;  /* 0x000000ff06087210 */ /* 0x000fe20007ffe1ff */
[----:B------:R-:W-:Y:S01]  /*2080*/  IMAD.HI.U32 R6, R5, R87, RZ ;  /* 0x0000005705067227 */ /* 0x000fe200078e00ff */
[----:B------:R-:W-:-:S02]  /*2090*/  IABS R89, R9 ;  /* 0x0000000900597213 */ /* 0x000fc40000000000 */
[----:B------:R-:W-:Y:S01]  /*20a0*/  ISETP.GE.AND P0, PT, R9, RZ, PT ;  /* 0x000000ff0900720c */ /* 0x000fe20003f06270 */
[----:B------:R-:W-:Y:S01]  /*20b0*/  @!P6 IMAD.IADD R83, R83, 0x1, -R0 ;  /* 0x000000015353e824 */ /* 0x000fe200078e0a00 */
[----:B------:R-:W-:Y:S01]  /*20c0*/  LOP3.LUT R9, R4, 0x4a, RZ, 0xfc, !PT ;  /* 0x0000004a04097812 */ /* 0x000fe200078efcff */
[----:B------:R-:W-:Y:S01]  /*20d0*/  IMAD.MOV R6, RZ, RZ, -R6 ;  /* 0x000000ffff067224 */ /* 0x000fe200078e0a06 */
[----:B------:R-:W-:Y:S01]  /*20e0*/  IABS R159, R16 ;  /* 0x00000010009f7213 */ /* 0x000fe20000000000 */
[C---:B------:R-:W-:Y:S01]  /*20f0*/  IMAD R85, R0.reuse, R8, R85 ;  /* 0x0000000800557224 */ /* 0x040fe200078e0255 */
[C---:B------:R-:W-:Y:S01]  /*2100*/  ISETP.GT.U32.AND P6, PT, R0.reuse, R83, PT ;  /* 0x000000530000720c */ /* 0x040fe20003fc4070 */
[----:B------:R-:W-:Y:S01]  /*2110*/  IMAD R87, R0, R6, R87 ;  /* 0x0000000600577224 */ /* 0x000fe200078e0257 */
[----:B------:R-:W-:Y:S01]  /*2120*/  IABS R93, R9 ;  /* 0x00000009005d7213 */ /* 0x000fe20000000000 */
[----:B------:R-:W-:Y:S01]  /*2130*/  IMAD.HI.U32 R6, R5, R89, RZ ;  /* 0x0000005905067227 */ /* 0x000fe200078e00ff */
[----:B------:R-:W-:-:S03]  /*2140*/  IABS R157, R15 ;  /* 0x0000000f009d7213 */ /* 0x000fc60000000000 */
[----:B------:R-:W-:-:S04]  /*2150*/  IMAD.HI.U32 R8, R5, R91, RZ ;  /* 0x0000005b05087227 */ /* 0x000fc800078e00ff */
[----:B------:R-:W-:Y:S01]  /*2160*/  @!P5 IMAD.IADD R81, R81, 0x1, -R0 ;  /* 0x000000015151d824 */ /* 0x000fe200078e0a00 */
[----:B------:R-:W-:Y:S01]  /*2170*/  ISETP.GT.U32.AND P5, PT, R0, R85, PT ;  /* 0x000000550000720c */ /* 0x000fe20003fa4070 */
[----:B------:R-:W-:Y:S01]  /*2180*/  IMAD.MOV R6, RZ, RZ, -R6 ;  /* 0x000000ffff067224 */ /* 0x000fe200078e0a06 */
[----:B------:R-:W-:Y:S01]  /*2190*/  IADD3 R8, -R8, RZ, RZ ;  /* 0x000000ff08087210 */ /* 0x000fe20007ffe1ff */
[----:B------:R-:W-:Y:S02]  /*21a0*/  @!P6 IMAD.IADD R83, R83, 0x1, -R0 ;  /* 0x000000015353e824 */ /* 0x000fe400078e0a00 */
[C---:B------:R-:W-:Y:S02]  /*21b0*/  IMAD R89, R0.reuse, R6, R89 ;  /* 0x0000000600597224 */ /* 0x040fe400078e0259 */
[C---:B------:R-:W-:Y:S01]  /*21c0*/  IMAD R91, R0.reuse, R8, R91 ;  /* 0x00000008005b7224 */ /* 0x040fe200078e025b */
[----:B------:R-:W-:Y:S01]  /*21d0*/  @!P2 IADD3 R83, -R83, RZ, RZ ;  /* 0x000000ff5353a210 */ /* 0x000fe20007ffe1ff */
[----:B------:R-:W-:Y:S01]  /*21e0*/  @!P4 IMAD.MOV R81, RZ, RZ, -R81 ;  /* 0x000000ffff51c224 */ /* 0x000fe200078e0a51 */
[C---:B------:R-:W-:Y:S01]  /*21f0*/  ISETP.GT.U32.AND P6, PT, R0.reuse, R89, PT ;  /* 0x000000590000720c */ /* 0x040fe20003fc4070 */
[----:B------:R-:W-:Y:S01]  /*2200*/  IMAD.HI.U32 R6, R5, R93, RZ ;  /* 0x0000005d05067227 */ /* 0x000fe200078e00ff */
[----:B------:R-:W-:-:S03]  /*2210*/  ISETP.GT.U32.AND P4, PT, R0, R87, PT ;  /* 0x000000570000720c */ /* 0x000fc60003f84070 */
[----:B------:R-:W-:Y:S01]  /*2220*/  @!P5 IMAD.IADD R85, R85, 0x1, -R0 ;  /* 0x000000015555d824 */ /* 0x000fe200078e0a00 */
[----:B------:R-:W-:Y:S01]  /*2230*/  ISETP.GT.U32.AND P5, PT, R0, R91, PT ;  /* 0x0000005b0000720c */ /* 0x000fe20003fa4070 */
[----:B------:R-:W-:Y:S02]  /*2240*/  IMAD.MOV R6, RZ, RZ, -R6 ;  /* 0x000000ffff067224 */ /* 0x000fe400078e0a06 */
[----:B------:R-:W-:-:S04]  /*2250*/  IMAD.HI.U32 R8, R5, R99, RZ ;  /* 0x0000006305087227 */ /* 0x000fc800078e00ff */
[----:B------:R-:W-:Y:S02]  /*2260*/  @!P6 IMAD.IADD R89, R89, 0x1, -R0 ;  /* 0x000000015959e824 */ /* 0x000fe400078e0a00 */
[----:B------:R-:W-:Y:S02]  /*2270*/  IMAD R93, R0, R6, R93 ;  /* 0x00000006005d7224 */ /* 0x000fe400078e025d */
[----:B------:R-:W-:-:S04]  /*2280*/  IMAD.HI.U32 R6, R5, R95, RZ ;  /* 0x0000005f05067227 */ /* 0x000fc800078e00ff */
[--C-:B------:R-:W-:Y:S01]  /*2290*/  @!P5 IMAD.IADD R91, R91, 0x1, -R0.reuse ;  /* 0x000000015b5bd824 */ /* 0x100fe200078e0a00 */
[C---:B------:R-:W-:Y:S01]  /*22a0*/  ISETP.GT.U32.AND P5, PT, R0.reuse, R89, PT ;  /* 0x000000590000720c */ /* 0x040fe20003fa4070 */
[----:B------:R-:W-:Y:S01]  /*22b0*/  @!P4 IMAD.IADD R87, R87, 0x1, -R0 ;  /* 0x000000015757c824 */ /* 0x000fe200078e0a00 */
[C---:B------:R-:W-:Y:S01]  /*22c0*/  ISETP.GT.U32.AND P4, PT, R0.reuse, R85, PT ;  /* 0x000000550000720c */ /* 0x040fe20003f84070 */
[----:B------:R-:W-:Y:S01]  /*22d0*/  IMAD.MOV R6, RZ, RZ, -R6 ;  /* 0x000000ffff067224 */ /* 0x000fe200078e0a06 */
[C---:B------:R-:W-:Y:S01]  /*22e0*/  ISETP.GT.U32.AND P2, PT, R0.reuse, R91, PT ;  /* 0x0000005b0000720c */ /* 0x040fe20003f44070 */
[----:B------:R-:W-:Y:S01]  /*22f0*/  IMAD.MOV R8, RZ, RZ, -R8 ;  /* 0x000000ffff087224 */ /* 0x000fe200078e0a08 */
[C---:B------:R-:W-:Y:S01]  /*2300*/  ISETP.GT.U32.AND P6, PT, R0.reuse, R87, PT ;  /* 0x000000570000720c */ /* 0x040fe20003fc4070 */
[----:B------:R-:W-:Y:S02]  /*2310*/  IMAD R95, R0, R6, R95 ;  /* 0x00000006005f7224 */ /* 0x000fe400078e025f */
[----:B------:R-:W-:-:S04]  /*2320*/  IMAD.HI.U32 R6, R5, R97, RZ ;  /* 0x0000006105067227 */ /* 0x000fc800078e00ff */
[----:B------:R-:W-:Y:S01]  /*2330*/  @!P5 IMAD.IADD R89, R89, 0x1, -R0 ;  /* 0x000000015959d824 */ /* 0x000fe200078e0a00 */
[C---:B------:R-:W-:Y:S01]  /*2340*/  ISETP.GT.U32.AND P5, PT, R0.reuse, R95, PT ;  /* 0x0000005f0000720c */ /* 0x040fe20003fa4070 */
[----:B------:R-:W-:Y:S02]  /*2350*/  IMAD.MOV R6, RZ, RZ, -R6 ;  /* 0x000000ffff067224 */ /* 0x000fe400078e0a06 */
[--C-:B------:R-:W-:Y:S01]  /*2360*/  @!P4 IMAD.IADD R85, R85, 0x1, -R0.reuse ;  /* 0x000000015555c824 */ /* 0x100fe200078e0a00 */
[----:B------:R-:W-:Y:S01]  /*2370*/  ISETP.GT.U32.AND P4, PT, R0, R93, PT ;  /* 0x0000005d0000720c */ /* 0x000fe20003f84070 */
[--C-:B------:R-:W-:Y:S01]  /*2380*/  @!P6 IMAD.IADD R87, R87, 0x1, -R0.reuse ;  /* 0x000000015757e824 */ /* 0x100fe200078e0a00 */
[----:B------:R-:W-:Y:S01]  /*2390*/  ISETP.GE.AND P6, PT, R10, RZ, PT ;  /* 0x000000ff0a00720c */ /* 0x000fe20003fc6270 */
[----:B------:R-:W-:Y:S01]  /*23a0*/  IMAD R97, R0, R6, R97 ;  /* 0x0000000600617224 */ /* 0x000fe200078e0261 */
[----:B------:R-:W-:Y:S01]  /*23b0*/  LOP3.LUT R10, R4, 0x52, RZ, 0xfc, !PT ;  /* 0x00000052040a7812 */ /* 0x000fe200078efcff */
[--C-:B------:R-:W-:Y:S01]  /*23c0*/  @!P2 IMAD.IADD R91, R91, 0x1, -R0.reuse ;  /* 0x000000015b5ba824 */ /* 0x100fe200078e0a00 */
[----:B------:R-:W-:Y:S01]  /*23d0*/  ISETP.GE.AND P2, PT, R9, RZ, PT ;  /* 0x000000ff0900720c */ /* 0x000fe20003f46270 */
[----:B------:R-:W-:Y:S01]  /*23e0*/  IMAD R99, R0, R8, R99 ;  /* 0x0000000800637224 */ /* 0x000fe200078e0263 */
[----:B------:R-:W-:Y:S01]  /*23f0*/  IABS R103, R10 ;  /* 0x0000000a00677213 */ /* 0x000fe20000000000 */
[----:B------:R-:W-:Y:S01]  /*2400*/  @!P5 IMAD.IADD R95, R95, 0x1, -R0 ;  /* 0x000000015f5fd824 */ /* 0x000fe200078e0a00 */
[----:B------:R-:W-:Y:S01]  /*2410*/  LOP3.LUT R9, R4, 0x54, RZ, 0xfc, !PT ;  /* 0x0000005404097812 */ /* 0x000fe200078efcff */
[----:B------:R-:W-:-:S02]  /*2420*/  @!P1 IMAD.MOV R85, RZ, RZ, -R85 ;  /* 0x000000ffff559224 */ /* 0x000fc400078e0a55 */
[----:B------:R-:W-:Y:S01]  /*2430*/  IMAD.HI.U32 R6, R5, R103, RZ ;  /* 0x0000006705067227 */ /* 0x000fe200078e00ff */
[C---:B------:R-:W-:Y:S02]  /*2440*/  ISETP.GT.U32.AND P5, PT, R0.reuse, R95, PT ;  /* 0x0000005f0000720c */ /* 0x040fe40003fa4070 */
[----:B------:R-:W-:Y:S01]  /*2450*/  @!P4 IADD3 R93, R93, -R0, RZ ;  /* 0x800000005d5dc210 */ /* 0x000fe20007ffe0ff */
[----:B------:R-:W-:Y:S01]  /*2460*/  IMAD.MOV R6, RZ, RZ, -R6 ;  /* 0x000000ffff067224 */ /* 0x000fe200078e0a06 */
[----:B------:R-:W-:Y:S01]  /*2470*/  ISETP.GE.AND P4, PT, R11, RZ, PT ;  /* 0x000000ff0b00720c */ /* 0x000fe20003f86270 */
[----:B------:R-:W-:Y:S01]  /*2480*/  @!P6 IMAD.MOV R91, RZ, RZ, -R91 ;  /* 0x000000ffff5be224 */ /* 0x000fe200078e0a5b */
[C---:B------:R-:W-:Y:S01]  /*2490*/  ISETP.GT.U32.AND P1, PT, R0.reuse, R93, PT ;  /* 0x0000005d0000720c */ /* 0x040fe20003f24070 */
[C---:B------:R-:W-:Y:S01]  /*24a0*/  IMAD R103, R0.reuse, R6, R103 ;  /* 0x0000000600677224 */ /* 0x040fe200078e0267 */
[----:B------:R-:W-:Y:S01]  /*24b0*/  IABS R101, R9 ;  /* 0x0000000900657213 */ /* 0x000fe20000000000 */
[----:B------:R-:W-:Y:S01]  /*24c0*/  @!P3 IMAD.MOV R87, RZ, RZ, -R87 ;  /* 0x000000ffff57b224 */ /* 0x000fe200078e0a57 */
[----:B------:R-:W-:Y:S01]  /*24d0*/  ISETP.GT.U32.AND P6, PT, R0, R99, PT ;  /* 0x000000630000720c */ /* 0x000fe20003fc4070 */
[----:B------:R-:W-:Y:S01]  /*24e0*/  @!P0 IMAD.MOV R89, RZ, RZ, -R89 ;  /* 0x000000ffff598224 */ /* 0x000fe200078e0a59 */
[----:B------:R-:W-:Y:S01]  /*24f0*/  LOP3.LUT R11, R4, 0x56, RZ, 0xfc, !PT ;  /* 0x00000056040b7812 */ /* 0x000fe200078efcff */
[----:B------:R-:W-:Y:S01]  /*2500*/  IMAD.HI.U32 R6, R5, R101, RZ ;  /* 0x0000006505067227 */ /* 0x000fe200078e00ff */
[----:B------:R-:W-:-:S02]  /*2510*/  @!P5 IADD3 R95, R95, -R0, RZ ;  /* 0x800000005f5fd210 */ /* 0x000fc40007ffe0ff */
[C---:B------:R-:W-:Y:S01]  /*2520*/  ISETP.GT.U32.AND P5, PT, R0.reuse, R103, PT ;  /* 0x000000670000720c */ /* 0x040fe20003fa4070 */
[----:B------:R-:W-:Y:S01]  /*2530*/  IMAD.MOV R8, RZ, RZ, -R6 ;  /* 0x000000ffff087224 */ /* 0x000fe200078e0a06 */
[----:B------:R-:W-:Y:S01]  /*2540*/  IABS R105, R11 ;  /* 0x0000000b00697213 */ /* 0x000fe20000000000 */
[--C-:B------:R-:W-:Y:S01]  /*2550*/  @!P1 IMAD.IADD R93, R93, 0x1, -R0.reuse ;  /* 0x000000015d5d9824 */ /* 0x100fe200078e0a00 */
[C---:B------:R-:W-:Y:S01]  /*2560*/  ISETP.GT.U32.AND P3, PT, R0.reuse, R97, PT ;  /* 0x000000610000720c */ /* 0x040fe20003f64070 */
[----:B------:R-:W-:Y:S01]  /*2570*/  IMAD R101, R0, R8, R101 ;  /* 0x0000000800657224 */ /* 0x000fe200078e0265 */
[----:B------:R-:W-:Y:S01]  /*2580*/  ISETP.GE.AND P0, PT, R12, RZ, PT ;  /* 0x000000ff0c00720c */ /* 0x000fe20003f06270 */
[----:B------:R-:W-:Y:S01]  /*2590*/  IMAD.HI.U32 R6, R5, R105, RZ ;  /* 0x0000006905067227 */ /* 0x000fe200078e00ff */
[----:B------:R-:W-:Y:S02]  /*25a0*/  LOP3.LUT R12, R4, 0x5a, RZ, 0xfc, !PT ;  /* 0x0000005a040c7812 */ /* 0x000fe400078efcff */
[----:B------:R-:W-:Y:S01]  /*25b0*/  ISETP.GE.AND P1, PT, R14, RZ, PT ;  /* 0x000000ff0e00720c */ /* 0x000fe20003f26270 */
[--C-:B------:R-:W-:Y:S01]  /*25c0*/  @!P6 IMAD.IADD R99, R99, 0x1, -R0.reuse ;  /* 0x000000016363e824 */ /* 0x100fe200078e0a00 */
[----:B------:R-:W-:Y:S01]  /*25d0*/  IABS R109, R12 ;  /* 0x0000000c006d7213 */ /* 0x000fe20000000000 */
[----:B------:R-:W-:Y:S01]  /*25e0*/  @!P5 IMAD.IADD R103, R103, 0x1, -R0 ;  /* 0x000000016767d824 */ /* 0x000fe200078e0a00 */
[----:B------:R-:W-:Y:S01]  /*25f0*/  LOP3.LUT R14, R4, 0x88, RZ, 0xfc, !PT ;  /* 0x00000088040e7812 */ /* 0x000fe200078efcff */
[----:B------:R-:W-:-:S02]  /*2600*/  IMAD.MOV R6, RZ, RZ, -R6 ;  /* 0x000000ffff067224 */ /* 0x000fc400078e0a06 */
[----:B------:R-:W-:Y:S01]  /*2610*/  @!P2 IMAD.MOV R93, RZ, RZ, -R93 ;  /* 0x000000ffff5da224 */ /* 0x000fe200078e0a5d */
[C---:B------:R-:W-:Y:S01]  /*2620*/  ISETP.GT.U32.AND P5, PT, R0.reuse, R103, PT ;  /* 0x000000670000720c */ /* 0x040fe20003fa4070 */
[C---:B------:R-:W-:Y:S01]  /*2630*/  IMAD R105, R0.reuse, R6, R105 ;  /* 0x0000000600697224 */ /* 0x040fe200078e0269 */
[----:B------:R-:W-:Y:S01]  /*2640*/  ISETP.GT.U32.AND P2, PT, R0, R99, PT ;  /* 0x000000630000720c */ /* 0x000fe20003f44070 */
[----:B------:R-:W-:Y:S01]  /*2650*/  @!P3 IMAD.IADD R97, R97, 0x1, -R0 ;  /* 0x000000016161b824 */ /* 0x000fe200078e0a00 */
[----:B------:R-:W-:Y:S01]  /*2660*/  ISETP.GE.AND P3, PT, R10, RZ, PT ;  /* 0x000000ff0a00720c */ /* 0x000fe20003f66270 */
[----:B------:R-:W-:Y:S01]  /*2670*/  IMAD.HI.U32 R8, R5, R109, RZ ;  /* 0x0000006d05087227 */ /* 0x000fe200078e00ff */
[----:B------:R-:W-:Y:S02]  /*2680*/  LOP3.LUT R10, R4, 0x58, RZ, 0xfc, !PT ;  /* 0x00000058040a7812 */ /* 0x000fe400078efcff */
[C---:B------:R-:W-:Y:S01]  /*2690*/  ISETP.GT.U32.AND P6, PT, R0.reuse, R97, PT ;  /* 0x000000610000720c */ /* 0x040fe20003fc4070 */
[----:B------:R-:W-:Y:S01]  /*26a0*/  IMAD.MOV R8, RZ, RZ, -R8 ;  /* 0x000000ffff087224 */ /* 0x000fe200078e0a08 */
[----:B------:R-:W-:Y:S01]  /*26b0*/  IABS R107, R10 ;  /* 0x0000000a006b7213 */ /* 0x000fe20000000000 */
[----:B------:R-:W-:Y:S01]  /*26c0*/  @!P4 IMAD.MOV R95, RZ, RZ, -R95 ;  /* 0x000000ffff5fc224 */ /* 0x000fe200078e0a5f */
[----:B------:R-:W-:Y:S01]  /*26d0*/  IABS R151, R14 ;  /* 0x0000000e00977213 */ /* 0x000fe20000000000 */
[----:B------:R-:W-:Y:S01]  /*26e0*/  @!P5 IMAD.IADD R103, R103, 0x1, -R0 ;  /* 0x000000016767d824 */ /* 0x000fe200078e0a00 */
[----:B------:R-:W-:Y:S01]  /*26f0*/  ISETP.GT.U32.AND P5, PT, R0, R105, PT ;  /* 0x000000690000720c */ /* 0x000fe20003fa4070 */
[----:B------:R-:W-:Y:S01]  /*2700*/  IMAD.HI.U32 R6, R5, R107, RZ ;  /* 0x0000006b05067227 */ /* 0x000fe200078e00ff */
[----:B------:R-:W-:-:S02]  /*2710*/  @!P2 IADD3 R99, R99, -R0, RZ ;  /* 0x800000006363a210 */ /* 0x000fc40007ffe0ff */
[----:B------:R-:W-:Y:S01]  /*2720*/  ISETP.GE.AND P2, PT, R9, RZ, PT ;  /* 0x000000ff0900720c */ /* 0x000fe20003f46270 */
[----:B------:R-:W-:Y:S01]  /*2730*/  IMAD.MOV R6, RZ, RZ, -R6 ;  /* 0x000000ffff067224 */ /* 0x000fe200078e0a06 */
[----:B------:R-:W-:Y:S01]  /*2740*/  LOP3.LUT R9, R4, 0x5c, RZ, 0xfc, !PT ;  /* 0x0000005c04097812 */ /* 0x000fe200078efcff */
[--C-:B------:R-:W-:Y:S01]  /*2750*/  @!P6 IMAD.IADD R97, R97, 0x1, -R0.reuse ;  /* 0x000000016161e824 */ /* 0x100fe200078e0a00 */
[C---:B------:R-:W-:Y:S01]  /*2760*/  ISETP.GT.U32.AND P6, PT, R0.reuse, R101, PT ;  /* 0x000000650000720c */ /* 0x040fe20003fc4070 */
[C---:B------:R-:W-:Y:S01]  /*2770*/  IMAD R107, R0.reuse, R6, R107 ;  /* 0x00000006006b7224 */ /* 0x040fe200078e026b */
[----:B------:R-:W-:Y:S01]  /*2780*/  IABS R111, R9 ;  /* 0x00000009006f7213 */ /* 0x000fe20000000000 */
[C---:B------:R-:W-:Y:S01]  /*2790*/  IMAD R109, R0.reuse, R8, R109 ;  /* 0x00000008006d7224 */ /* 0x040fe200078e026d */
[----:B------:R-:W-:Y:S01]  /*27a0*/  @!P0 IADD3 R97, -R97, RZ, RZ ;  /* 0x000000ff61618210 */ /* 0x000fe20007ffe1ff */
[----:B------:R-:W-:Y:S01]  /*27b0*/  @!P5 IMAD.IADD R105, R105, 0x1, -R0 ;  /* 0x000000016969d824 */ /* 0x000fe200078e0a00 */
[----:B------:R-:W-:Y:S01]  /*27c0*/  ISETP.GT.U32.AND P0, PT, R0, R107, PT ;  /* 0x0000006b0000720c */ /* 0x000fe20003f04070 */
[----:B------:R-:W-:Y:S01]  /*27d0*/  IMAD.HI.U32 R6, R5, R111, RZ ;  /* 0x0000006f05067227 */ /* 0x000fe200078e00ff */
[----:B------:R-:W-:-:S02]  /*27e0*/  LOP3.LUT R8, R4, 0x60, RZ, 0xfc, !PT ;  /* 0x0000006004087812 */ /* 0x000fc400078efcff */
[C---:B------:R-:W-:Y:S01]  /*27f0*/  ISETP.GT.U32.AND P5, PT, R0.reuse, R105, PT ;  /* 0x000000690000720c */ /* 0x040fe20003fa4070 */
[----:B------:R-:W-:Y:S01]  /*2800*/  IMAD.MOV R6, RZ, RZ, -R6 ;  /* 0x000000ffff067224 */ /* 0x000fe200078e0a06 */
[----:B------:R-:W-:Y:S01]  /*2810*/  IABS R115, R8 ;  /* 0x0000000800737213 */ /* 0x000fe20000000000 */
[----:B------:R-:W-:Y:S01]  /*2820*/  @!P3 IMAD.MOV R103, RZ, RZ, -R103 ;  /* 0x000000ffff67b224 */ /* 0x000fe200078e0a67 */
[C---:B------:R-:W-:Y:S01]  /*2830*/  ISETP.GT.U32.AND P3, PT, R0.reuse, R109, PT ;  /* 0x0000006d0000720c */ /* 0x040fe20003f64070 */
[----:B------:R-:W-:Y:S02]  /*2840*/  IMAD R111, R0, R6, R111 ;  /* 0x00000006006f7224 */ /* 0x000fe400078e026f */
[--C-:B------:R-:W-:Y:S01]  /*2850*/  @!P6 IMAD.IADD R101, R101, 0x1, -R0.reuse ;  /* 0x000000016565e824 */ /* 0x100fe200078e0a00 */
[----:B------:R-:W-:Y:S01]  /*2860*/  ISETP.GE.AND P6, PT, R11, RZ, PT ;  /* 0x000000ff0b00720c */ /* 0x000fe20003fc6270 */
[--C-:B------:R-:W-:Y:S01]  /*2870*/  @!P0 IMAD.IADD R107, R107, 0x1, -R0.reuse ;  /* 0x000000016b6b8824 */ /* 0x100fe200078e0a00 */
[----:B------:R-:W-:Y:S01]  /*2880*/  LOP3.LUT R11, R4, 0x5e, RZ, 0xfc, !PT ;  /* 0x0000005e040b7812 */ /* 0x000fe200078efcff */
[----:B------:R-:W-:Y:S01]  /*2890*/  @!P1 IMAD.MOV R99, RZ, RZ, -R99 ;  /* 0x000000ffff639224 */ /* 0x000fe200078e0a63 */
[C---:B------:R-:W-:Y:S01]  /*28a0*/  ISETP.GT.U32.AND P4, PT, R0.reuse, R101, PT ;  /* 0x000000650000720c */ /* 0x040fe20003f84070 */
[----:B------:R-:W-:Y:S01]  /*28b0*/  @!P5 IMAD.IADD R105, R105, 0x1, -R0 ;  /* 0x000000016969d824 */ /* 0x000fe200078e0a00 */
[----:B------:R-:W-:-:S02]  /*28c0*/  ISETP.GT.U32.AND P5, PT, R0, R111, PT ;  /* 0x0000006f0000720c */ /* 0x000fc40003fa4070 */
[----:B------:R-:W-:Y:S01]  /*28d0*/  IABS R113, R11 ;  /* 0x0000000b00717213 */ /* 0x000fe20000000000 */
[----:B------:R-:W-:Y:S01]  /*28e0*/  @!P3 IMAD.IADD R109, R109, 0x1, -R0 ;  /* 0x000000016d6db824 */ /* 0x000fe200078e0a00 */
[----:B------:R-:W-:Y:S02]  /*28f0*/  ISETP.GT.U32.AND P3, PT, R0, R107, PT ;  /* 0x0000006b0000720c */ /* 0x000fe40003f64070 */
[----:B------:R-:W-:Y:S01]  /*2900*/  ISETP.GE.AND P1, PT, R10, RZ, PT ;  /* 0x000000ff0a00720c */ /* 0x000fe20003f26270 */
[----:B------:R-:W-:Y:S01]  /*2910*/  IMAD.HI.U32 R6, R5, R113, RZ ;  /* 0x0000007105067227 */ /* 0x000fe200078e00ff */
[----:B------:R-:W-:Y:S02]  /*2920*/  ISETP.GE.AND P0, PT, R9, RZ, PT ;  /* 0x000000ff0900720c */ /* 0x000fe40003f06270 */
[C---:B------:R-:W-:Y:S01]  /*2930*/  LOP3.LUT R9, R4.reuse, 0x62, RZ, 0xfc, !PT ;  /* 0x0000006204097812 */ /* 0x040fe200078efcff */
[----:B------:R-:W-:Y:S01]  /*2940*/  IMAD.MOV R6, RZ, RZ, -R6 ;  /* 0x000000ffff067224 */ /* 0x000fe200078e0a06 */
[----:B------:R-:W-:Y:S01]  /*2950*/  LOP3.LUT R10, R4, 0x64, RZ, 0xfc, !PT ;  /* 0x00000064040a7812 */ /* 0x000fe200078efcff */
[----:B------:R-:W-:Y:S01]  /*2960*/  @!P5 IMAD.IADD R111, R111, 0x1, -R0 ;  /* 0x000000016f6fd824 */ /* 0x000fe200078e0a00 */
[----:B------:R-:W-:Y:S01]  /*2970*/  IABS R117, R9 ;  /* 0x0000000900757213 */ /* 0x000fe20000000000 */
[C---:B------:R-:W-:Y:S01]  /*2980*/  IMAD R113, R0.reuse, R6, R113 ;  /* 0x0000000600717224 */ /* 0x040fe200078e0271 */
[----:B------:R-:W-:Y:S01]  /*2990*/  IABS R119, R10 ;  /* 0x0000000a00777213 */ /* 0x000fe20000000000 */
[----:B------:R-:W-:Y:S01]  /*29a0*/  IMAD.HI.U32 R6, R5, R115, RZ ;  /* 0x0000007305067227 */ /* 0x000fe200078e00ff */
[----:B------:R-:W-:-:S03]  /*29b0*/  ISETP.GT.U32.AND P5, PT, R0, R111, PT ;  /* 0x0000006f0000720c */ /* 0x000fc60003fa4070 */
[----:B------:R-:W-:Y:S01]  /*29c0*/  @!P3 IMAD.IADD R107, R107, 0x1, -R0 ;  /* 0x000000016b6bb824 */ /* 0x000fe200078e0a00 */
[----:B------:R-:W-:Y:S01]  /*29d0*/  ISETP.GT.U32.AND P3, PT, R0, R113, PT ;  /* 0x000000710000720c */ /* 0x000fe20003f64070 */
[----:B------:R-:W-:Y:S02]  /*29e0*/  IMAD.MOV R6, RZ, RZ, -R6 ;  /* 0x000000ffff067224 */ /* 0x000fe400078e0a06 */
[--C-:B------:R-:W-:Y:S01]  /*29f0*/  @!P4 IMAD.IADD R101, R101, 0x1, -R0.reuse ;  /* 0x000000016565c824 */ /* 0x100fe200078e0a00 */
[----:B------:R-:W-:Y:S01]  /*2a00*/  ISETP.GE.AND P4, PT, R12, RZ, PT ;  /* 0x000000ff0c00720c */ /* 0x000fe20003f86270 */
[----:B------:R-:W-:Y:S01]  /*2a10*/  IMAD R115, R0, R6, R115 ;  /* 0x0000000600737224 */ /* 0x000fe200078e0273 */
[----:B------:R-:W-:Y:S01]  /*2a20*/  LOP3.LUT R12, R4, 0x74, RZ, 0xfc, !PT ;  /* 0x00000074040c7812 */ /* 0x000fe200078efcff */
[----:B------:R-:W-:Y:S01]  /*2a30*/  @!P6 IMAD.MOV R105, RZ, RZ, -R105 ;  /* 0x000000ffff69e224 */ /* 0x000fe200078e0a69 */
[----:B------:R-:W-:Y:S01]  /*2a40*/  @!P2 IADD3 R101, -R101, RZ, RZ ;  /* 0x000000ff6565a210 */ /* 0x000fe20007ffe1ff */
[----:B------:R-:W-:Y:S01]  /*2a50*/  @!P5 IMAD.IADD R111, R111, 0x1, -R0 ;  /* 0x000000016f6fd824 */ /* 0x000fe200078e0a00 */
[C---:B------:R-:W-:Y:S01]  /*2a60*/  ISETP.GT.U32.AND P2, PT, R0.reuse, R109, PT ;  /* 0x0000006d0000720c */ /* 0x040fe20003f44070 */
[----:B------:R-:W-:Y:S01]  /*2a70*/  IMAD.HI.U32 R6, R5, R117, RZ ;  /* 0x0000007505067227 */ /* 0x000fe200078e00ff */
[----:B------:R-:W-:-:S02]  /*2a80*/  ISETP.GT.U32.AND P5, PT, R0, R115, PT ;  /* 0x000000730000720c */ /* 0x000fc40003fa4070 */
[----:B------:R-:W-:Y:S01]  /*2a90*/  ISETP.GE.AND P6, PT, R11, RZ, PT ;  /* 0x000000ff0b00720c */ /* 0x000fe20003fc6270 */
[----:B------:R-:W-:Y:S01]  /*2aa0*/  @!P1 IMAD.MOV R107, RZ, RZ, -R107 ;  /* 0x000000ffff6b9224 */ /* 0x000fe200078e0a6b */
[----:B------:R-:W-:Y:S01]  /*2ab0*/  LOP3.LUT R11, R4, 0x66, RZ, 0xfc, !PT ;  /* 0x00000066040b7812 */ /* 0x000fe200078efcff */
[----:B------:R-:W-:Y:S01]  /*2ac0*/  IMAD.MOV R6, RZ, RZ, -R6 ;  /* 0x000000ffff067224 */ /* 0x000fe200078e0a06 */
[----:B------:R-:W-:Y:S01]  /*2ad0*/  @!P3 IADD3 R113, R113, -R0, RZ ;  /* 0x800000007171b210 */ /* 0x000fe20007ffe0ff */
[----:B------:R-:W-:Y:S01]  /*2ae0*/  @!P0 IMAD.MOV R111, RZ, RZ, -R111 ;  /* 0x000000ffff6f8224 */ /* 0x000fe200078e0a6f */
[----:B------:R-:W-:Y:S01]  /*2af0*/  IABS R121, R11 ;  /* 0x0000000b00797213 */ /* 0x000fe20000000000 */
[C---:B------:R-:W-:Y:S01]  /*2b00*/  IMAD R117, R0.reuse, R6, R117 ;  /* 0x0000000600757224 */ /* 0x040fe200078e0275 */
[----:B------:R-:W-:Y:S01]  /*2b10*/  ISETP.GT.U32.AND P1, PT, R0, R113, PT ;  /* 0x000000710000720c */ /* 0x000fe20003f24070 */
[--C-:B------:R-:W-:Y:S01]  /*2b20*/  @!P2 IMAD.IADD R109, R109, 0x1, -R0.reuse ;  /* 0x000000016d6da824 */ /* 0x100fe200078e0a00 */
[----:B------:R-:W-:Y:S01]  /*2b30*/  ISETP.GE.AND P2, PT, R8, RZ, PT ;  /* 0x000000ff0800720c */ /* 0x000fe20003f46270 */
[----:B------:R-:W-:Y:S01]  /*2b40*/  @!P5 IMAD.IADD R115, R115, 0x1, -R0 ;  /* 0x000000017373d824 */ /* 0x000fe200078e0a00 */
[----:B------:R-:W-:Y:S01]  /*2b50*/  ISETP.GE.AND P0, PT, R10, RZ, PT ;  /* 0x000000ff0a00720c */ /* 0x000fe20003f06270 */
[----:B------:R-:W-:Y:S01]  /*2b60*/  IMAD.HI.U32 R8, R5, R121, RZ ;  /* 0x0000007905087227 */ /* 0x000fe200078e00ff */
[----:B------:R-:W-:-:S02]  /*2b70*/  ISETP.GE.AND P3, PT, R9, RZ, PT ;  /* 0x000000ff0900720c */ /* 0x000fc40003f66270 */
[C---:B------:R-:W-:Y:S01]  /*2b80*/  ISETP.GT.U32.AND P5, PT, R0.reuse, R115, PT ;  /* 0x000000730000720c */ /* 0x040fe20003fa4070 */
[----:B------:R-:W-:Y:S01]  /*2b90*/  @!P4 IMAD.MOV R109, RZ, RZ, -R109 ;  /* 0x000000ffff6dc224 */ /* 0x000fe200078e0a6d */
[----:B------:R-:W-:Y:S01]  /*2ba0*/  ISETP.GT.U32.AND P4, PT, R0, R117, PT ;  /* 0x000000750000720c */ /* 0x000fe20003f84070 */
[----:B------:R-:W-:Y:S01]  /*2bb0*/  IMAD.MOV R8, RZ, RZ, -R8 ;  /* 0x000000ffff087224 */ /* 0x000fe200078e0a08 */
[C---:B------:R-:W-:Y:S01]  /*2bc0*/  LOP3.LUT R10, R4.reuse, 0x6c, RZ, 0xfc, !PT ;  /* 0x0000006c040a7812 */ /* 0x040fe200078efcff */
[----:B------:R-:W-:Y:S01]  /*2bd0*/  IMAD.HI.U32 R6, R5, R119, RZ ;  /* 0x0000007705067227 */ /* 0x000fe200078e00ff */
[----:B------:R-:W-:Y:S02]  /*2be0*/  LOP3.LUT R9, R4, 0x68, RZ, 0xfc, !PT ;  /* 0x0000006804097812 */ /* 0x000fe400078efcff */
[----:B------:R-:W-:Y:S01]  /*2bf0*/  IABS R125, R10 ;  /* 0x0000000a007d7213 */ /* 0x000fe20000000000 */
[----:B------:R-:W-:Y:S01]  /*2c00*/  @!P1 IMAD.IADD R113, R113, 0x1, -R0 ;  /* 0x0000000171719824 */ /* 0x000fe200078e0a00 */
[----:B------:R-:W-:Y:S01]  /*2c10*/  IABS R123, R9 ;  /* 0x00000009007b7213 */ /* 0x000fe20000000000 */
[----:B------:R-:W-:Y:S01]  /*2c20*/  IMAD R121, R0, R8, R121 ;  /* 0x0000000800797224 */ /* 0x000fe200078e0279 */
[----:B------:R-:W-:Y:S01]  /*2c30*/  LOP3.LUT R8, R4, 0x6a, RZ, 0xfc, !PT ;  /* 0x0000006a04087812 */ /* 0x000fe200078efcff */
[----:B------:R-:W-:Y:S01]  /*2c40*/  IMAD.MOV R6, RZ, RZ, -R6 ;  /* 0x000000ffff067224 */ /* 0x000fe200078e0a06 */
[----:B------:R-:W-:Y:S01]  /*2c50*/  @!P5 IADD3 R115, R115, -R0, RZ ;  /* 0x800000007373d210 */ /* 0x000fe20007ffe0ff */
[----:B------:R-:W-:Y:S01]  /*2c60*/  @!P6 IMAD.MOV R113, RZ, RZ, -R113 ;  /* 0x000000ffff71e224 */ /* 0x000fe200078e0a71 */
[C---:B------:R-:W-:Y:S01]  /*2c70*/  ISETP.GT.U32.AND P6, PT, R0.reuse, R121, PT ;  /* 0x000000790000720c */ /* 0x040fe20003fc4070 */
[C---:B------:R-:W-:Y:S01]  /*2c80*/  IMAD R119, R0.reuse, R6, R119 ;  /* 0x0000000600777224 */ /* 0x040fe200078e0277 */
[----:B------:R-:W-:Y:S01]  /*2c90*/  ISETP.GE.AND P1, PT, R11, RZ, PT ;  /* 0x000000ff0b00720c */ /* 0x000fe20003f26270 */
[----:B------:R-:W-:Y:S01]  /*2ca0*/  @!P4 IMAD.IADD R117, R117, 0x1, -R0 ;  /* 0x000000017575c824 */ /* 0x000fe200078e0a00 */
[----:B------:R-:W-:Y:S01]  /*2cb0*/  IABS R127, R8 ;  /* 0x00000008007f7213 */ /* 0x000fe20000000000 */
[----:B------:R-:W-:Y:S01]  /*2cc0*/  IMAD.HI.U32 R6, R5, R123, RZ ;  /* 0x0000007b05067227 */ /* 0x000fe200078e00ff */
[----:B------:R-:W-:-:S02]  /*2cd0*/  ISETP.GT.U32.AND P5, PT, R0, R119, PT ;  /* 0x000000770000720c */ /* 0x000fc40003fa4070 */
[----:B------:R-:W-:Y:S01]  /*2ce0*/  ISETP.GT.U32.AND P4, PT, R0, R117, PT ;  /* 0x000000750000720c */ /* 0x000fe20003f84070 */
[----:B------:R-:W-:Y:S01]  /*2cf0*/  @!P2 IMAD.MOV R115, RZ, RZ, -R115 ;  /* 0x000000ffff73a224 */ /* 0x000fe200078e0a73 */
[----:B------:R-:W-:Y:S01]  /*2d00*/  ISETP.GE.AND P2, PT, R9, RZ, PT ;  /* 0x000000ff0900720c */ /* 0x000fe20003f46270 */
[----:B------:R-:W-:Y:S01]  /*2d10*/  IMAD.MOV R9, RZ, RZ, -R6 ;  /* 0x000000ffff097224 */ /* 0x000fe200078e0a06 */
[----:B------:R-:W-:Y:S01]  /*2d20*/  IABS R135, R12 ;  /* 0x0000000c00877213 */ /* 0x000fe20000000000 */
[----:B------:R-:W-:Y:S01]  /*2d30*/  @!P6 IMAD.IADD R121, R121, 0x1, -R0 ;  /* 0x000000017979e824 */ /* 0x000fe200078e0a00 */
[----:B------:R-:W-:Y:S01]  /*2d40*/  LOP3.LUT R11, R4, 0x72, RZ, 0xfc, !PT ;  /* 0x00000072040b7812 */ /* 0x000fe200078efcff */
[C---:B------:R-:W-:Y:S02]  /*2d50*/  IMAD R123, R0.reuse, R9, R123 ;  /* 0x00000009007b7224 */ /* 0x040fe400078e027b */
[----:B------:R-:W-:Y:S01]  /*2d60*/  IMAD.HI.U32 R6, R5, R127, RZ ;  /* 0x0000007f05067227 */ /* 0x000fe200078e00ff */
[----:B------:R-:W-:-:S02]  /*2d70*/  ISETP.GT.U32.AND P6, PT, R0, R121, PT ;  /* 0x000000790000720c */ /* 0x000fc40003fc4070 */
[----:B------:R-:W-:Y:S01]  /*2d80*/  IABS R133, R11 ;  /* 0x0000000b00857213 */ /* 0x000fe20000000000 */
[--C-:B------:R-:W-:Y:S01]  /*2d90*/  @!P5 IMAD.IADD R119, R119, 0x1, -R0.reuse ;  /* 0x000000017777d824 */ /* 0x100fe200078e0a00 */
[----:B------:R-:W-:Y:S01]  /*2da0*/  IADD3 R6, -R6, RZ, RZ ;  /* 0x000000ff06067210 */ /* 0x000fe20007ffe1ff */
[----:B------:R-:W-:Y:S01]  /*2db0*/  @!P4 IMAD.IADD R117, R117, 0x1, -R0 ;  /* 0x000000017575c824 */ /* 0x000fe200078e0a00 */
[----:B------:R-:W-:Y:S01]  /*2dc0*/  ISETP.GE.AND P4, PT, R8, RZ, PT ;  /* 0x000000ff0800720c */ /* 0x000fe20003f86270 */
[----:B------:R-:W-:Y:S01]  /*2dd0*/  IMAD.HI.U32 R8, R5, R125, RZ ;  /* 0x0000007d05087227 */ /* 0x000fe200078e00ff */
[----:B------:R-:W-:-:S03]  /*2de0*/  ISETP.GT.U32.AND P5, PT, R0, R119, PT ;  /* 0x000000770000720c */ /* 0x000fc60003fa4070 */
[----:B------:R-:W-:Y:S02]  /*2df0*/  IMAD.MOV R8, RZ, RZ, -R8 ;  /* 0x000000ffff087224 */ /* 0x000fe400078e0a08 */
[--C-:B------:R-:W-:Y:S02]  /*2e00*/  @!P6 IMAD.IADD R121, R121, 0x1, -R0.reuse ;  /* 0x000000017979e824 */ /* 0x100fe400078e0a00 */
[C---:B------:R-:W-:Y:S02]  /*2e10*/  IMAD R125, R0.reuse, R8, R125 ;  /* 0x00000008007d7224 */ /* 0x040fe400078e027d */
[----:B------:R-:W-:Y:S01]  /*2e20*/  @!P3 IMAD.MOV R117, RZ, RZ, -R117 ;  /* 0x000000ffff75b224 */ /* 0x000fe200078e0a75 */
[----:B------:R-:W-:Y:S01]  /*2e30*/  @!P1 IADD3 R121, -R121, RZ, RZ ;  /* 0x000000ff79799210 */ /* 0x000fe20007ffe1ff */
[C---:B------:R-:W-:Y:S01]  /*2e40*/  IMAD R127, R0.reuse, R6, R127 ;  /* 0x00000006007f7224 */ /* 0x040fe200078e027f */
[C---:B------:R-:W-:Y:S01]  /*2e50*/  ISETP.GT.U32.AND P1, PT, R0.reuse, R125, PT ;  /* 0x0000007d0000720c */ /* 0x040fe20003f24070 */
[----:B------:R-:W-:Y:S01]  /*2e60*/  @!P5 IMAD.IADD R119, R119, 0x1, -R0 ;  /* 0x000000017777d824 */ /* 0x000fe200078e0a00 */
[----:B------:R-:W-:-:S02]  /*2e70*/  ISETP.GT.U32.AND P5, PT, R0, R123, PT ;  /* 0x0000007b0000720c */ /* 0x000fc40003fa4070 */
[----:B------:R-:W-:Y:S01]  /*2e80*/  ISETP.GE.AND P3, PT, R10, RZ, PT ;  /* 0x000000ff0a00720c */ /* 0x000fe20003f66270 */
[----:B------:R-:W-:Y:S01]  /*2e90*/  @!P0 IMAD.MOV R119, RZ, RZ, -R119 ;  /* 0x000000ffff778224 */ /* 0x000fe200078e0a77 */
[----:B------:R-:W-:Y:S02]  /*2ea0*/  LOP3.LUT R10, R4, 0x70, RZ, 0xfc, !PT ;  /* 0x00000070040a7812 */ /* 0x000fe400078efcff */
[----:B------:R-:W-:Y:S02]  /*2eb0*/  ISETP.GT.U32.AND P0, PT, R0, R127, PT ;  /* 0x0000007f0000720c */ /* 0x000fe40003f04070 */
[----:B------:R-:W-:Y:S02]  /*2ec0*/  IABS R131, R10 ;  /* 0x0000000a00837213 */ /* 0x000fe40000000000 */
[----:B------:R-:W-:Y:S01]  /*2ed0*/  LOP3.LUT R6, R4, 0x6e, RZ, 0xfc, !PT ;  /* 0x0000006e04067812 */ /* 0x000fe200078efcff */
[--C-:B------:R-:W-:Y:S02]  /*2ee0*/  @!P1 IMAD.IADD R125, R125, 0x1, -R0.reuse ;  /* 0x000000017d7d9824 */ /* 0x100fe400078e0a00 */
[----:B------:R-:W-:Y:S01]  /*2ef0*/  @!P5 IMAD.IADD R123, R123, 0x1, -R0 ;  /* 0x000000017b7bd824 */ /* 0x000fe200078e0a00 */
[----:B------:R-:W-:Y:S01]  /*2f00*/  IABS R129, R6 ;  /* 0x0000000600817213 */ /* 0x000fe20000000000 */
[----:B------:R-:W-:Y:S01]  /*2f10*/  IMAD.HI.U32 R8, R5, R131, RZ ;  /* 0x0000008305087227 */ /* 0x000fe200078e00ff */
[----:B------:R-:W-:-:S02]  /*2f20*/  ISETP.GT.U32.AND P1, PT, R0, R125, PT ;  /* 0x0000007d0000720c */ /* 0x000fc40003f24070 */
[----:B------:R-:W-:Y:S01]  /*2f30*/  ISETP.GT.U32.AND P5, PT, R0, R123, PT ;  /* 0x0000007b0000720c */ /* 0x000fe20003fa4070 */
[----:B------:R-:W-:Y:S01]  /*2f40*/  IMAD.MOV R8, RZ, RZ, -R8 ;  /* 0x000000ffff087224 */ /* 0x000fe200078e0a08 */
[----:B------:R-:W-:Y:S01]  /*2f50*/  ISETP.GE.AND P6, PT, R6, RZ, PT ;  /* 0x000000ff0600720c */ /* 0x000fe20003fc6270 */
[----:B------:R-:W-:Y:S02]  /*2f60*/  @!P0 IMAD.IADD R127, R127, 0x1, -R0 ;  /* 0x000000017f7f8824 */ /* 0x000fe400078e0a00 */
[C---:B------:R-:W-:Y:S02]  /*2f70*/  IMAD R131, R0.reuse, R8, R131 ;  /* 0x0000000800837224 */ /* 0x040fe400078e0283 */
[----:B------:R-:W-:Y:S01]  /*2f80*/  IMAD.HI.U32 R8, R5, R135, RZ ;  /* 0x0000008705087227 */ /* 0x000fe200078e00ff */
[----:B------:R-:W-:-:S03]  /*2f90*/  ISETP.GT.U32.AND P0, PT, R0, R127, PT ;  /* 0x0000007f0000720c */ /* 0x000fc60003f04070 */
[----:B------:R-:W-:Y:S02]  /*2fa0*/  IMAD.MOV R8, RZ, RZ, -R8 ;  /* 0x000000ffff087224 */ /* 0x000fe400078e0a08 */
[----:B------:R-:W-:-:S04]  /*2fb0*/  IMAD.HI.U32 R6, R5, R129, RZ ;  /* 0x0000008105067227 */ /* 0x000fc800078e00ff */
[----:B------:R-:W-:Y:S02]  /*2fc0*/  IMAD R135, R0, R8, R135 ;  /* 0x0000000800877224 */ /* 0x000fe400078e0287 */
[----:B------:R-:W-:Y:S02]  /*2fd0*/  @!P1 IMAD.IADD R125, R125, 0x1, -R0 ;  /* 0x000000017d7d9824 */ /* 0x000fe400078e0a00 */
[----:B------:R-:W-:Y:S02]  /*2fe0*/  IMAD.MOV R9, RZ, RZ, -R6 ;  /* 0x000000ffff097224 */ /* 0x000fe400078e0a06 */
[----:B------:R-:W-:Y:S01]  /*2ff0*/  @!P5 IMAD.IADD R123, R123, 0x1, -R0 ;  /* 0x000000017b7bd824 */ /* 0x000fe200078e0a00 */
[----:B------:R-:W-:Y:S01]  /*3000*/  ISETP.GE.AND P5, PT, R10, RZ, PT ;  /* 0x000000ff0a00720c */ /* 0x000fe20003fa6270 */
[----:B------:R-:W-:Y:S01]  /*3010*/  @!P3 IMAD.MOV R125, RZ, RZ, -R125 ;  /* 0x000000ffff7db224 */ /* 0x000fe200078e0a7d */
[C---:B------:R-:W-:Y:S01]  /*3020*/  ISETP.GT.U32.AND P3, PT, R0.reuse, R135, PT ;  /* 0x000000870000720c */ /* 0x040fe20003f64070 */
[----:B------:R-:W-:Y:S01]  /*3030*/  IMAD R129, R0, R9, R129 ;  /* 0x0000000900817224 */ /* 0x000fe200078e0281 */
[----:B------:R-:W-:Y:S01]  /*3040*/  @!P2 IADD3 R123, -R123, RZ, RZ ;  /* 0x000000ff7b7ba210 */ /* 0x000fe20007ffe1ff */
[----:B------:R-:W-:Y:S01]  /*3050*/  IMAD.HI.U32 R6, R5, R133, RZ ;  /* 0x0000008505067227 */ /* 0x000fe200078e00ff */
[----:B------:R-:W-:-:S02]  /*3060*/  LOP3.LUT R9, R4, 0x76, RZ, 0xfc, !PT ;  /* 0x0000007604097812 */ /* 0x000fc400078efcff */
[C---:B------:R-:W-:Y:S01]  /*3070*/  ISETP.GT.U32.AND P2, PT, R0.reuse, R131, PT ;  /* 0x000000830000720c */ /* 0x040fe20003f44070 */
[----:B------:R-:W-:Y:S01]  /*3080*/  IMAD.MOV R6, RZ, RZ, -R6 ;  /* 0x000000ffff067224 */ /* 0x000fe200078e0a06 */
[----:B------:R-:W-:Y:S01]  /*3090*/  IABS R137, R9 ;  /* 0x0000000900897213 */ /* 0x000fe20000000000 */
[----:B------:R-:W-:Y:S01]  /*30a0*/  @!P0 IMAD.IADD R127, R127, 0x1, -R0 ;  /* 0x000000017f7f8824 */ /* 0x000fe200078e0a00 */
[C---:B------:R-:W-:Y:S01]  /*30b0*/  ISETP.GT.U32.AND P0, PT, R0.reuse, R129, PT ;  /* 0x000000810000720c */ /* 0x040fe20003f04070 */
[----:B------:R-:W-:Y:S01]  /*30c0*/  IMAD R133, R0, R6, R133 ;  /* 0x0000000600857224 */ /* 0x000fe200078e0285 */
[----:B------:R-:W-:Y:S01]  /*30d0*/  LOP3.LUT R10, R4, 0x78, RZ, 0xfc, !PT ;  /* 0x00000078040a7812 */ /* 0x000fe200078efcff */
[----:B------:R-:W-:-:S03]  /*30e0*/  IMAD.HI.U32 R6, R5, R137, RZ ;  /* 0x0000008905067227 */ /* 0x000fc600078e00ff */
[----:B------:R-:W-:Y:S01]  /*30f0*/  IABS R139, R10 ;  /* 0x0000000a008b7213 */ /* 0x000fe20000000000 */
[----:B------:R-:W-:Y:S01]  /*3100*/  @!P3 IMAD.IADD R135, R135, 0x1, -R0 ;  /* 0x000000018787b824 */ /* 0x000fe200078e0a00 */
[C---:B------:R-:W-:Y:S01]  /*3110*/  ISETP.GT.U32.AND P1, PT, R0.reuse, R133, PT ;  /* 0x000000850000720c */ /* 0x040fe20003f24070 */
[----:B------:R-:W-:Y:S02]  /*3120*/  IMAD.MOV R6, RZ, RZ, -R6 ;  /* 0x000000ffff067224 */ /* 0x000fe400078e0a06 */
[----:B------:R-:W-:Y:S01]  /*3130*/  @!P2 IMAD.IADD R131, R131, 0x1, -R0 ;  /* 0x000000018383a824 */ /* 0x000fe200078e0a00 */
[C---:B------:R-:W-:Y:S01]  /*3140*/  ISETP.GT.U32.AND P3, PT, R0.reuse, R135, PT ;  /* 0x000000870000720c */ /* 0x040fe20003f64070 */
[C---:B------:R-:W-:Y:S02]  /*3150*/  IMAD R137, R0.reuse, R6, R137 ;  /* 0x0000000600897224 */ /* 0x040fe400078e0289 */
[----:B------:R-:W-:Y:S01]  /*3160*/  IMAD.HI.U32 R6, R5, R139, RZ ;  /* 0x0000008b05067227 */ /* 0x000fe200078e00ff */
[----:B------:R-:W-:-:S03]  /*3170*/  ISETP.GT.U32.AND P2, PT, R0, R131, PT ;  /* 0x000000830000720c */ /* 0x000fc60003f44070 */
[----:B------:R-:W-:Y:S02]  /*3180*/  @!P0 IMAD.IADD R129, R129, 0x1, -R0 ;  /* 0x0000000181818824 */ /* 0x000fe400078e0a00 */
[----:B------:R-:W-:Y:S01]  /*3190*/  IMAD.MOV R6, RZ, RZ, -R6 ;  /* 0x000000ffff067224 */ /* 0x000fe200078e0a06 */
[----:B------:R-:W-:Y:S01]  /*31a0*/  @!P1 IADD3 R133, R133, -R0, RZ ;  /* 0x8000000085859210 */ /* 0x000fe20007ffe0ff */
[----:B------:R-:W-:Y:S01]  /*31b0*/  @!P4 IMAD.MOV R127, RZ, RZ, -R127 ;  /* 0x000000ffff7fc224 */ /* 0x000fe200078e0a7f */
[C---:B------:R-:W-:Y:S01]  /*31c0*/  ISETP.GT.U32.AND P0, PT, R0.reuse, R129, PT ;  /* 0x000000810000720c */ /* 0x040fe20003f04070 */
[----:B------:R-:W-:Y:S01]  /*31d0*/  IMAD R139, R0, R6, R139 ;  /* 0x00000006008b7224 */ /* 0x000fe200078e028b */
[----:B------:R-:W-:Y:S01]  /*31e0*/  ISETP.GE.AND P4, PT, R11, RZ, PT ;  /* 0x000000ff0b00720c */ /* 0x000fe20003f86270 */
[--C-:B------:R-:W-:Y:S01]  /*31f0*/  @!P3 IMAD.IADD R135, R135, 0x1, -R0.reuse ;  /* 0x000000018787b824 */ /* 0x100fe200078e0a00 */
[----:B------:R-:W-:Y:S01]  /*3200*/  LOP3.LUT R11, R4, 0x7a, RZ, 0xfc, !PT ;  /* 0x0000007a040b7812 */ /* 0x000fe200078efcff */
[----:B------:R-:W-:Y:S01]  /*3210*/  @!P2 IMAD.IADD R131, R131, 0x1, -R0 ;  /* 0x000000018383a824 */ /* 0x000fe200078e0a00 */
[----:B------:R-:W-:-:S02]  /*3220*/  ISETP.GT.U32.AND P1, PT, R0, R133, PT ;  /* 0x000000850000720c */ /* 0x000fc40003f24070 */
[C---:B------:R-:W-:Y:S01]  /*3230*/  ISETP.GT.U32.AND P3, PT, R0.reuse, R139, PT ;  /* 0x0000008b0000720c */ /* 0x040fe20003f64070 */
[----:B------:R-:W-:Y:S01]  /*3240*/  @!P5 IMAD.MOV R131, RZ, RZ, -R131 ;  /* 0x000000ffff83d224 */ /* 0x000fe200078e0a83 */
[----:B------:R-:W-:Y:S02]  /*3250*/  IABS R141, R11 ;  /* 0x0000000b008d7213 */ /* 0x000fe40000000000 */
[----:B------:R-:W-:Y:S01]  /*3260*/  ISETP.GT.U32.AND P2, PT, R0, R137, PT ;  /* 0x000000890000720c */ /* 0x000fe20003f44070 */
[----:B------:R-:W-:Y:S01]  /*3270*/  @!P0 IMAD.IADD R129, R129, 0x1, -R0 ;  /* 0x0000000181818824 */ /* 0x000fe200078e0a00 */
[----:B------:R-:W-:Y:S01]  /*3280*/  ISETP.GE.AND P0, PT, R12, RZ, PT ;  /* 0x000000ff0c00720c */ /* 0x000fe20003f06270 */
[----:B------:R-:W-:Y:S01]  /*3290*/  IMAD.HI.U32 R8, R5, R141, RZ ;  /* 0x0000008d05087227 */ /* 0x000fe200078e00ff */
[----:B------:R-:W-:Y:S02]  /*32a0*/  LOP3.LUT R6, R4, 0x7c, RZ, 0xfc, !PT ;  /* 0x0000007c04067812 */ /* 0x000fe400078efcff */
[----:B------:R-:W-:Y:S01]  /*32b0*/  ISETP.GE.AND P5, PT, R10, RZ, PT ;  /* 0x000000ff0a00720c */ /* 0x000fe20003fa6270 */
[----:B------:R-:W-:Y:S01]  /*32c0*/  IMAD.MOV R8, RZ, RZ, -R8 ;  /* 0x000000ffff087224 */ /* 0x000fe200078e0a08 */
[----:B------:R-:W-:Y:S01]  /*32d0*/  IABS R145, R6 ;  /* 0x0000000600917213 */ /* 0x000fe20000000000 */
[--C-:B------:R-:W-:Y:S01]  /*32e0*/  @!P1 IMAD.IADD R133, R133, 0x1, -R0.reuse ;  /* 0x0000000185859824 */ /* 0x100fe200078e0a00 */
[----:B------:R-:W-:Y:S01]  /*32f0*/  LOP3.LUT R10, R4, 0x82, RZ, 0xfc, !PT ;  /* 0x00000082040a7812 */ /* 0x000fe200078efcff */
[----:B------:R-:W-:Y:S01]  /*3300*/  @!P3 IMAD.IADD R139, R139, 0x1, -R0 ;  /* 0x000000018b8bb824 */ /* 0x000fe200078e0a00 */
[----:B------:R-:W-:Y:S01]  /*3310*/  ISETP.GE.AND P1, PT, R11, RZ, PT ;  /* 0x000000ff0b00720c */ /* 0x000fe20003f26270 */
[----:B------:R-:W-:Y:S01]  /*3320*/  IMAD R141, R0, R8, R141 ;  /* 0x00000008008d7224 */ /* 0x000fe200078e028d */
[----:B------:R-:W-:Y:S01]  /*3330*/  @!P2 IADD3 R137, R137, -R0, RZ ;  /* 0x800000008989a210 */ /* 0x000fe20007ffe0ff */
[----:B------:R-:W-:Y:S01]  /*3340*/  @!P4 IMAD.MOV R133, RZ, RZ, -R133 ;  /* 0x000000ffff85c224 */ /* 0x000fe200078e0a85 */
[----:B------:R-:W-:Y:S01]  /*3350*/  LOP3.LUT R8, R4, 0x7e, RZ, 0xfc, !PT ;  /* 0x0000007e04087812 */ /* 0x000fe200078efcff */
[----:B------:R-:W-:Y:S01]  /*3360*/  @!P6 IMAD.MOV R129, RZ, RZ, -R129 ;  /* 0x000000ffff81e224 */ /* 0x000fe200078e0a81 */
[----:B------:R-:W-:Y:S01]  /*3370*/  ISETP.GE.AND P4, PT, R6, RZ, PT ;  /* 0x000000ff0600720c */ /* 0x000fe20003f86270 */
[----:B------:R-:W-:Y:S01]  /*3380*/  IMAD.HI.U32 R6, R5, R145, RZ ;  /* 0x0000009105067227 */ /* 0x000fe200078e00ff */
[----:B------:R-:W-:-:S02]  /*3390*/  ISETP.GT.U32.AND P3, PT, R0, R139, PT ;  /* 0x0000008b0000720c */ /* 0x000fc40003f64070 */
[----:B------:R-:W-:Y:S01]  /*33a0*/  ISETP.GT.U32.AND P2, PT, R0, R137, PT ;  /* 0x000000890000720c */ /* 0x000fe20003f44070 */
[----:B------:R-:W-:Y:S01]  /*33b0*/  @!P0 IMAD.MOV R135, RZ, RZ, -R135 ;  /* 0x000000ffff878224 */ /* 0x000fe200078e0a87 */
[----:B------:R-:W-:Y:S01]  /*33c0*/  IABS R143, R8 ;  /* 0x00000008008f7213 */ /* 0x000fe20000000000 */
[----:B------:R-:W-:Y:S01]  /*33d0*/  IMAD.MOV R6, RZ, RZ, -R6 ;  /* 0x000000ffff067224 */ /* 0x000fe200078e0a06 */
[----:B------:R-:W-:Y:S02]  /*33e0*/  ISETP.GE.AND P6, PT, R9, RZ, PT ;  /* 0x000000ff0900720c */ /* 0x000fe40003fc6270 */
[----:B------:R-:W-:Y:S01]  /*33f0*/  ISETP.GE.AND P0, PT, R8, RZ, PT ;  /* 0x000000ff0800720c */ /* 0x000fe20003f06270 */
[----:B------:R-:W-:Y:S01]  /*3400*/  IMAD.HI.U32 R8, R5, R143, RZ ;  /* 0x0000008f05087227 */ /* 0x000fe200078e00ff */
[----:B------:R-:W-:Y:S02]  /*3410*/  LOP3.LUT R9, R4, 0x80, RZ, 0xfc, !PT ;  /* 0x0000008004097812 */ /* 0x000fe400078efcff */
[----:B------:R-:W-:Y:S01]  /*3420*/  IABS R147, R10 ;  /* 0x0000000a00937213 */ /* 0x000fe20000000000 */
[----:B------:R-:W-:Y:S01]  /*3430*/  IMAD R145, R0, R6, R145 ;  /* 0x0000000600917224 */ /* 0x000fe200078e0291 */
[----:B------:R-:W-:Y:S01]  /*3440*/  IABS R155, R9 ;  /* 0x00000009009b7213 */ /* 0x000fe20000000000 */
[----:B------:R-:W-:Y:S01]  /*3450*/  IMAD.MOV R8, RZ, RZ, -R8 ;  /* 0x000000ffff087224 */ /* 0x000fe200078e0a08 */
[----:B------:R-:W-:Y:S01]  /*3460*/  LOP3.LUT R11, R4, 0x84, RZ, 0xfc, !PT ;  /* 0x00000084040b7812 */ /* 0x000fe200078efcff */
[--C-:B------:R-:W-:Y:S01]  /*3470*/  @!P3 IMAD.IADD R139, R139, 0x1, -R0.reuse ;  /* 0x000000018b8bb824 */ /* 0x100fe200078e0a00 */
[C---:B------:R-:W-:Y:S01]  /*3480*/  ISETP.GT.U32.AND P3, PT, R0.reuse, R145, PT ;  /* 0x000000910000720c */ /* 0x040fe20003f64070 */
[----:B------:R-:W-:Y:S01]  /*3490*/  @!P2 IMAD.IADD R137, R137, 0x1, -R0 ;  /* 0x000000018989a824 */ /* 0x000fe200078e0a00 */
[C---:B------:R-:W-:Y:S01]  /*34a0*/  ISETP.GT.U32.AND P2, PT, R0.reuse, R141, PT ;  /* 0x0000008d0000720c */ /* 0x040fe20003f44070 */
[----:B------:R-:W-:Y:S01]  /*34b0*/  IMAD R143, R0, R8, R143 ;  /* 0x00000008008f7224 */ /* 0x000fe200078e028f */
[----:B------:R-:W-:Y:S01]  /*34c0*/  IABS R149, R11 ;  /* 0x0000000b00957213 */ /* 0x000fe20000000000 */
[----:B------:R-:W-:Y:S01]  /*34d0*/  @!P6 IMAD.MOV R137, RZ, RZ, -R137 ;  /* 0x000000ffff89e224 */ /* 0x000fe200078e0a89 */
[----:B------:R-:W-:Y:S01]  /*34e0*/  LOP3.LUT R12, R4, 0x86, RZ, 0xfc, !PT ;  /* 0x00000086040c7812 */ /* 0x000fe200078efcff */
[----:B------:R-:W-:Y:S01]  /*34f0*/  IMAD.HI.U32 R6, R5, R155, RZ ;  /* 0x0000009b05067227 */ /* 0x000fe200078e00ff */
[----:B------:R-:W-:-:S02]  /*3500*/  ISETP.GT.U32.AND P6, PT, R0, R143, PT ;  /* 0x0000008f0000720c */ /* 0x000fc40003fc4070 */
[----:B------:R-:W-:Y:S01]  /*3510*/  IABS R153, R12 ;  /* 0x0000000c00997213 */ /* 0x000fe20000000000 */
[----:B------:R-:W-:-:S04]  /*3520*/  IMAD.HI.U32 R8, R5, R147, RZ ;  /* 0x0000009305087227 */ /* 0x000fc800078e00ff */
[----:B------:R-:W-:Y:S01]  /*3530*/  @!P3 IMAD.IADD R145, R145, 0x1, -R0 ;  /* 0x000000019191b824 */ /* 0x000fe200078e0a00 */
[----:B------:R-:W-:Y:S01]  /*3540*/  @!P2 IADD3 R141, R141, -R0, RZ ;  /* 0x800000008d8da210 */ /* 0x000fe20007ffe0ff */
[----:B------:R-:W-:Y:S02]  /*3550*/  IMAD.MOV R6, RZ, RZ, -R6 ;  /* 0x000000ffff067224 */ /* 0x000fe400078e0a06 */
[----:B------:R-:W-:Y:S01]  /*3560*/  IMAD.MOV R8, RZ, RZ, -R8 ;  /* 0x000000ffff087224 */ /* 0x000fe200078e0a08 */
[C---:B------:R-:W-:Y:S01]  /*3570*/  ISETP.GT.U32.AND P3, PT, R0.reuse, R145, PT ;  /* 0x000000910000720c */ /* 0x040fe20003f64070 */
[C---:B------:R-:W-:Y:S01]  /*3580*/  IMAD R155, R0.reuse, R6, R155 ;  /* 0x00000006009b7224 */ /* 0x040fe200078e029b */
[----:B------:R-:W-:Y:S01]  /*3590*/  @!P6 IADD3 R143, R143, -R0, RZ ;  /* 0x800000008f8fe210 */ /* 0x000fe20007ffe0ff */
[C---:B------:R-:W-:Y:S01]  /*35a0*/  IMAD R147, R0.reuse, R8, R147 ;  /* 0x0000000800937224 */ /* 0x040fe200078e0293 */
[C---:B------:R-:W-:Y:S01]  /*35b0*/  ISETP.GT.U32.AND P2, PT, R0.reuse, R141, PT ;  /* 0x0000008d0000720c */ /* 0x040fe20003f44070 */
[----:B------:R-:W-:Y:S01]  /*35c0*/  IMAD.HI.U32 R6, R5, R149, RZ ;  /* 0x0000009505067227 */ /* 0x000fe200078e00ff */
[----:B------:R-:W-:-:S03]  /*35d0*/  ISETP.GT.U32.AND P6, PT, R0, R143, PT ;  /* 0x0000008f0000720c */ /* 0x000fc60003fc4070 */
[----:B------:R-:W-:Y:S01]  /*35e0*/  @!P5 IMAD.MOV R139, RZ, RZ, -R139 ;  /* 0x000000ffff8bd224 */ /* 0x000fe200078e0a8b */
[----:B------:R-:W-:Y:S01]  /*35f0*/  ISETP.GE.AND P5, PT, R9, RZ, PT ;  /* 0x000000ff0900720c */ /* 0x000fe20003fa6270 */
[----:B------:R-:W-:Y:S02]  /*3600*/  IMAD.MOV R9, RZ, RZ, -R6 ;  /* 0x000000ffff097224 */ /* 0x000fe400078e0a06 */
[----:B------:R-:W-:Y:S01]  /*3610*/  @!P3 IMAD.IADD R145, R145, 0x1, -R0 ;  /* 0x000000019191b824 */ /* 0x000fe200078e0a00 */
[----:B------:R-:W-:Y:S01]  /*3620*/  ISETP.GT.U32.AND P3, PT, R0, R155, PT ;  /* 0x0000009b0000720c */ /* 0x000fe20003f64070 */
[----:B------:R-:W-:-:S04]  /*3630*/  IMAD.HI.U32 R6, R5, R153, RZ ;  /* 0x0000009905067227 */ /* 0x000fc800078e00ff */
[--C-:B------:R-:W-:Y:S01]  /*3640*/  @!P6 IMAD.IADD R143, R143, 0x1, -R0.reuse ;  /* 0x000000018f8fe824 */ /* 0x100fe200078e0a00 */
[----:B------:R-:W-:Y:S01]  /*3650*/  ISETP.GT.U32.AND P6, PT, R0, R147, PT ;  /* 0x000000930000720c */ /* 0x000fe20003fc4070 */
[----:B------:R-:W-:Y:S01]  /*3660*/  @!P2 IMAD.IADD R141, R141, 0x1, -R0 ;  /* 0x000000018d8da824 */ /* 0x000fe200078e0a00 */
[----:B------:R-:W-:Y:S01]  /*3670*/  ISETP.GE.AND P2, PT, R10, RZ, PT ;  /* 0x000000ff0a00720c */ /* 0x000fe20003f46270 */
[C---:B------:R-:W-:Y:S02]  /*3680*/  IMAD R149, R0.reuse, R9, R149 ;  /* 0x0000000900957224 */ /* 0x040fe400078e0295 */
[----:B------:R-:W-:Y:S02]  /*3690*/  IMAD.MOV R10, RZ, RZ, -R6 ;  /* 0x000000ffff0a7224 */ /* 0x000fe400078e0a06 */
[----:B------:R-:W-:Y:S01]  /*36a0*/  @!P3 IMAD.IADD R155, R155, 0x1, -R0 ;  /* 0x000000019b9bb824 */ /* 0x000fe200078e0a00 */
[C---:B------:R-:W-:Y:S01]  /*36b0*/  ISETP.GT.U32.AND P3, PT, R0.reuse, R149, PT ;  /* 0x000000950000720c */ /* 0x040fe20003f64070 */
[----:B------:R-:W-:Y:S01]  /*36c0*/  IMAD R153, R0, R10, R153 ;  /* 0x0000000a00997224 */ /* 0x000fe200078e0299 */
[----:B------:R-:W-:Y:S01]  /*36d0*/  LOP3.LUT R10, R4, 0x90, RZ, 0xfc, !PT ;  /* 0x00000090040a7812 */ /* 0x000fe200078efcff */
[----:B------:R-:W-:-:S03]  /*36e0*/  IMAD.HI.U32 R6, R5, R159, RZ ;  /* 0x0000009f05067227 */ /* 0x000fc600078e00ff */
[----:B------:R-:W-:Y:S01]  /*36f0*/  IABS R163, R10 ;  /* 0x0000000a00a37213 */ /* 0x000fe20000000000 */
[----:B------:R-:W-:Y:S01]  /*3700*/  @!P6 IMAD.IADD R147, R147, 0x1, -R0 ;  /* 0x000000019393e824 */ /* 0x000fe200078e0a00 */
[----:B------:R-:W-:Y:S01]  /*3710*/  ISETP.GT.U32.AND P6, PT, R0, R153, PT ;  /* 0x000000990000720c */ /* 0x000fe20003fc4070 */
[----:B------:R-:W-:Y:S01]  /*3720*/  IMAD.HI.U32 R8, R5, R151, RZ ;  /* 0x0000009705087227 */ /* 0x000fe200078e00ff */
[----:B------:R-:W-:-:S03]  /*3730*/  IADD3 R6, -R6, RZ, RZ ;  /* 0x000000ff06067210 */ /* 0x000fc60007ffe1ff */
[----:B------:R-:W-:Y:S01]  /*3740*/  @!P3 IMAD.IADD R149, R149, 0x1, -R0 ;  /* 0x000000019595b824 */ /* 0x000fe200078e0a00 */
[----:B------:R-:W-:Y:S01]  /*3750*/  ISETP.GT.U32.AND P3, PT, R0, R155, PT ;  /* 0x0000009b0000720c */ /* 0x000fe20003f64070 */
[----:B------:R-:W-:-:S04]  /*3760*/  IMAD.HI.U32 R9, R5, R157, RZ ;  /* 0x0000009d05097227 */ /* 0x000fc800078e00ff */
[----:B------:R-:W-:Y:S01]  /*3770*/  @!P1 IMAD.MOV R141, RZ, RZ, -R141 ;  /* 0x000000ffff8d9224 */ /* 0x000fe200078e0a8d */
[C---:B------:R-:W-:Y:S01]  /*3780*/  ISETP.GT.U32.AND P1, PT, R0.reuse, R147, PT ;  /* 0x000000930000720c */ /* 0x040fe20003f24070 */
[----:B------:R-:W-:Y:S01]  /*3790*/  @!P6 IMAD.IADD R153, R153, 0x1, -R0 ;  /* 0x000000019999e824 */ /* 0x000fe200078e0a00 */
[C---:B------:R-:W-:Y:S01]  /*37a0*/  ISETP.GT.U32.AND P6, PT, R0.reuse, R149, PT ;  /* 0x000000950000720c */ /* 0x040fe20003fc4070 */
[----:B------:R-:W-:Y:S02]  /*37b0*/  IMAD.MOV R8, RZ, RZ, -R8 ;  /* 0x000000ffff087224 */ /* 0x000fe400078e0a08 */
[----:B------:R-:W-:Y:S02]  /*37c0*/  IMAD.MOV R9, RZ, RZ, -R9 ;  /* 0x000000ffff097224 */ /* 0x000fe400078e0a09 */
[----:B------:R-:W-:Y:S01]  /*37d0*/  @!P4 IMAD.MOV R145, RZ, RZ, -R145 ;  /* 0x000000ffff91c224 */ /* 0x000fe200078e0a91 */
[C---:B------:R-:W-:Y:S01]  /*37e0*/  ISETP.GT.U32.AND P4, PT, R0.reuse, R153, PT ;  /* 0x000000990000720c */ /* 0x040fe20003f84070 */
[----:B------:R-:W-:-:S02]  /*37f0*/  IMAD R151, R0, R8, R151 ;  /* 0x0000000800977224 */ /* 0x000fc400078e0297 */
[----:B------:R-:W-:Y:S01]  /*3800*/  IMAD R157, R0, R9, R157 ;  /* 0x00000009009d7224 */ /* 0x000fe200078e029d */
[----:B------:R-:W-:Y:S01]  /*3810*/  LOP3.LUT R9, R4, 0x8e, RZ, 0xfc, !PT ;  /* 0x0000008e04097812 */ /* 0x000fe200078efcff */
[C---:B------:R-:W-:Y:S01]  /*3820*/  IMAD R159, R0.reuse, R6, R159 ;  /* 0x00000006009f7224 */ /* 0x040fe200078e029f */
[----:B------:R-:W-:Y:S01]  /*3830*/  @!P1 IADD3 R147, R147, -R0, RZ ;  /* 0x8000000093939210 */ /* 0x000fe20007ffe0ff */
[----:B------:R-:W-:Y:S01]  /*3840*/  @!P0 IMAD.MOV R143, RZ, RZ, -R143 ;  /* 0x000000ffff8f8224 */ /* 0x000fe200078e0a8f */
[----:B------:R-:W-:Y:S01]  /*3850*/  IABS R161, R9 ;  /* 0x0000000900a17213 */ /* 0x000fe20000000000 */
[----:B------:R-:W-:Y:S01]  /*3860*/  @!P6 IMAD.IADD R149, R149, 0x1, -R0 ;  /* 0x000000019595e824 */ /* 0x000fe200078e0a00 */
[C---:B------:R-:W-:Y:S01]  /*3870*/  ISETP.GT.U32.AND P0, PT, R0.reuse, R151, PT ;  /* 0x000000970000720c */ /* 0x040fe20003f04070 */
[----:B------:R-:W-:Y:S01]  /*3880*/  IMAD.HI.U32 R8, R5, R163, RZ ;  /* 0x000000a305087227 */ /* 0x000fe200078e00ff */
[----:B------:R-:W-:Y:S02]  /*3890*/  ISETP.GT.U32.AND P6, PT, R0, R159, PT ;  /* 0x0000009f0000720c */ /* 0x000fe40003fc4070 */
[----:B------:R-:W-:Y:S01]  /*38a0*/  ISETP.GE.AND P1, PT, R11, RZ, PT ;  /* 0x000000ff0b00720c */ /* 0x000fe20003f26270 */
[----:B------:R-:W-:Y:S01]  /*38b0*/  IMAD.HI.U32 R6, R5, R161, RZ ;  /* 0x000000a105067227 */ /* 0x000fe200078e00ff */
[----:B------:R-:W-:-:S03]  /*38c0*/  LOP3.LUT R11, R4, 0x94, RZ, 0xfc, !PT ;  /* 0x00000094040b7812 */ /* 0x000fc600078efcff */
[--C-:B------:R-:W-:Y:S01]  /*38d0*/  @!P3 IMAD.IADD R155, R155, 0x1, -R0.reuse ;  /* 0x000000019b9bb824 */ /* 0x100fe200078e0a00 */
[----:B------:R-:W-:Y:S01]  /*38e0*/  ISETP.GT.U32.AND P3, PT, R0, R157, PT ;  /* 0x0000009d0000720c */ /* 0x000fe20003f64070 */
[----:B------:R-:W-:Y:S01]  /*38f0*/  @!P4 IMAD.IADD R153, R153, 0x1, -R0 ;  /* 0x000000019999c824 */ /* 0x000fe200078e0a00 */
[----:B------:R-:W-:Y:S01]  /*3900*/  ISETP.GE.AND P4, PT, R12, RZ, PT ;  /* 0x000000ff0c00720c */ /* 0x000fe20003f86270 */
[----:B------:R-:W-:Y:S01]  /*3910*/  IMAD.MOV R8, RZ, RZ, -R8 ;  /* 0x000000ffff087224 */ /* 0x000fe200078e0a08 */
[----:B------:R-:W-:Y:S01]  /*3920*/  @!P5 IADD3 R155, -R155, RZ, RZ ;  /* 0x000000ff9b9bd210 */ /* 0x000fe20007ffe1ff */
[----:B------:R-:W-:Y:S01]  /*3930*/  IMAD.MOV R6, RZ, RZ, -R6 ;  /* 0x000000ffff067224 */ /* 0x000fe200078e0a06 */
[----:B------:R-:W-:Y:S01]  /*3940*/  IABS R167, R11 ;  /* 0x0000000b00a77213 */ /* 0x000fe20000000000 */
[----:B------:R-:W-:Y:S01]  /*3950*/  IMAD R163, R0, R8, R163 ;  /* 0x0000000800a37224 */ /* 0x000fe200078e02a3 */
[----:B------:R-:W-:Y:S01]  /*3960*/  LOP3.LUT R8, R4, 0x92, RZ, 0xfc, !PT ;  /* 0x0000009204087812 */ /* 0x000fe200078efcff */
[--C-:B------:R-:W-:Y:S01]  /*3970*/  @!P0 IMAD.IADD R151, R151, 0x1, -R0.reuse ;  /* 0x0000000197978824 */ /* 0x100fe200078e0a00 */
[----:B------:R-:W-:Y:S01]  /*3980*/  ISETP.GE.AND P0, PT, R14, RZ, PT ;  /* 0x000000ff0e00720c */ /* 0x000fe20003f06270 */
[C---:B------:R-:W-:Y:S01]  /*3990*/  IMAD R161, R0.reuse, R6, R161 ;  /* 0x0000000600a17224 */ /* 0x040fe200078e02a1 */
[----:B------:R-:W-:Y:S01]  /*39a0*/  IABS R165, R8 ;  /* 0x0000000800a57213 */ /* 0x000fe20000000000 */
[--C-:B------:R-:W-:Y:S01]  /*39b0*/  @!P6 IMAD.IADD R159, R159, 0x1, -R0.reuse ;  /* 0x000000019f9fe824 */ /* 0x100fe200078e0a00 */
[C---:B------:R-:W-:Y:S01]  /*39c0*/  ISETP.GT.U32.AND P5, PT, R0.reuse, R151, PT ;  /* 0x000000970000720c */ /* 0x040fe20003fa4070 */
[----:B------:R-:W-:Y:S01]  /*39d0*/  @!P1 IMAD.MOV R149, RZ, RZ, -R149 ;  /* 0x000000ffff959224 */ /* 0x000fe200078e0a95 */
[C---:B------:R-:W-:Y:S01]  /*39e0*/  ISETP.GT.U32.AND P1, PT, R0.reuse, R161, PT ;  /* 0x000000a10000720c */ /* 0x040fe20003f24070 */
[----:B------:R-:W-:Y:S01]  /*39f0*/  @!P3 IMAD.IADD R157, R157, 0x1, -R0 ;  /* 0x000000019d9db824 */ /* 0x000fe200078e0a00 */
[----:B------:R-:W-:Y:S01]  /*3a00*/  ISETP.GT.U32.AND P6, PT, R0, R159, PT ;  /* 0x0000009f0000720c */ /* 0x000fe20003fc4070 */
[----:B------:R-:W-:Y:S01]  /*3a10*/  @!P4 IMAD.MOV R153, RZ, RZ, -R153 ;  /* 0x000000ffff99c224 */ /* 0x000fe200078e0a99 */
[----:B------:R-:W-:Y:S01]  /*3a20*/  ISETP.GE.AND P4, PT, R16, RZ, PT ;  /* 0x000000ff1000720c */ /* 0x000fe20003f86270 */
[----:B------:R-:W-:Y:S01]  /*3a30*/  IMAD.HI.U32 R6, R5, R165, RZ ;  /* 0x000000a505067227 */ /* 0x000fe200078e00ff */
[----:B------:R-:W-:-:S02]  /*3a40*/  ISETP.GE.AND P3, PT, R15, RZ, PT ;  /* 0x000000ff0f00720c */ /* 0x000fc40003f66270 */
[----:B------:R-:W-:Y:S01]  /*3a50*/  LOP3.LUT R12, R4, 0xa2, RZ, 0xfc, !PT ;  /* 0x000000a2040c7812 */ /* 0x000fe200078efcff */
[----:B------:R-:W-:Y:S01]  /*3a60*/  @!P2 IMAD.MOV R147, RZ, RZ, -R147 ;  /* 0x000000ffff93a224 */ /* 0x000fe200078e0a93 */
[----:B------:R-:W-:Y:S01]  /*3a70*/  ISETP.GT.U32.AND P2, PT, R0, R157, PT ;  /* 0x0000009d0000720c */ /* 0x000fe20003f44070 */
[--C-:B------:R-:W-:Y:S01]  /*3a80*/  @!P5 IMAD.IADD R151, R151, 0x1, -R0.reuse ;  /* 0x000000019797d824 */ /* 0x100fe200078e0a00 */
[----:B------:R-:W-:Y:S01]  /*3a90*/  IADD3 R6, -R6, RZ, RZ ;  /* 0x000000ff06067210 */ /* 0x000fe20007ffe1ff */
[--C-:B------:R-:W-:Y:S01]  /*3aa0*/  @!P1 IMAD.IADD R161, R161, 0x1, -R0.reuse ;  /* 0x00000001a1a19824 */ /* 0x100fe200078e0a00 */
[----:B------:R-:W-:Y:S01]  /*3ab0*/  ISETP.GT.U32.AND P5, PT, R0, R163, PT ;  /* 0x000000a30000720c */ /* 0x000fe20003fa4070 */
[--C-:B------:R-:W-:Y:S01]  /*3ac0*/  @!P6 IMAD.IADD R159, R159, 0x1, -R0.reuse ;  /* 0x000000019f9fe824 */ /* 0x100fe200078e0a00 */
[----:B------:R-:W-:Y:S01]  /*3ad0*/  ISETP.GE.AND P1, PT, R8, RZ, PT ;  /* 0x000000ff0800720c */ /* 0x000fe20003f26270 */
[----:B------:R-:W-:Y:S01]  /*3ae0*/  IMAD R165, R0, R6, R165 ;  /* 0x0000000600a57224 */ /* 0x000fe200078e02a5 */
[----:B------:R-:W-:Y:S01]  /*3af0*/  LOP3.LUT R6, R4, 0x96, RZ, 0xfc, !PT ;  /* 0x0000009604067812 */ /* 0x000fe200078efcff */
[----:B------:R-:W-:Y:S01]  /*3b00*/  @!P0 IMAD.MOV R151, RZ, RZ, -R151 ;  /* 0x000000ffff978224 */ /* 0x000fe200078e0a97 */
[C---:B------:R-:W-:Y:S01]  /*3b10*/  ISETP.GT.U32.AND P0, PT, R0.reuse, R161, PT ;  /* 0x000000a10000720c */ /* 0x040fe20003f04070 */
[----:B------:R-:W-:Y:S01]  /*3b20*/  @!P4 IMAD.MOV R159, RZ, RZ, -R159 ;  /* 0x000000ffff9fc224 */ /* 0x000fe200078e0a9f */
[----:B------:R-:W-:Y:S01]  /*3b30*/  ISETP.GT.U32.AND P4, PT, R0, R165, PT ;  /* 0x000000a50000720c */ /* 0x000fe20003f84070 */
[----:B------:R-:W-:Y:S01]  /*3b40*/  @!P2 IMAD.IADD R157, R157, 0x1, -R0 ;  /* 0x000000019d9da824 */ /* 0x000fe200078e0a00 */
[----:B------:R-:W-:Y:S01]  /*3b50*/  ISETP.GE.AND P2, PT, R9, RZ, PT ;  /* 0x000000ff0900720c */ /* 0x000fe20003f46270 */
[----:B------:R-:W-:Y:S01]  /*3b60*/  IMAD.HI.U32 R8, R5, R167, RZ ;  /* 0x000000a705087227 */ /* 0x000fe200078e00ff */
[----:B------:R-:W-:-:S02]  /*3b70*/  IABS R169, R6 ;  /* 0x0000000600a97213 */ /* 0x000fc40000000000 */
[----:B------:R-:W-:Y:S01]  /*3b80*/  ISETP.GE.AND P6, PT, R10, RZ, PT ;  /* 0x000000ff0a00720c */ /* 0x000fe20003fc6270 */
[--C-:B------:R-:W-:Y:S01]  /*3b90*/  @!P5 IMAD.IADD R163, R163, 0x1, -R0.reuse ;  /* 0x00000001a3a3d824 */ /* 0x100fe200078e0a00 */
[----:B------:R-:W-:Y:S01]  /*3ba0*/  LOP3.LUT R10, R4, 0x9a, RZ, 0xfc, !PT ;  /* 0x0000009a040a7812 */ /* 0x000fe200078efcff */
[----:B------:R-:W-:Y:S01]  /*3bb0*/  @!P3 IMAD.MOV R157, RZ, RZ, -R157 ;  /* 0x000000ffff9db224 */ /* 0x000fe200078e0a9d */
[----:B------:R-:W-:Y:S01]  /*3bc0*/  ISETP.GE.AND P5, PT, R11, RZ, PT ;  /* 0x000000ff0b00720c */ /* 0x000fe20003fa6270 */
[----:B------:R-:W-:Y:S01]  /*3bd0*/  @!P0 IMAD.IADD R161, R161, 0x1, -R0 ;  /* 0x00000001a1a18824 */ /* 0x000fe200078e0a00 */
[----:B------:R-:W-:Y:S01]  /*3be0*/  ISETP.GT.U32.AND P3, PT, R0, R163, PT ;  /* 0x000000a30000720c */ /* 0x000fe20003f64070 */
[----:B------:R-:W-:Y:S01]  /*3bf0*/  IMAD.MOV R8, RZ, RZ, -R8 ;  /* 0x000000ffff087224 */ /* 0x000fe200078e0a08 */
[----:B------:R-:W-:Y:S01]  /*3c00*/  @!P4 IADD3 R165, R165, -R0, RZ ;  /* 0x80000000a5a5c210 */ /* 0x000fe20007ffe0ff */
[----:B------:R-:W-:Y:S01]  /*3c10*/  @!P2 IMAD.MOV R161, RZ, RZ, -R161 ;  /* 0x000000ffffa1a224 */ /* 0x000fe200078e0aa1 */
[----:B------:R-:W-:Y:S01]  /*3c20*/  ISETP.GE.AND P0, PT, R6, RZ, PT ;  /* 0x000000ff0600720c */ /* 0x000fe20003f06270 */
[----:B------:R-:W-:Y:S01]  /*3c30*/  IMAD.HI.U32 R6, R5, R169, RZ ;  /* 0x000000a905067227 */ /* 0x000fe200078e00ff */
[----:B------:R-:W-:-:S02]  /*3c40*/  ISETP.GT.U32.AND P2, PT, R0, R165, PT ;  /* 0x000000a50000720c */ /* 0x000fc40003f44070 */
[----:B------:R-:W-:Y:S01]  /*3c50*/  IABS R173, R10 ;  /* 0x0000000a00ad7213 */ /* 0x000fe20000000000 */
[----:B------:R-:W-:Y:S01]  /*3c60*/  IMAD R167, R0, R8, R167 ;  /* 0x0000000800a77224 */ /* 0x000fe200078e02a7 */
[C---:B------:R-:W-:Y:S01]  /*3c70*/  LOP3.LUT R8, R4.reuse, 0x98, RZ, 0xfc, !PT ;  /* 0x0000009804087812 */ /* 0x040fe200078efcff */
[----:B------:R-:W-:Y:S01]  /*3c80*/  IMAD.MOV R6, RZ, RZ, -R6 ;  /* 0x000000ffff067224 */ /* 0x000fe200078e0a06 */
[----:B------:R-:W-:Y:S01]  /*3c90*/  LOP3.LUT R11, R4, 0xa0, RZ, 0xfc, !PT ;  /* 0x000000a0040b7812 */ /* 0x000fe200078efcff */
[----:B------:R-:W-:Y:S01]  /*3ca0*/  @!P3 IMAD.IADD R163, R163, 0x1, -R0 ;  /* 0x00000001a3a3b824 */ /* 0x000fe200078e0a00 */
[C---:B------:R-:W-:Y:S01]  /*3cb0*/  ISETP.GT.U32.AND P3, PT, R0.reuse, R167, PT ;  /* 0x000000a70000720c */ /* 0x040fe20003f64070 */
[----:B------:R-:W-:Y:S01]  /*3cc0*/  IMAD R169, R0, R6, R169 ;  /* 0x0000000600a97224 */ /* 0x000fe200078e02a9 */
[----:B------:R-:W-:Y:S01]  /*3cd0*/  IABS R171, R8 ;  /* 0x0000000800ab7213 */ /* 0x000fe20000000000 */
[----:B------:R-:W-:Y:S01]  /*3ce0*/  IMAD.HI.U32 R9, R5, R173, RZ ;  /* 0x000000ad05097227 */ /* 0x000fe200078e00ff */
[----:B------:R-:W-:-:S02]  /*3cf0*/  ISETP.GE.AND P4, PT, R8, RZ, PT ;  /* 0x000000ff0800720c */ /* 0x000fc40003f86270 */
[----:B------:R-:W-:Y:S01]  /*3d00*/  IABS R179, R11 ;  /* 0x0000000b00b37213 */ /* 0x000fe20000000000 */
[--C-:B------:R-:W-:Y:S01]  /*3d10*/  @!P2 IMAD.IADD R165, R165, 0x1, -R0.reuse ;  /* 0x00000001a5a5a824 */ /* 0x100fe200078e0a00 */
[----:B------:R-:W-:Y:S01]  /*3d20*/  ISETP.GT.U32.AND P2, PT, R0, R169, PT ;  /* 0x000000a90000720c */ /* 0x000fe20003f44070 */
[----:B------:R-:W-:Y:S01]  /*3d30*/  IMAD.MOV R9, RZ, RZ, -R9 ;  /* 0x000000ffff097224 */ /* 0x000fe200078e0a09 */
[----:B------:R-:W-:Y:S01]  /*3d40*/  IABS R181, R12 ;  /* 0x0000000c00b57213 */ /* 0x000fe20000000000 */
[----:B------:R-:W-:Y:S01]  /*3d50*/  IMAD.HI.U32 R8, R5, R171, RZ ;  /* 0x000000ab05087227 */ /* 0x000fe200078e00ff */
[C---:B------:R-:W-:Y:S02]  /*3d60*/  LOP3.LUT R14, R4.reuse, 0xb6, RZ, 0xfc, !PT ;  /* 0x000000b6040e7812 */ /* 0x040fe400078efcff */
[----:B------:R-:W-:Y:S01]  /*3d70*/  LOP3.LUT R15, R4, 0xc6, RZ, 0xfc, !PT ;  /* 0x000000c6040f7812 */ /* 0x000fe200078efcff */
[----:B------:R-:W-:Y:S01]  /*3d80*/  @!P3 IMAD.IADD R167, R167, 0x1, -R0 ;  /* 0x00000001a7a7b824 */ /* 0x000fe200078e0a00 */
[----:B------:R-:W-:Y:S01]  /*3d90*/  IABS R201, R14 ;  /* 0x0000000e00c97213 */ /* 0x000fe20000000000 */
[C---:B------:R-:W-:Y:S01]  /*3da0*/  IMAD R173, R0.reuse, R9, R173 ;  /* 0x0000000900ad7224 */ /* 0x040fe200078e02ad */
[----:B------:R-:W-:Y:S01]  /*3db0*/  IABS R243, R15 ;  /* 0x0000000f00f37213 */ /* 0x000fe20000000000 */
[----:B------:R-:W-:Y:S01]  /*3dc0*/  IMAD.MOV R8, RZ, RZ, -R8 ;  /* 0x000000ffff087224 */ /* 0x000fe200078e0a08 */
[C---:B------:R-:W-:Y:S01]  /*3dd0*/  ISETP.GT.U32.AND P3, PT, R0.reuse, R167, PT ;  /* 0x000000a70000720c */ /* 0x040fe20003f64070 */
[----:B------:R-:W-:Y:S01]  /*3de0*/  @!P2 IMAD.IADD R169, R169, 0x1, -R0 ;  /* 0x00000001a9a9a824 */ /* 0x000fe200078e0a00 */
[C---:B------:R-:W-:Y:S01]  /*3df0*/  ISETP.GT.U32.AND P2, PT, R0.reuse, R173, PT ;  /* 0x000000ad0000720c */ /* 0x040fe20003f44070 */
[----:B------:R-:W-:Y:S01]  /*3e00*/  IMAD R171, R0, R8, R171 ;  /* 0x0000000800ab7224 */ /* 0x000fe200078e02ab */
[----:B------:R-:W-:Y:S01]  /*3e10*/  LOP3.LUT R8, R4, 0x9c, RZ, 0xfc, !PT ;  /* 0x0000009c04087812 */ /* 0x000fe200078efcff */
[----:B------:R-:W-:Y:S01]  /*3e20*/  @!P1 IMAD.MOV R165, RZ, RZ, -R165 ;  /* 0x000000ffffa59224 */ /* 0x000fe200078e0aa5 */
[----:B------:R-:W-:Y:S01]  /*3e30*/  ISETP.GT.U32.AND P1, PT, R0, R169, PT ;  /* 0x000000a90000720c */ /* 0x000fe20003f24070 */
[----:B------:R-:W-:Y:S01]  /*3e40*/  @!P6 IMAD.MOV R163, RZ, RZ, -R163 ;  /* 0x000000ffffa3e224 */ /* 0x000fe200078e0aa3 */
[----:B------:R-:W-:Y:S01]  /*3e50*/  IABS R175, R8 ;  /* 0x0000000800af7213 */ /* 0x000fe20000000000 */
[----:B------:R-:W-:Y:S01]  /*3e60*/  IMAD.HI.U32 R9, R5, R181, RZ ;  /* 0x000000b505097227 */ /* 0x000fe200078e00ff */
[----:B------:R-:W-:-:S02]  /*3e70*/  ISETP.GE.AND P6, PT, R10, RZ, PT ;  /* 0x000000ff0a00720c */ /* 0x000fc40003fc6270 */
[----:B------:R-:W-:Y:S01]  /*3e80*/  LOP3.LUT R10, R4, 0x9e, RZ, 0xfc, !PT ;  /* 0x0000009e040a7812 */ /* 0x000fe200078efcff */
[----:B------:R-:W-:Y:S01]  /*3e90*/  IMAD.HI.U32 R6, R5, R175, RZ ;  /* 0x000000af05067227 */ /* 0x000fe200078e00ff */
[----:B------:R-:W-:Y:S02]  /*3ea0*/  @!P3 IADD3 R167, R167, -R0, RZ ;  /* 0x80000000a7a7b210 */ /* 0x000fe40007ffe0ff */
[----:B------:R-:W-:Y:S01]  /*3eb0*/  IABS R177, R10 ;  /* 0x0000000a00b17213 */ /* 0x000fe20000000000 */
[----:B------:R-:W-:Y:S01]  /*3ec0*/  @!P2 IMAD.IADD R173, R173, 0x1, -R0 ;  /* 0x00000001adada824 */ /* 0x000fe200078e0a00 */
[----:B------:R-:W-:Y:S01]  /*3ed0*/  ISETP.GT.U32.AND P3, PT, R0, R171, PT ;  /* 0x000000ab0000720c */ /* 0x000fe20003f64070 */
[----:B------:R-:W-:Y:S01]  /*3ee0*/  @!P5 IMAD.MOV R167, RZ, RZ, -R167 ;  /* 0x000000ffffa7d224 */ /* 0x000fe200078e0aa7 */
[----:B------:R-:W-:Y:S01]  /*3ef0*/  ISETP.GE.AND P5, PT, R8, RZ, PT ;  /* 0x000000ff0800720c */ /* 0x000fe20003fa6270 */
[----:B------:R-:W-:Y:S01]  /*3f00*/  IMAD.HI.U32 R8, R5, R179, RZ ;  /* 0x000000b305087227 */ /* 0x000fe200078e00ff */
[----:B------:R-:W-:-:S02]  /*3f10*/  ISETP.GT.U32.AND P2, PT, R0, R173, PT ;  /* 0x000000ad0000720c */ /* 0x000fc40003f44070 */
[----:B------:R-:W-:Y:S01]  /*3f20*/  LOP3.LUT R16, R4, 0xfa, RZ, 0xfc, !PT ;  /* 0x000000fa04107812 */ /* 0x000fe200078efcff */
[----:B------:R-:W-:Y:S02]  /*3f30*/  IMAD.MOV R6, RZ, RZ, -R6 ;  /* 0x000000ffff067224 */ /* 0x000fe400078e0a06 */
[----:B------:R-:W-:Y:S01]  /*3f40*/  IMAD.MOV R8, RZ, RZ, -R8 ;  /* 0x000000ffff087224 */ /* 0x000fe200078e0a08 */
[----:B------:R-:W-:Y:S01]  /*3f50*/  IABS R225, R16 ;  /* 0x0000001000e17213 */ /* 0x000fe20000000000 */
[C---:B------:R-:W-:Y:S02]  /*3f60*/  IMAD R175, R0.reuse, R6, R175 ;  /* 0x0000000600af7224 */ /* 0x040fe400078e02af */
[----:B------:R-:W-:Y:S02]  /*3f70*/  IMAD.MOV R9, RZ, RZ, -R9 ;  /* 0x000000ffff097224 */ /* 0x000fe400078e0a09 */
[----:B------:R-:W-:Y:S01]  /*3f80*/  IMAD R179, R0, R8, R179 ;  /* 0x0000000800b37224 */ /* 0x000fe200078e02b3 */
[----:B------:R-:W-:Y:S01]  /*3f90*/  LOP3.LUT R8, R4, 0xa4, RZ, 0xfc, !PT ;  /* 0x000000a404087812 */ /* 0x000fe200078efcff */
[--C-:B------:R-:W-:Y:S01]  /*3fa0*/  @!P1 IMAD.IADD R169, R169, 0x1, -R0.reuse ;  /* 0x00000001a9a99824 */ /* 0x100fe200078e0a00 */
[C---:B------:R-:W-:Y:S01]  /*3fb0*/  ISETP.GT.U32.AND P1, PT, R0.reuse, R175, PT ;  /* 0x000000af0000720c */ /* 0x040fe20003f24070 */
[----:B------:R-:W-:Y:S01]  /*3fc0*/  @!P2 IMAD.IADD R173, R173, 0x1, -R0 ;  /* 0x00000001adada824 */ /* 0x000fe200078e0a00 */
[----:B------:R-:W-:Y:S01]  /*3fd0*/  ISETP.GT.U32.AND P2, PT, R0, R179, PT ;  /* 0x000000b30000720c */ /* 0x000fe20003f44070 */
[----:B------:R-:W-:Y:S01]  /*3fe0*/  IMAD.HI.U32 R6, R5, R177, RZ ;  /* 0x000000b105067227 */ /* 0x000fe200078e00ff */
[----:B------:R-:W-:-:S02]  /*3ff0*/  IABS R183, R8 ;  /* 0x0000000800b77213 */ /* 0x000fc40000000000 */
[----:B------:R-:W-:Y:S01]  /*4000*/  @!P6 IADD3 R173, -R173, RZ, RZ ;  /* 0x000000ffadade210 */ /* 0x000fe20007ffe1ff */
[----:B------:R-:W-:Y:S01]  /*4010*/  IMAD R181, R0, R9, R181 ;  /* 0x0000000900b57224 */ /* 0x000fe200078e02b5 */
[----:B------:R-:W-:Y:S01]  /*4020*/  IADD3 R6, -R6, RZ, RZ ;  /* 0x000000ff06067210 */ /* 0x000fe20007ffe1ff */
[----:B------:R-:W-:Y:S01]  /*4030*/  @!P3 IMAD.IADD R171, R171, 0x1, -R0 ;  /* 0x00000001ababb824 */ /* 0x000fe200078e0a00 */
[----:B------:R-:W-:Y:S01]  /*4040*/  LOP3.LUT R9, R4, 0xa6, RZ, 0xfc, !PT ;  /* 0x000000a604097812 */ /* 0x000fe200078efcff */
[----:B------:R-:W-:Y:S01]  /*4050*/  @!P0 IMAD.MOV R169, RZ, RZ, -R169 ;  /* 0x000000ffffa98224 */ /* 0x000fe200078e0aa9 */
[C---:B------:R-:W-:Y:S01]  /*4060*/  ISETP.GT.U32.AND P6, PT, R0.reuse, R181, PT ;  /* 0x000000b50000720c */ /* 0x040fe20003fc4070 */
[C---:B------:R-:W-:Y:S01]  /*4070*/  IMAD R177, R0.reuse, R6, R177 ;  /* 0x0000000600b17224 */ /* 0x040fe200078e02b1 */
[----:B------:R-:W-:Y:S01]  /*4080*/  IABS R185, R9 ;  /* 0x0000000900b97213 */ /* 0x000fe20000000000 */
[----:B------:R-:W-:Y:S01]  /*4090*/  IMAD.HI.U32 R6, R5, R183, RZ ;  /* 0x000000b705067227 */ /* 0x000fe200078e00ff */
[----:B------:R-:W-:-:S02]  /*40a0*/  ISETP.GT.U32.AND P3, PT, R0, R171, PT ;  /* 0x000000ab0000720c */ /* 0x000fc40003f64070 */
[C---:B------:R-:W-:Y:S01]  /*40b0*/  ISETP.GT.U32.AND P0, PT, R0.reuse, R177, PT ;  /* 0x000000b10000720c */ /* 0x040fe20003f04070 */
[--C-:B------:R-:W-:Y:S02]  /*40c0*/  @!P1 IMAD.IADD R175, R175, 0x1, -R0.reuse ;  /* 0x00000001afaf9824 */ /* 0x100fe400078e0a00 */
[----:B------:R-:W-:Y:S02]  /*40d0*/  @!P2 IMAD.IADD R179, R179, 0x1, -R0 ;  /* 0x00000001b3b3a824 */ /* 0x000fe400078e0a00 */
[----:B------:R-:W-:Y:S01]  /*40e0*/  IMAD.MOV R6, RZ, RZ, -R6 ;  /* 0x000000ffff067224 */ /* 0x000fe200078e0a06 */
[C---:B------:R-:W-:Y:S01]  /*40f0*/  ISETP.GT.U32.AND P1, PT, R0.reuse, R175, PT ;  /* 0x000000af0000720c */ /* 0x040fe20003f24070 */
[----:B------:R-:W-:Y:S01]  /*4100*/  @!P6 IMAD.IADD R181, R181, 0x1, -R0 ;  /* 0x00000001b5b5e824 */ /* 0x000fe200078e0a00 */
[C---:B------:R-:W-:Y:S01]  /*4110*/  ISETP.GT.U32.AND P6, PT, R0.reuse, R179, PT ;  /* 0x000000b30000720c */ /* 0x040fe20003fc4070 */
[----:B------:R-:W-:Y:S02]  /*4120*/  IMAD R183, R0, R6, R183 ;  /* 0x0000000600b77224 */ /* 0x000fe400078e02b7 */
[----:B------:R-:W-:-:S04]  /*4130*/  IMAD.HI.U32 R6, R5, R185, RZ ;  /* 0x000000b905067227 */ /* 0x000fc800078e00ff */
[----:B------:R-:W-:Y:S02]  /*4140*/  IMAD.MOV R6, RZ, RZ, -R6 ;  /* 0x000000ffff067224 */ /* 0x000fe400078e0a06 */
[--C-:B------:R-:W-:Y:S01]  /*4150*/  @!P3 IMAD.IADD R171, R171, 0x1, -R0.reuse ;  /* 0x00000001ababb824 */ /* 0x100fe200078e0a00 */
[----:B------:R-:W-:Y:S01]  /*4160*/  ISETP.GE.AND P3, PT, R10, RZ, PT ;  /* 0x000000ff0a00720c */ /* 0x000fe20003f66270 */
[----:B------:R-:W-:Y:S01]  /*4170*/  IMAD R185, R0, R6, R185 ;  /* 0x0000000600b97224 */ /* 0x000fe200078e02b9 */
[----:B------:R-:W-:Y:S01]  /*4180*/  LOP3.LUT R10, R4, 0xa8, RZ, 0xfc, !PT ;  /* 0x000000a8040a7812 */ /* 0x000fe200078efcff */
[--C-:B------:R-:W-:Y:S01]  /*4190*/  @!P1 IMAD.IADD R175, R175, 0x1, -R0.reuse ;  /* 0x00000001afaf9824 */ /* 0x100fe200078e0a00 */
[----:B------:R-:W-:Y:S01]  /*41a0*/  ISETP.GE.AND P1, PT, R12, RZ, PT ;  /* 0x000000ff0c00720c */ /* 0x000fe20003f26270 */
[--C-:B------:R-:W-:Y:S01]  /*41b0*/  @!P6 IMAD.IADD R179, R179, 0x1, -R0.reuse ;  /* 0x00000001b3b3e824 */ /* 0x100fe200078e0a00 */
[C---:B------:R-:W-:Y:S01]  /*41c0*/  ISETP.GT.U32.AND P6, PT, R0.reuse, R185, PT ;  /* 0x000000b90000720c */ /* 0x040fe20003fc4070 */
[----:B------:R-:W-:Y:S01]  /*41d0*/  @!P5 IMAD.MOV R175, RZ, RZ, -R175 ;  /* 0x000000ffffafd224 */ /* 0x000fe200078e0aaf */
[----:B------:R-:W-:Y:S01]  /*41e0*/  ISETP.GT.U32.AND P5, PT, R0, R181, PT ;  /* 0x000000b50000720c */ /* 0x000fe20003fa4070 */
[----:B------:R-:W-:Y:S01]  /*41f0*/  @!P4 IMAD.MOV R171, RZ, RZ, -R171 ;  /* 0x000000ffffabc224 */ /* 0x000fe200078e0aab */
[----:B------:R-:W-:Y:S01]  /*4200*/  ISETP.GE.AND P4, PT, R11, RZ, PT ;  /* 0x000000ff0b00720c */ /* 0x000fe20003f86270 */
[----:B------:R-:W-:Y:S01]  /*4210*/  @!P0 IMAD.IADD R177, R177, 0x1, -R0 ;  /* 0x00000001b1b18824 */ /* 0x000fe200078e0a00 */
[----:B------:R-:W-:-:S02]  /*4220*/  LOP3.LUT R11, R4, 0xaa, RZ, 0xfc, !PT ;  /* 0x000000aa040b7812 */ /* 0x000fc400078efcff */
[----:B------:R-:W-:Y:S02]  /*4230*/  IABS R187, R10 ;  /* 0x0000000a00bb7213 */ /* 0x000fe40000000000 */
[----:B------:R-:W-:Y:S02]  /*4240*/  LOP3.LUT R12, R4, 0xac, RZ, 0xfc, !PT ;  /* 0x000000ac040c7812 */ /* 0x000fe400078efcff */
[----:B------:R-:W-:Y:S01]  /*4250*/  ISETP.GT.U32.AND P2, PT, R0, R177, PT ;  /* 0x000000b10000720c */ /* 0x000fe20003f44070 */
[----:B------:R-:W-:Y:S01]  /*4260*/  IMAD.HI.U32 R6, R5, R187, RZ ;  /* 0x000000bb05067227 */ /* 0x000fe200078e00ff */
[----:B------:R-:W-:Y:S02]  /*4270*/  IABS R189, R11 ;  /* 0x0000000b00bd7213 */ /* 0x000fe40000000000 */
[----:B------:R-:W-:Y:S01]  /*4280*/  IABS R191, R12 ;  /* 0x0000000c00bf7213 */ /* 0x000fe20000000000 */
[--C-:B------:R-:W-:Y:S01]  /*4290*/  @!P6 IMAD.IADD R185, R185, 0x1, -R0.reuse ;  /* 0x00000001b9b9e824 */ /* 0x100fe200078e0a00 */
[----:B------:R-:W-:Y:S01]  /*42a0*/  ISETP.GE.AND P0, PT, R8, RZ, PT ;  /* 0x000000ff0800720c */ /* 0x000fe20003f06270 */
[----:B------:R-:W-:Y:S01]  /*42b0*/  @!P5 IMAD.IADD R181, R181, 0x1, -R0 ;  /* 0x00000001b5b5d824 */ /* 0x000fe200078e0a00 */
[----:B------:R-:W-:Y:S01]  /*42c0*/  ISETP.GE.AND P5, PT, R9, RZ, PT ;  /* 0x000000ff0900720c */ /* 0x000fe20003fa6270 */
[----:B------:R-:W-:Y:S01]  /*42d0*/  IMAD.HI.U32 R8, R5, R189, RZ ;  /* 0x000000bd05087227 */ /* 0x000fe200078e00ff */
[----:B------:R-:W-:-:S03]  /*42e0*/  ISETP.GT.U32.AND P6, PT, R0, R185, PT ;  /* 0x000000b90000720c */ /* 0x000fc60003fc4070 */
[----:B------:R-:W-:Y:S01]  /*42f0*/  IMAD.MOV R6, RZ, RZ, -R6 ;  /* 0x000000ffff067224 */ /* 0x000fe200078e0a06 */
[----:B------:R-:W-:Y:S01]  /*4300*/  @!P2 IADD3 R177, R177, -R0, RZ ;  /* 0x80000000b1b1a210 */ /* 0x000fe20007ffe0ff */
[----:B------:R-:W-:Y:S01]  /*4310*/  IMAD.HI.U32 R9, R5, R191, RZ ;  /* 0x000000bf05097227 */ /* 0x000fe200078e00ff */
[----:B------:R-:W-:-:S03]  /*4320*/  ISETP.GT.U32.AND P2, PT, R0, R183, PT ;  /* 0x000000b70000720c */ /* 0x000fc60003f44070 */
[----:B------:R-:W-:Y:S01]  /*4330*/  IMAD.MOV R8, RZ, RZ, -R8 ;  /* 0x000000ffff087224 */ /* 0x000fe200078e0a08 */
[----:B------:R-:W-:Y:S01]  /*4340*/  IADD3 R9, -R9, RZ, RZ ;  /* 0x000000ff09097210 */ /* 0x000fe20007ffe1ff */
[C---:B------:R-:W-:Y:S02]  /*4350*/  IMAD R187, R0.reuse, R6, R187 ;  /* 0x0000000600bb7224 */ /* 0x040fe400078e02bb */
[C---:B------:R-:W-:Y:S02]  /*4360*/  IMAD R189, R0.reuse, R8, R189 ;  /* 0x0000000800bd7224 */ /* 0x040fe400078e02bd */
[----:B------:R-:W-:Y:S01]  /*4370*/  @!P4 IMAD.MOV R179, RZ, RZ, -R179 ;  /* 0x000000ffffb3c224 */ /* 0x000fe200078e0ab3 */
[C---:B------:R-:W-:Y:S01]  /*4380*/  ISETP.GT.U32.AND P4, PT, R0.reuse, R187, PT ;  /* 0x000000bb0000720c */ /* 0x040fe20003f84070 */
[----:B------:R-:W-:Y:S01]  /*4390*/  IMAD R191, R0, R9, R191 ;  /* 0x0000000900bf7224 */ /* 0x000fe200078e02bf */
[----:B------:R-:W-:Y:S01]  /*43a0*/  LOP3.LUT R9, R4, 0xae, RZ, 0xfc, !PT ;  /* 0x000000ae04097812 */ /* 0x000fe200078efcff */
[----:B------:R-:W-:Y:S01]  /*43b0*/  @!P1 IMAD.MOV R181, RZ, RZ, -R181 ;  /* 0x000000ffffb59224 */ /* 0x000fe200078e0ab5 */
[C---:B------:R-:W-:Y:S01]  /*43c0*/  ISETP.GT.U32.AND P1, PT, R0.reuse, R189, PT ;  /* 0x000000bd0000720c */ /* 0x040fe20003f24070 */
[--C-:B------:R-:W-:Y:S01]  /*43d0*/  @!P6 IMAD.IADD R185, R185, 0x1, -R0.reuse ;  /* 0x00000001b9b9e824 */ /* 0x100fe200078e0a00 */
[----:B------:R-:W-:Y:S01]  /*43e0*/  ISETP.GT.U32.AND P6, PT, R0, R191, PT ;  /* 0x000000bf0000720c */ /* 0x000fe20003fc4070 */
[--C-:B------:R-:W-:Y:S01]  /*43f0*/  @!P2 IMAD.IADD R183, R183, 0x1, -R0.reuse ;  /* 0x00000001b7b7a824 */ /* 0x100fe200078e0a00 */
[----:B------:R-:W-:Y:S01]  /*4400*/  ISETP.GE.AND P2, PT, R10, RZ, PT ;  /* 0x000000ff0a00720c */ /* 0x000fe20003f46270 */
[----:B------:R-:W-:Y:S01]  /*4410*/  @!P3 IMAD.MOV R177, RZ, RZ, -R177 ;  /* 0x000000ffffb1b224 */ /* 0x000fe200078e0ab1 */
[----:B------:R-:W-:Y:S01]  /*4420*/  IABS R193, R9 ;  /* 0x0000000900c17213 */ /* 0x000fe20000000000 */
[----:B------:R-:W-:Y:S01]  /*4430*/  @!P5 IMAD.MOV R185, RZ, RZ, -R185 ;  /* 0x000000ffffb9d224 */ /* 0x000fe200078e0ab9 */
[----:B------:R-:W-:Y:S01]  /*4440*/  LOP3.LUT R10, R4, 0xb0, RZ, 0xfc, !PT ;  /* 0x000000b0040a7812 */ /* 0x000fe200078efcff */
[----:B------:R-:W-:Y:S01]  /*4450*/  @!P4 IMAD.IADD R187, R187, 0x1, -R0 ;  /* 0x00000001bbbbc824 */ /* 0x000fe200078e0a00 */
[----:B------:R-:W-:Y:S01]  /*4460*/  ISETP.GT.U32.AND P3, PT, R0, R183, PT ;  /* 0x000000b70000720c */ /* 0x000fe20003f64070 */
[----:B------:R-:W-:Y:S01]  /*4470*/  IMAD.HI.U32 R6, R5, R193, RZ ;  /* 0x000000c105067227 */ /* 0x000fe200078e00ff */
[----:B------:R-:W-:-:S02]  /*4480*/  IABS R195, R10 ;  /* 0x0000000a00c37213 */ /* 0x000fc40000000000 */
[----:B------:R-:W-:Y:S01]  /*4490*/  ISETP.GE.AND P4, PT, R12, RZ, PT ;  /* 0x000000ff0c00720c */ /* 0x000fe20003f86270 */
[----:B------:R-:W-:Y:S01]  /*44a0*/  @!P1 IMAD.IADD R189, R189, 0x1, -R0 ;  /* 0x00000001bdbd9824 */ /* 0x000fe200078e0a00 */
[C---:B------:R-:W-:Y:S01]  /*44b0*/  ISETP.GT.U32.AND P1, PT, R0.reuse, R187, PT ;  /* 0x000000bb0000720c */ /* 0x040fe20003f24070 */
[----:B------:R-:W-:Y:S01]  /*44c0*/  IMAD.MOV R8, RZ, RZ, -R6 ;  /* 0x000000ffff087224 */ /* 0x000fe200078e0a06 */
[----:B------:R-:W-:Y:S01]  /*44d0*/  @!P6 IADD3 R191, R191, -R0, RZ ;  /* 0x80000000bfbfe210 */ /* 0x000fe20007ffe0ff */
[----:B------:R-:W-:Y:S01]  /*44e0*/  IMAD.HI.U32 R6, R5, R195, RZ ;  /* 0x000000c305067227 */ /* 0x000fe200078e00ff */
[----:B------:R-:W-:Y:S02]  /*44f0*/  ISETP.GT.U32.AND P6, PT, R0, R189, PT ;  /* 0x000000bd0000720c */ /* 0x000fe40003fc4070 */
[----:B------:R-:W-:Y:S01]  /*4500*/  LOP3.LUT R12, R4, 0xb4, RZ, 0xfc, !PT ;  /* 0x000000b4040c7812 */ /* 0x000fe200078efcff */
[C---:B------:R-:W-:Y:S02]  /*4510*/  IMAD R193, R0.reuse, R8, R193 ;  /* 0x0000000800c17224 */ /* 0x040fe400078e02c1 */
[----:B------:R-:W-:Y:S01]  /*4520*/  IMAD.MOV R6, RZ, RZ, -R6 ;  /* 0x000000ffff067224 */ /* 0x000fe200078e0a06 */
[----:B------:R-:W-:Y:S01]  /*4530*/  IABS R199, R12 ;  /* 0x0000000c00c77213 */ /* 0x000fe20000000000 */
[--C-:B------:R-:W-:Y:S01]  /*4540*/  @!P3 IMAD.IADD R183, R183, 0x1, -R0.reuse ;  /* 0x00000001b7b7b824 */ /* 0x100fe200078e0a00 */
[----:B------:R-:W-:Y:S01]  /*4550*/  ISETP.GE.AND P3, PT, R11, RZ, PT ;  /* 0x000000ff0b00720c */ /* 0x000fe20003f66270 */
[--C-:B------:R-:W-:Y:S01]  /*4560*/  @!P1 IMAD.IADD R187, R187, 0x1, -R0.reuse ;  /* 0x00000001bbbb9824 */ /* 0x100fe200078e0a00 */
[C---:B------:R-:W-:Y:S01]  /*4570*/  ISETP.GT.U32.AND P1, PT, R0.reuse, R193, PT ;  /* 0x000000c10000720c */ /* 0x040fe20003f24070 */
[----:B------:R-:W-:Y:S01]  /*4580*/  IMAD R195, R0, R6, R195 ;  /* 0x0000000600c37224 */ /* 0x000fe200078e02c3 */
[----:B------:R-:W-:Y:S01]  /*4590*/  LOP3.LUT R11, R4, 0xb2, RZ, 0xfc, !PT ;  /* 0x000000b2040b7812 */ /* 0x000fe200078efcff */
[----:B------:R-:W-:-:S02]  /*45a0*/  @!P6 IMAD.IADD R189, R189, 0x1, -R0 ;  /* 0x00000001bdbde824 */ /* 0x000fc400078e0a00 */
[----:B------:R-:W-:Y:S01]  /*45b0*/  @!P0 IMAD.MOV R183, RZ, RZ, -R183 ;  /* 0x000000ffffb78224 */ /* 0x000fe200078e0ab7 */
[C---:B------:R-:W-:Y:S01]  /*45c0*/  ISETP.GT.U32.AND P6, PT, R0.reuse, R195, PT ;  /* 0x000000c30000720c */ /* 0x040fe20003fc4070 */
[----:B------:R-:W-:Y:S01]  /*45d0*/  @!P2 IMAD.MOV R187, RZ, RZ, -R187 ;  /* 0x000000ffffbba224 */ /* 0x000fe200078e0abb */
[----:B------:R-:W-:Y:S02]  /*45e0*/  IABS R197, R11 ;  /* 0x0000000b00c57213 */ /* 0x000fe40000000000 */
[----:B------:R-:W-:Y:S01]  /*45f0*/  ISETP.GT.U32.AND P0, PT, R0, R191, PT ;  /* 0x000000bf0000720c */ /* 0x000fe20003f04070 */
[----:B------:R-:W-:Y:S01]  /*4600*/  @!P3 IMAD.MOV R189, RZ, RZ, -R189 ;  /* 0x000000ffffbdb224 */ /* 0x000fe200078e0abd */
[----:B------:R-:W-:Y:S01]  /*4610*/  ISETP.GE.AND P3, PT, R11, RZ, PT ;  /* 0x000000ff0b00720c */ /* 0x000fe20003f66270 */
[----:B------:R-:W-:Y:S01]  /*4620*/  IMAD.HI.U32 R6, R5, R197, RZ ;  /* 0x000000c505067227 */ /* 0x000fe200078e00ff */
[----:B------:R-:W-:-:S03]  /*4630*/  LOP3.LUT R11, R4, 0xbe, RZ, 0xfc, !PT ;  /* 0x000000be040b7812 */ /* 0x000fc600078efcff */
[----:B------:R-:W-:Y:S01]  /*4640*/  @!P1 IMAD.IADD R193, R193, 0x1, -R0 ;  /* 0x00000001c1c19824 */ /* 0x000fe200078e0a00 */
[----:B------:R-:W-:Y:S01]  /*4650*/  ISETP.GE.AND P1, PT, R10, RZ, PT ;  /* 0x000000ff0a00720c */ /* 0x000fe20003f26270 */
[----:B------:R-:W-:Y:S01]  /*4660*/  IMAD.MOV R8, RZ, RZ, -R6 ;  /* 0x000000ffff087224 */ /* 0x000fe200078e0a06 */
[----:B------:R-:W-:Y:S01]  /*4670*/  LOP3.LUT R10, R4, 0xbc, RZ, 0xfc, !PT ;  /* 0x000000bc040a7812 */ /* 0x000fe200078efcff */
[----:B------:R-:W-:Y:S01]  /*4680*/  IMAD.HI.U32 R6, R5, R199, RZ ;  /* 0x000000c705067227 */ /* 0x000fe200078e00ff */
[----:B------:R-:W-:Y:S02]  /*4690*/  IABS R235, R11 ;  /* 0x0000000b00eb7213 */ /* 0x000fe40000000000 */
[----:B------:R-:W-:Y:S01]  /*46a0*/  IABS R233, R10 ;  /* 0x0000000a00e97213 */ /* 0x000fe20000000000 */
[----:B------:R-:W-:Y:S01]  /*46b0*/  @!P6 IMAD.IADD R195, R195, 0x1, -R0 ;  /* 0x00000001c3c3e824 */ /* 0x000fe200078e0a00 */
[C---:B------:R-:W-:Y:S01]  /*46c0*/  ISETP.GT.U32.AND P6, PT, R0.reuse, R193, PT ;  /* 0x000000c10000720c */ /* 0x040fe20003fc4070 */
[----:B------:R-:W-:Y:S01]  /*46d0*/  IMAD R197, R0, R8, R197 ;  /* 0x0000000800c57224 */ /* 0x000fe200078e02c5 */
[----:B------:R-:W-:Y:S01]  /*46e0*/  IADD3 R8, -R6, RZ, RZ ;  /* 0x000000ff06087210 */ /* 0x000fe20007ffe1ff */
[----:B------:R-:W-:Y:S01]  /*46f0*/  IMAD.HI.U32 R6, R5, R201, RZ ;  /* 0x000000c905067227 */ /* 0x000fe200078e00ff */
[----:B------:R-:W-:-:S02]  /*4700*/  ISETP.GT.U32.AND P2, PT, R0, R195, PT ;  /* 0x000000c30000720c */ /* 0x000fc40003f44070 */
[C---:B------:R-:W-:Y:S01]  /*4710*/  ISETP.GT.U32.AND P5, PT, R0.reuse, R197, PT ;  /* 0x000000c50000720c */ /* 0x040fe20003fa4070 */
[----:B------:R-:W-:Y:S01]  /*4720*/  IMAD R199, R0, R8, R199 ;  /* 0x0000000800c77224 */ /* 0x000fe200078e02c7 */
[----:B------:R-:W-:Y:S01]  /*4730*/  LOP3.LUT R8, R4, 0xb8, RZ, 0xfc, !PT ;  /* 0x000000b804087812 */ /* 0x000fe200078efcff */
[----:B------:R-:W-:Y:S02]  /*4740*/  IMAD.MOV R6, RZ, RZ, -R6 ;  /* 0x000000ffff067224 */ /* 0x000fe400078e0a06 */
[--C-:B------:R-:W-:Y:S01]  /*4750*/  @!P0 IMAD.IADD R191, R191, 0x1, -R0.reuse ;  /* 0x00000001bfbf8824 */ /* 0x100fe200078e0a00 */
[----:B------:R-:W-:Y:S01]  /*4760*/  IABS R203, R8 ;  /* 0x0000000800cb7213 */ /* 0x000fe20000000000 */
[----:B------:R-:W-:Y:S01]  /*4770*/  @!P6 IMAD.IADD R193, R193, 0x1, -R0 ;  /* 0x00000001c1c1e824 */ /* 0x000fe200078e0a00 */
[C---:B------:R-:W-:Y:S01]  /*4780*/  ISETP.GT.U32.AND P6, PT, R0.reuse, R199, PT ;  /* 0x000000c70000720c */ /* 0x040fe20003fc4070 */
[----:B------:R-:W-:Y:S01]  /*4790*/  IMAD R201, R0, R6, R201 ;  /* 0x0000000600c97224 */ /* 0x000fe200078e02c9 */
[----:B------:R-:W-:Y:S01]  /*47a0*/  ISETP.GE.AND P0, PT, R9, RZ, PT ;  /* 0x000000ff0900720c */ /* 0x000fe20003f06270 */
[----:B------:R-:W-:Y:S01]  /*47b0*/  IMAD.HI.U32 R6, R5, R203, RZ ;  /* 0x000000cb05067227 */ /* 0x000fe200078e00ff */
[----:B------:R-:W-:-:S02]  /*47c0*/  @!P2 IADD3 R195, R195, -R0, RZ ;  /* 0x80000000c3c3a210 */ /* 0x000fc40007ffe0ff */
[----:B------:R-:W-:Y:S01]  /*47d0*/  LOP3.LUT R9, R4, 0xba, RZ, 0xfc, !PT ;  /* 0x000000ba04097812 */ /* 0x000fe200078efcff */
[----:B------:R-:W-:Y:S01]  /*47e0*/  @!P5 IMAD.IADD R197, R197, 0x1, -R0 ;  /* 0x00000001c5c5d824 */ /* 0x000fe200078e0a00 */
[----:B------:R-:W-:Y:S01]  /*47f0*/  ISETP.GE.AND P5, PT, R8, RZ, PT ;  /* 0x000000ff0800720c */ /* 0x000fe20003fa6270 */
[----:B------:R-:W-:Y:S01]  /*4800*/  IMAD.MOV R6, RZ, RZ, -R6 ;  /* 0x000000ffff067224 */ /* 0x000fe200078e0a06 */
[----:B------:R-:W-:Y:S01]  /*4810*/  IABS R231, R9 ;  /* 0x0000000900e77213 */ /* 0x000fe20000000000 */
[----:B------:R-:W-:Y:S01]  /*4820*/  @!P1 IMAD.MOV R195, RZ, RZ, -R195 ;  /* 0x000000ffffc39224 */ /* 0x000fe200078e0ac3 */
[C---:B------:R-:W-:Y:S01]  /*4830*/  ISETP.GT.U32.AND P1, PT, R0.reuse, R201, PT ;  /* 0x000000c90000720c */ /* 0x040fe20003f24070 */
[----:B------:R-:W-:Y:S01]  /*4840*/  @!P6 IMAD.IADD R199, R199, 0x1, -R0 ;  /* 0x00000001c7c7e824 */ /* 0x000fe200078e0a00 */
[C---:B------:R-:W-:Y:S01]  /*4850*/  ISETP.GT.U32.AND P6, PT, R0.reuse, R197, PT ;  /* 0x000000c50000720c */ /* 0x040fe20003fc4070 */
[----:B------:R-:W-:Y:S01]  /*4860*/  IMAD R203, R0, R6, R203 ;  /* 0x0000000600cb7224 */ /* 0x000fe200078e02cb */
[----:B------:R-:W-:Y:S01]  /*4870*/  ISETP.GE.AND P2, PT, R14, RZ, PT ;  /* 0x000000ff0e00720c */ /* 0x000fe20003f46270 */
[----:B------:R-:W-:Y:S01]  /*4880*/  @!P0 IMAD.MOV R193, RZ, RZ, -R193 ;  /* 0x000000ffffc18224 */ /* 0x000fe200078e0ac1 */
[----:B------:R-:W-:Y:S01]  /*4890*/  ISETP.GT.U32.AND P0, PT, R0, R199, PT ;  /* 0x000000c70000720c */ /* 0x000fe20003f04070 */
[----:B------:R-:W-:Y:S01]  /*48a0*/  @!P4 IMAD.MOV R191, RZ, RZ, -R191 ;  /* 0x000000ffffbfc224 */ /* 0x000fe200078e0abf */
[----:B------:R-:W-:Y:S01]  /*48b0*/  ISETP.GE.AND P4, PT, R12, RZ, PT ;  /* 0x000000ff0c00720c */ /* 0x000fe20003f86270 */
[----:B------:R-:W-:Y:S01]  /*48c0*/  IMAD.HI.U32 R6, R5, R231, RZ ;  /* 0x000000e705067227 */ /* 0x000fe200078e00ff */
[----:B------:R-:W-:-:S02]  /*48d0*/  LOP3.LUT R12, R4, 0xc2, RZ, 0xfc, !PT ;  /* 0x000000c2040c7812 */ /* 0x000fc400078efcff */
[----:B------:R-:W-:Y:S01]  /*48e0*/  LOP3.LUT R14, R4, 0xc4, RZ, 0xfc, !PT ;  /* 0x000000c4040e7812 */ /* 0x000fe200078efcff */
[--C-:B------:R-:W-:Y:S01]  /*48f0*/  @!P1 IMAD.IADD R201, R201, 0x1, -R0.reuse ;  /* 0x00000001c9c99824 */ /* 0x100fe200078e0a00 */
[----:B------:R-:W-:Y:S01]  /*4900*/  ISETP.GE.AND P1, PT, R10, RZ, PT ;  /* 0x000000ff0a00720c */ /* 0x000fe20003f26270 */
[--C-:B------:R-:W-:Y:S01]  /*4910*/  @!P6 IMAD.IADD R197, R197, 0x1, -R0.reuse ;  /* 0x00000001c5c5e824 */ /* 0x100fe200078e0a00 */
[----:B------:R-:W-:Y:S01]  /*4920*/  ISETP.GT.U32.AND P6, PT, R0, R203, PT ;  /* 0x000000cb0000720c */ /* 0x000fe20003fc4070 */
[----:B------:R-:W-:Y:S01]  /*4930*/  IMAD.HI.U32 R8, R5, R233, RZ ;  /* 0x000000e905087227 */ /* 0x000fe200078e00ff */
[----:B------:R-:W-:Y:S02]  /*4940*/  LOP3.LUT R10, R4, 0xc0, RZ, 0xfc, !PT ;  /* 0x000000c0040a7812 */ /* 0x000fe400078efcff */
[----:B------:R-:W-:Y:S01]  /*4950*/  IABS R239, R12 ;  /* 0x0000000c00ef7213 */ /* 0x000fe20000000000 */
[----:B------:R-:W-:Y:S01]  /*4960*/  @!P0 IMAD.IADD R199, R199, 0x1, -R0 ;  /* 0x00000001c7c78824 */ /* 0x000fe200078e0a00 */
[----:B------:R-:W-:Y:S01]  /*4970*/  ISETP.GE.AND P0, PT, R9, RZ, PT ;  /* 0x000000ff0900720c */ /* 0x000fe20003f06270 */
[----:B------:R-:W-:Y:S01]  /*4980*/  IMAD.MOV R8, RZ, RZ, -R8 ;  /* 0x000000ffff087224 */ /* 0x000fe200078e0a08 */
[----:B------:R-:W-:Y:S01]  /*4990*/  IADD3 R9, -R6, RZ, RZ ;  /* 0x000000ff06097210 */ /* 0x000fe20007ffe1ff */
[----:B------:R-:W-:Y:S01]  /*49a0*/  @!P3 IMAD.MOV R197, RZ, RZ, -R197 ;  /* 0x000000ffffc5b224 */ /* 0x000fe200078e0ac5 */
[----:B------:R-:W-:Y:S01]  /*49b0*/  IABS R237, R10 ;  /* 0x0000000a00ed7213 */ /* 0x000fe20000000000 */
[C---:B------:R-:W-:Y:S01]  /*49c0*/  IMAD R233, R0.reuse, R8, R233 ;  /* 0x0000000800e97224 */ /* 0x040fe200078e02e9 */
[----:B------:R-:W-:Y:S01]  /*49d0*/  IABS R241, R14 ;  /* 0x0000000e00f17213 */ /* 0x000fe20000000000 */
[----:B------:R-:W-:Y:S01]  /*49e0*/  @!P6 IMAD.IADD R203, R203, 0x1, -R0 ;  /* 0x00000001cbcbe824 */ /* 0x000fe200078e0a00 */
[C---:B------:R-:W-:Y:S01]  /*49f0*/  ISETP.GT.U32.AND P6, PT, R0.reuse, R201, PT ;  /* 0x000000c90000720c */ /* 0x040fe20003fc4070 */
[----:B------:R-:W-:-:S02]  /*4a00*/  IMAD R231, R0, R9, R231 ;  /* 0x0000000900e77224 */ /* 0x000fc400078e02e7 */
[----:B------:R-:W-:Y:S01]  /*4a10*/  @!P4 IMAD.MOV R199, RZ, RZ, -R199 ;  /* 0x000000ffffc7c224 */ /* 0x000fe200078e0ac7 */
[C---:B------:R-:W-:Y:S01]  /*4a20*/  ISETP.GT.U32.AND P3, PT, R0.reuse, R203, PT ;  /* 0x000000cb0000720c */ /* 0x040fe20003f64070 */
[----:B------:R-:W-:Y:S01]  /*4a30*/  IMAD.HI.U32 R6, R5, R235, RZ ;  /* 0x000000eb05067227 */ /* 0x000fe200078e00ff */
[----:B------:R-:W-:-:S03]  /*4a40*/  ISETP.GT.U32.AND P4, PT, R0, R231, PT ;  /* 0x000000e70000720c */ /* 0x000fc60003f84070 */
[----:B------:R-:W-:Y:S02]  /*4a50*/  IMAD.MOV R6, RZ, RZ, -R6 ;  /* 0x000000ffff067224 */ /* 0x000fe400078e0a06 */
[----:B------:R-:W-:-:S04]  /*4a60*/  IMAD.HI.U32 R8, R5, R239, RZ ;  /* 0x000000ef05087227 */ /* 0x000fc800078e00ff */
[--C-:B------:R-:W-:Y:S01]  /*4a70*/  @!P6 IMAD.IADD R201, R201, 0x1, -R0.reuse ;  /* 0x00000001c9c9e824 */ /* 0x100fe200078e0a00 */
[C---:B------:R-:W-:Y:S01]  /*4a80*/  ISETP.GT.U32.AND P6, PT, R0.reuse, R233, PT ;  /* 0x000000e90000720c */ /* 0x040fe20003fc4070 */
[C---:B------:R-:W-:Y:S01]  /*4a90*/  IMAD R235, R0.reuse, R6, R235 ;  /* 0x0000000600eb7224 */ /* 0x040fe200078e02eb */
[----:B------:R-:W-:Y:S01]  /*4aa0*/  @!P3 IADD3 R203, R203, -R0, RZ ;  /* 0x80000000cbcbb210 */ /* 0x000fe20007ffe0ff */
[----:B------:R-:W-:Y:S01]  /*4ab0*/  @!P4 IMAD.IADD R231, R231, 0x1, -R0 ;  /* 0x00000001e7e7c824 */ /* 0x000fe200078e0a00 */
[----:B------:R-:W-:Y:S01]  /*4ac0*/  ISETP.GE.AND P4, PT, R11, RZ, PT ;  /* 0x000000ff0b00720c */ /* 0x000fe20003f86270 */
[----:B------:R-:W-:Y:S01]  /*4ad0*/  IMAD.HI.U32 R6, R5, R237, RZ ;  /* 0x000000ed05067227 */ /* 0x000fe200078e00ff */
[----:B------:R-:W-:-:S03]  /*4ae0*/  ISETP.GT.U32.AND P3, PT, R0, R235, PT ;  /* 0x000000eb0000720c */ /* 0x000fc60003f64070 */
[----:B------:R-:W-:Y:S02]  /*4af0*/  IMAD.MOV R6, RZ, RZ, -R6 ;  /* 0x000000ffff067224 */ /* 0x000fe400078e0a06 */
[----:B------:R-:W-:Y:S02]  /*4b00*/  IMAD.MOV R9, RZ, RZ, -R8 ;  /* 0x000000ffff097224 */ /* 0x000fe400078e0a08 */
[----:B------:R-:W-:Y:S01]  /*4b10*/  @!P6 IMAD.IADD R233, R233, 0x1, -R0 ;  /* 0x00000001e9e9e824 */ /* 0x000fe200078e0a00 */
[C---:B------:R-:W-:Y:S01]  /*4b20*/  ISETP.GT.U32.AND P6, PT, R0.reuse, R231, PT ;  /* 0x000000e70000720c */ /* 0x040fe20003fc4070 */
[----:B------:R-:W-:Y:S02]  /*4b30*/  IMAD R237, R0, R6, R237 ;  /* 0x0000000600ed7224 */ /* 0x000fe400078e02ed */
[----:B------:R-:W-:-:S04]  /*4b40*/  IMAD.HI.U32 R6, R5, R241, RZ ;  /* 0x000000f105067227 */ /* 0x000fc800078e00ff */
[----:B------:R-:W-:Y:S01]  /*4b50*/  @!P3 IMAD.IADD R235, R235, 0x1, -R0 ;  /* 0x00000001ebebb824 */ /* 0x000fe200078e0a00 */
[C---:B------:R-:W-:Y:S01]  /*4b60*/  ISETP.GT.U32.AND P3, PT, R0.reuse, R233, PT ;  /* 0x000000e90000720c */ /* 0x040fe20003f64070 */
[----:B------:R-:W-:Y:S01]  /*4b70*/  IMAD R239, R0, R9, R239 ;  /* 0x0000000900ef7224 */ /* 0x000fe200078e02ef */
[----:B------:R-:W-:Y:S01]  /*4b80*/  LOP3.LUT R9, R4, 0xc8, RZ, 0xfc, !PT ;  /* 0x000000c804097812 */ /* 0x000fe200078efcff */
[----:B------:R-:W-:Y:S02]  /*4b90*/  IMAD.MOV R6, RZ, RZ, -R6 ;  /* 0x000000ffff067224 */ /* 0x000fe400078e0a06 */
[----:B------:R-:W-:Y:S01]  /*4ba0*/  @!P6 IADD3 R231, R231, -R0, RZ ;  /* 0x80000000e7e7e210 */ /* 0x000fe20007ffe0ff */
[----:B------:R-:W-:Y:S01]  /*4bb0*/  IMAD.HI.U32 R8, R5, R243, RZ ;  /* 0x000000f305087227 */ /* 0x000fe200078e00ff */
[C---:B------:R-:W-:Y:S02]  /*4bc0*/  ISETP.GT.U32.AND P6, PT, R0.reuse, R237, PT ;  /* 0x000000ed0000720c */ /* 0x040fe40003fc4070 */
[----:B------:R-:W-:Y:S01]  /*4bd0*/  IABS R247, R9 ;  /* 0x0000000900f77213 */ /* 0x000fe20000000000 */
[----:B------:R-:W-:-:S02]  /*4be0*/  IMAD R241, R0, R6, R241 ;  /* 0x0000000600f17224 */ /* 0x000fc400078e02f1 */
[----:B------:R-:W-:Y:S02]  /*4bf0*/  IMAD.MOV R8, RZ, RZ, -R8 ;  /* 0x000000ffff087224 */ /* 0x000fe400078e0a08 */
[--C-:B------:R-:W-:Y:S01]  /*4c00*/  @!P3 IMAD.IADD R233, R233, 0x1, -R0.reuse ;  /* 0x00000001e9e9b824 */ /* 0x100fe200078e0a00 */
[C---:B------:R-:W-:Y:S01]  /*4c10*/  ISETP.GT.U32.AND P3, PT, R0.reuse, R239, PT ;  /* 0x000000ef0000720c */ /* 0x040fe20003f64070 */
[----:B------:R-:W-:Y:S01]  /*4c20*/  @!P2 IMAD.MOV R201, RZ, RZ, -R201 ;  /* 0x000000ffffc9a224 */ /* 0x000fe200078e0ac9 */
[C---:B------:R-:W-:Y:S01]  /*4c30*/  ISETP.GT.U32.AND P2, PT, R0.reuse, R235, PT ;  /* 0x000000eb0000720c */ /* 0x040fe20003f44070 */
[C---:B------:R-:W-:Y:S01]  /*4c40*/  IMAD R243, R0.reuse, R8, R243 ;  /* 0x0000000800f37224 */ /* 0x040fe200078e02f3 */
[----:B------:R-:W-:Y:S01]  /*4c50*/  @!P1 IADD3 R233, -R233, RZ, RZ ;  /* 0x000000ffe9e99210 */ /* 0x000fe20007ffe1ff */
[----:B------:R-:W-:Y:S01]  /*4c60*/  @!P6 IMAD.IADD R237, R237, 0x1, -R0 ;  /* 0x00000001edede824 */ /* 0x000fe200078e0a00 */
[----:B------:R-:W-:Y:S01]  /*4c70*/  ISETP.GT.U32.AND P6, PT, R0, R241, PT ;  /* 0x000000f10000720c */ /* 0x000fe20003fc4070 */
[----:B------:R-:W-:Y:S01]  /*4c80*/  @!P5 IMAD.MOV R203, RZ, RZ, -R203 ;  /* 0x000000ffffcbd224 */ /* 0x000fe200078e0acb */
[----:B------:R-:W-:Y:S01]  /*4c90*/  ISETP.GE.AND P5, PT, R10, RZ, PT ;  /* 0x000000ff0a00720c */ /* 0x000fe20003fa6270 */
[----:B------:R-:W-:Y:S01]  /*4ca0*/  @!P0 IMAD.MOV R231, RZ, RZ, -R231 ;  /* 0x000000ffffe78224 */ /* 0x000fe200078e0ae7 */
[----:B------:R-:W-:Y:S01]  /*4cb0*/  LOP3.LUT R10, R4, 0xca, RZ, 0xfc, !PT ;  /* 0x000000ca040a7812 */ /* 0x000fe200078efcff */
[----:B------:R-:W-:Y:S01]  /*4cc0*/  IMAD.HI.U32 R6, R5, R247, RZ ;  /* 0x000000f705067227 */ /* 0x000fe200078e00ff */
[----:B------:R-:W-:-:S02]  /*4cd0*/  ISETP.GT.U32.AND P1, PT, R0, R243, PT ;  /* 0x000000f30000720c */ /* 0x000fc40003f24070 */
[----:B------:R-:W-:Y:S01]  /*4ce0*/  IABS R249, R10 ;  /* 0x0000000a00f97213 */ /* 0x000fe20000000000 */
[--C-:B------:R-:W-:Y:S01]  /*4cf0*/  @!P3 IMAD.IADD R239, R239, 0x1, -R0.reuse ;  /* 0x00000001efefb824 */ /* 0x100fe200078e0a00 */
[----:B------:R-:W-:Y:S01]  /*4d00*/  ISETP.GT.U32.AND P0, PT, R0, R237, PT ;  /* 0x000000ed0000720c */ /* 0x000fe20003f04070 */
[--C-:B------:R-:W-:Y:S01]  /*4d10*/  @!P2 IMAD.IADD R235, R235, 0x1, -R0.reuse ;  /* 0x00000001ebeba824 */ /* 0x100fe200078e0a00 */
[----:B------:R-:W-:Y:S01]  /*4d20*/  ISETP.GE.AND P2, PT, R12, RZ, PT ;  /* 0x000000ff0c00720c */ /* 0x000fe20003f46270 */
[----:B------:R-:W-:Y:S01]  /*4d30*/  @!P6 IMAD.IADD R241, R241, 0x1, -R0 ;  /* 0x00000001f1f1e824 */ /* 0x000fe200078e0a00 */
[----:B------:R-:W-:Y:S01]  /*4d40*/  ISETP.GT.U32.AND P3, PT, R0, R239, PT ;  /* 0x000000ef0000720c */ /* 0x000fe20003f64070 */
[----:B------:R-:W-:Y:S01]  /*4d50*/  IMAD.HI.U32 R8, R5, R249, RZ ;  /* 0x000000f905087227 */ /* 0x000fe200078e00ff */
[----:B------:R-:W-:Y:S02]  /*4d60*/  LOP3.LUT R12, R4, 0xd8, RZ, 0xfc, !PT ;  /* 0x000000d8040c7812 */ /* 0x000fe400078efcff */
[----:B------:R-:W-:Y:S01]  /*4d70*/  ISETP.GT.U32.AND P6, PT, R0, R241, PT ;  /* 0x000000f10000720c */ /* 0x000fe20003fc4070 */
[----:B------:R-:W-:Y:S01]  /*4d80*/  @!P4 IMAD.MOV R235, RZ, RZ, -R235 ;  /* 0x000000ffffebc224 */ /* 0x000fe200078e0aeb */
[----:B------:R-:W-:Y:S01]  /*4d90*/  ISETP.GE.AND P4, PT, R14, RZ, PT ;  /* 0x000000ff0e00720c */ /* 0x000fe20003f86270 */
[----:B------:R-:W-:Y:S01]  /*4da0*/  IMAD.MOV R8, RZ, RZ, -R8 ;  /* 0x000000ffff087224 */ /* 0x000fe200078e0a08 */
[----:B------:R-:W-:Y:S01]  /*4db0*/  IABS R36, R12 ;  /* 0x0000000c00247213 */ /* 0x000fe20000000000 */
[----:B------:R-:W-:Y:S01]  /*4dc0*/  @!P1 IMAD.IADD R243, R243, 0x1, -R0 ;  /* 0x00000001f3f39824 */ /* 0x000fe200078e0a00 */
[----:B------:R-:W-:Y:S01]  /*4dd0*/  LOP3.LUT R14, R4, 0xda, RZ, 0xfc, !PT ;  /* 0x000000da040e7812 */ /* 0x000fe200078efcff */
[----:B------:R-:W-:-:S02]  /*4de0*/  IMAD.MOV R6, RZ, RZ, -R6 ;  /* 0x000000ffff067224 */ /* 0x000fc400078e0a06 */
[--C-:B------:R-:W-:Y:S01]  /*4df0*/  @!P3 IMAD.IADD R239, R239, 0x1, -R0.reuse ;  /* 0x00000001efefb824 */ /* 0x100fe200078e0a00 */
[C---:B------:R-:W-:Y:S01]  /*4e00*/  ISETP.GT.U32.AND P1, PT, R0.reuse, R243, PT ;  /* 0x000000f30000720c */ /* 0x040fe20003f24070 */
[C---:B------:R-:W-:Y:S01]  /*4e10*/  IMAD R249, R0.reuse, R8, R249 ;  /* 0x0000000800f97224 */ /* 0x040fe200078e02f9 */
[----:B------:R-:W-:Y:S01]  /*4e20*/  ISETP.GE.AND P3, PT, R9, RZ, PT ;  /* 0x000000ff0900720c */ /* 0x000fe20003f66270 */
[--C-:B------:R-:W-:Y:S01]  /*4e30*/  @!P0 IMAD.IADD R237, R237, 0x1, -R0.reuse ;  /* 0x00000001eded8824 */ /* 0x100fe200078e0a00 */
[----:B------:R-:W-:Y:S01]  /*4e40*/  @!P6 IADD3 R241, R241, -R0, RZ ;  /* 0x80000000f1f1e210 */ /* 0x000fe20007ffe0ff */
[----:B------:R-:W-:Y:S01]  /*4e50*/  IMAD R247, R0, R6, R247 ;  /* 0x0000000600f77224 */ /* 0x000fe200078e02f7 */
[----:B------:R-:W-:Y:S01]  /*4e60*/  LOP3.LUT R6, R4, 0xcc, RZ, 0xfc, !PT ;  /* 0x000000cc04067812 */ /* 0x000fe200078efcff */
[----:B------:R-:W-:Y:S01]  /*4e70*/  @!P2 IMAD.MOV R239, RZ, RZ, -R239 ;  /* 0x000000ffffefa224 */ /* 0x000fe200078e0aef */
[C---:B------:R-:W-:Y:S01]  /*4e80*/  ISETP.GT.U32.AND P2, PT, R0.reuse, R249, PT ;  /* 0x000000f90000720c */ /* 0x040fe20003f44070 */
[----:B------:R-:W-:Y:S01]  /*4e90*/  @!P5 IMAD.MOV R237, RZ, RZ, -R237 ;  /* 0x000000ffffedd224 */ /* 0x000fe200078e0aed */
[----:B------:R-:W-:Y:S01]  /*4ea0*/  ISETP.GT.U32.AND P5, PT, R0, R247, PT ;  /* 0x000000f70000720c */ /* 0x000fe20003fa4070 */
[----:B------:R-:W-:Y:S01]  /*4eb0*/  @!P4 IMAD.MOV R241, RZ, RZ, -R241 ;  /* 0x000000fffff1c224 */ /* 0x000fe200078e0af1 */
[----:B------:R-:W-:Y:S01]  /*4ec0*/  IABS R251, R6 ;  /* 0x0000000600fb7213 */ /* 0x000fe20000000000 */
[----:B------:R-:W-:Y:S01]  /*4ed0*/  @!P1 IMAD.IADD R243, R243, 0x1, -R0 ;  /* 0x00000001f3f39824 */ /* 0x000fe200078e0a00 */
[----:B------:R-:W-:-:S02]  /*4ee0*/  ISETP.GE.AND P4, PT, R6, RZ, PT ;  /* 0x000000ff0600720c */ /* 0x000fc40003f86270 */
[----:B------:R-:W-:Y:S02]  /*4ef0*/  LOP3.LUT R6, R4, 0xce, RZ, 0xfc, !PT ;  /* 0x000000ce04067812 */ /* 0x000fe400078efcff */
[----:B------:R-:W-:Y:S02]  /*4f00*/  ISETP.GE.AND P6, PT, R10, RZ, PT ;  /* 0x000000ff0a00720c */ /* 0x000fe40003fc6270 */
[----:B------:R-:W-:Y:S01]  /*4f10*/  ISETP.GE.AND P1, PT, R6, RZ, PT ;  /* 0x000000ff0600720c */ /* 0x000fe20003f26270 */
[--C-:B------:R-:W-:Y:S01]  /*4f20*/  @!P2 IMAD.IADD R249, R249, 0x1, -R0.reuse ;  /* 0x00000001f9f9a824 */ /* 0x100fe200078e0a00 */
[----:B------:R-:W-:Y:S01]  /*4f30*/  IABS R26, R6 ;  /* 0x00000006001a7213 */ /* 0x000fe20000000000 */
[----:B------:R-:W-:Y:S01]  /*4f40*/  IMAD.HI.U32 R6, R5, R251, RZ ;  /* 0x000000fb05067227 */ /* 0x000fe200078e00ff */
[----:B------:R-:W-:Y:S02]  /*4f50*/  ISETP.GE.AND P0, PT, R15, RZ, PT ;  /* 0x000000ff0f00720c */ /* 0x000fe40003f06270 */
[----:B------:R-:W-:Y:S01]  /*4f60*/  ISETP.GT.U32.AND P2, PT, R0, R249, PT ;  /* 0x000000f90000720c */ /* 0x000fe20003f44070 */
[----:B------:R-:W-:Y:S01]  /*4f70*/  @!P5 IMAD.IADD R247, R247, 0x1, -R0 ;  /* 0x00000001f7f7d824 */ /* 0x000fe200078e0a00 */
[----:B------:R-:W-:-:S02]  /*4f80*/  IADD3 R6, -R6, RZ, RZ ;  /* 0x000000ff06067210 */ /* 0x000fc40007ffe1ff */
[----:B------:R-:W-:Y:S02]  /*4f90*/  LOP3.LUT R8, R4, 0xd0, RZ, 0xfc, !PT ;  /* 0x000000d004087812 */ /* 0x000fe400078efcff */
[C---:B------:R-:W-:Y:S01]  /*4fa0*/  ISETP.GT.U32.AND P5, PT, R0.reuse, R247, PT ;  /* 0x000000f70000720c */ /* 0x040fe20003fa4070 */
[----:B------:R-:W-:Y:S01]  /*4fb0*/  IMAD R251, R0, R6, R251 ;  /* 0x0000000600fb7224 */ /* 0x000fe200078e02fb */
[----:B------:R-:W-:Y:S01]  /*4fc0*/  IABS R28, R8 ;  /* 0x00000008001c7213 */ /* 0x000fe20000000000 */
[----:B------:R-:W-:Y:S01]  /*4fd0*/  IMAD.HI.U32 R6, R5, R26, RZ ;  /* 0x0000001a05067227 */ /* 0x000fe200078e00ff */
[----:B------:R-:W-:Y:S02]  /*4fe0*/  LOP3.LUT R10, R4, 0xd2, RZ, 0xfc, !PT ;  /* 0x000000d2040a7812 */ /* 0x000fe400078efcff */
[----:B------:R-:W-:Y:S01]  /*4ff0*/  IABS R205, R14 ;  /* 0x0000000e00cd7213 */ /* 0x000fe20000000000 */
[----:B------:R-:W-:Y:S01]  /*5000*/  IMAD.MOV R9, RZ, RZ, -R6 ;  /* 0x000000ffff097224 */ /* 0x000fe200078e0a06 */
[----:B------:R-:W-:Y:S01]  /*5010*/  IABS R30, R10 ;  /* 0x0000000a001e7213 */ /* 0x000fe20000000000 */
[----:B------:R-:W-:Y:S01]  /*5020*/  @!P2 IMAD.IADD R249, R249, 0x1, -R0 ;  /* 0x00000001f9f9a824 */ /* 0x000fe200078e0a00 */
[----:B------:R-:W-:Y:S01]  /*5030*/  ISETP.GE.AND P2, PT, R10, RZ, PT ;  /* 0x000000ff0a00720c */ /* 0x000fe20003f46270 */
[----:B------:R-:W-:Y:S01]  /*5040*/  IMAD R26, R0, R9, R26 ;  /* 0x00000009001a7224 */ /* 0x000fe200078e021a */
[----:B------:R-:W-:Y:S01]  /*5050*/  LOP3.LUT R10, R4, 0xd6, RZ, 0xfc, !PT ;  /* 0x000000d6040a7812 */ /* 0x000fe200078efcff */
[----:B------:R-:W-:Y:S01]  /*5060*/  @!P5 IMAD.IADD R247, R247, 0x1, -R0 ;  /* 0x00000001f7f7d824 */ /* 0x000fe200078e0a00 */
[C---:B------:R-:W-:Y:S01]  /*5070*/  ISETP.GT.U32.AND P5, PT, R0.reuse, R251, PT ;  /* 0x000000fb0000720c */ /* 0x040fe20003fa4070 */
[----:B------:R-:W-:Y:S01]  /*5080*/  @!P6 IMAD.MOV R249, RZ, RZ, -R249 ;  /* 0x000000fffff9e224 */ /* 0x000fe200078e0af9 */
[----:B------:R-:W-:Y:S01]  /*5090*/  ISETP.GT.U32.AND P6, PT, R0, R26, PT ;  /* 0x0000001a0000720c */ /* 0x000fe20003fc4070 */
[----:B------:R-:W-:Y:S01]  /*50a0*/  @!P0 IMAD.MOV R243, RZ, RZ, -R243 ;  /* 0x000000fffff38224 */ /* 0x000fe200078e0af3 */
[----:B------:R-:W-:Y:S01]  /*50b0*/  ISETP.GE.AND P0, PT, R8, RZ, PT ;  /* 0x000000ff0800720c */ /* 0x000fe20003f06270 */
[----:B------:R-:W-:Y:S01]  /*50c0*/  IMAD.HI.U32 R8, R5, R28, RZ ;  /* 0x0000001c05087227 */ /* 0x000fe200078e00ff */
[----:B------:R-:W-:-:S02]  /*50d0*/  @!P3 IADD3 R247, -R247, RZ, RZ ;  /* 0x000000fff7f7b210 */ /* 0x000fc40007ffe1ff */
[----:B------:R-:W-:Y:S01]  /*50e0*/  IABS R34, R10 ;  /* 0x0000000a00227213 */ /* 0x000fe20000000000 */
[----:B------:R-:W-:Y:S01]  /*50f0*/  IMAD.MOV R11, RZ, RZ, -R8 ;  /* 0x000000ffff0b7224 */ /* 0x000fe200078e0a08 */
[C---:B------:R-:W-:Y:S01]  /*5100*/  LOP3.LUT R8, R4.reuse, 0xd4, RZ, 0xfc, !PT ;  /* 0x000000d404087812 */ /* 0x040fe200078efcff */
[----:B------:R-:W-:Y:S01]  /*5110*/  IMAD.HI.U32 R6, R5, R30, RZ ;  /* 0x0000001e05067227 */ /* 0x000fe200078e00ff */
[----:B------:R-:W-:Y:S02]  /*5120*/  LOP3.LUT R15, R4, 0xdc, RZ, 0xfc, !PT ;  /* 0x000000dc040f7812 */ /* 0x000fe400078efcff */
[----:B------:R-:W-:Y:S01]  /*5130*/  IABS R32, R8 ;  /* 0x0000000800207213 */ /* 0x000fe20000000000 */
[--C-:B------:R-:W-:Y:S01]  /*5140*/  @!P5 IMAD.IADD R251, R251, 0x1, -R0.reuse ;  /* 0x00000001fbfbd824 */ /* 0x100fe200078e0a00 */
[----:B------:R-:W-:Y:S01]  /*5150*/  ISETP.GE.AND P5, PT, R8, RZ, PT ;  /* 0x000000ff0800720c */ /* 0x000fe20003fa6270 */
[----:B------:R-:W-:Y:S01]  /*5160*/  @!P6 IMAD.IADD R26, R26, 0x1, -R0 ;  /* 0x000000011a1ae824 */ /* 0x000fe200078e0a00 */
[----:B------:R-:W-:Y:S01]  /*5170*/  IABS R207, R15 ;  /* 0x0000000f00cf7213 */ /* 0x000fe20000000000 */
[----:B------:R-:W-:Y:S01]  /*5180*/  IMAD.MOV R9, RZ, RZ, -R6 ;  /* 0x000000ffff097224 */ /* 0x000fe200078e0a06 */
[C---:B------:R-:W-:Y:S01]  /*5190*/  ISETP.GT.U32.AND P3, PT, R0.reuse, R251, PT ;  /* 0x000000fb0000720c */ /* 0x040fe20003f64070 */
[----:B------:R-:W-:Y:S01]  /*51a0*/  IMAD.HI.U32 R6, R5, R32, RZ ;  /* 0x0000002005067227 */ /* 0x000fe200078e00ff */
[----:B------:R-:W-:-:S03]  /*51b0*/  ISETP.GT.U32.AND P6, PT, R0, R26, PT ;  /* 0x0000001a0000720c */ /* 0x000fc60003fc4070 */
[C---:B------:R-:W-:Y:S02]  /*51c0*/  IMAD R30, R0.reuse, R9, R30 ;  /* 0x00000009001e7224 */ /* 0x040fe400078e021e */
[----:B------:R-:W-:Y:S02]  /*51d0*/  IMAD.MOV R9, RZ, RZ, -R6 ;  /* 0x000000ffff097224 */ /* 0x000fe400078e0a06 */
[C---:B------:R-:W-:Y:S02]  /*51e0*/  IMAD R28, R0.reuse, R11, R28 ;  /* 0x0000000b001c7224 */ /* 0x040fe400078e021c */
[C---:B------:R-:W-:Y:S02]  /*51f0*/  IMAD R32, R0.reuse, R9, R32 ;  /* 0x0000000900207224 */ /* 0x040fe400078e0220 */
[--C-:B------:R-:W-:Y:S01]  /*5200*/  @!P3 IMAD.IADD R251, R251, 0x1, -R0.reuse ;  /* 0x00000001fbfbb824 */ /* 0x100fe200078e0a00 */
[----:B------:R-:W-:Y:S01]  /*5210*/  ISETP.GT.U32.AND P3, PT, R0, R28, PT ;  /* 0x0000001c0000720c */ /* 0x000fe20003f64070 */
[----:B------:R-:W-:Y:S01]  /*5220*/  @!P6 IMAD.IADD R26, R26, 0x1, -R0 ;  /* 0x000000011a1ae824 */ /* 0x000fe200078e0a00 */
[C---:B------:R-:W-:Y:S01]  /*5230*/  ISETP.GT.U32.AND P6, PT, R0.reuse, R30, PT ;  /* 0x0000001e0000720c */ /* 0x040fe20003fc4070 */
[----:B------:R-:W-:Y:S01]  /*5240*/  @!P4 IMAD.MOV R251, RZ, RZ, -R251 ;  /* 0x000000fffffbc224 */ /* 0x000fe200078e0afb */
[----:B------:R-:W-:Y:S01]  /*5250*/  ISETP.GT.U32.AND P4, PT, R0, R32, PT ;  /* 0x000000200000720c */ /* 0x000fe20003f84070 */
[----:B------:R-:W-:-:S04]  /*5260*/  IMAD.HI.U32 R6, R5, R36, RZ ;  /* 0x0000002405067227 */ /* 0x000fc800078e00ff */
[----:B------:R-:W-:Y:S02]  /*5270*/  IMAD.MOV R9, RZ, RZ, -R6 ;  /* 0x000000ffff097224 */ /* 0x000fe400078e0a06 */
[C---:B------:R-:W-:Y:S02]  /*5280*/  IMAD.HI.U32 R8, R5.reuse, R34, RZ ;  /* 0x0000002205087227 */ /* 0x040fe400078e00ff */
[----:B------:R-:W-:Y:S02]  /*5290*/  @!P3 IADD3 R28, R28, -R0, RZ ;  /* 0x800000001c1cb210 */ /* 0x000fe40007ffe0ff */
[----:B------:R-:W-:Y:S02]  /*52a0*/  @!P6 IMAD.IADD R30, R30, 0x1, -R0 ;  /* 0x000000011e1ee824 */ /* 0x000fe400078e0a00 */
[C---:B------:R-:W-:Y:S01]  /*52b0*/  IMAD R36, R0.reuse, R9, R36 ;  /* 0x0000000900247224 */ /* 0x040fe200078e0224 */
[----:B------:R-:W-:Y:S01]  /*52c0*/  ISETP.GT.U32.AND P3, PT, R0, R28, PT ;  /* 0x0000001c0000720c */ /* 0x000fe20003f64070 */
[----:B------:R-:W-:Y:S01]  /*52d0*/  @!P4 IMAD.IADD R32, R32, 0x1, -R0 ;  /* 0x000000012020c824 */ /* 0x000fe200078e0a00 */
[C---:B------:R-:W-:Y:S01]  /*52e0*/  ISETP.GT.U32.AND P4, PT, R0.reuse, R30, PT ;  /* 0x0000001e0000720c */ /* 0x040fe20003f84070 */
[----:B------:R-:W-:Y:S01]  /*52f0*/  IMAD.HI.U32 R6, R5, R205, RZ ;  /* 0x000000cd05067227 */ /* 0x000fe200078e00ff */
[----:B------:R-:W-:-:S02]  /*5300*/  ISETP.GT.U32.AND P6, PT, R0, R36, PT ;  /* 0x000000240000720c */ /* 0x000fc40003fc4070 */
[----:B------:R-:W-:Y:S01]  /*5310*/  LOP3.LUT R9, R4, 0xde, RZ, 0xfc, !PT ;  /* 0x000000de04097812 */ /* 0x000fe200078efcff */
[----:B------:R-:W-:Y:S02]  /*5320*/  IMAD.MOV R11, RZ, RZ, -R8 ;  /* 0x000000ffff0b7224 */ /* 0x000fe400078e0a08 */
[----:B------:R-:W-:Y:S01]  /*5330*/  IMAD.MOV R6, RZ, RZ, -R6 ;  /* 0x000000ffff067224 */ /* 0x000fe200078e0a06 */
[----:B------:R-:W-:Y:S01]  /*5340*/  IABS R23, R9 ;  /* 0x0000000900177213 */ /* 0x000fe20000000000 */
[----:B------:R-:W-:Y:S01]  /*5350*/  IMAD R34, R0, R11, R34 ;  /* 0x0000000b00227224 */ /* 0x000fe200078e0222 */
[----:B------:R-:W-:Y:S01]  /*5360*/  LOP3.LUT R11, R4, 0xe2, RZ, 0xfc, !PT ;  /* 0x000000e2040b7812 */ /* 0x000fe200078efcff */
[----:B------:R-:W-:Y:S01]  /*5370*/  IMAD R205, R0, R6, R205 ;  /* 0x0000000600cd7224 */ /* 0x000fe200078e02cd */
[----:B------:R-:W-:Y:S01]  /*5380*/  @!P3 IADD3 R28, R28, -R0, RZ ;  /* 0x800000001c1cb210 */ /* 0x000fe20007ffe0ff */
[----:B------:R-:W-:Y:S01]  /*5390*/  @!P1 IMAD.MOV R26, RZ, RZ, -R26 ;  /* 0x000000ffff1a9224 */ /* 0x000fe200078e0a1a */
[----:B------:R-:W-:Y:S01]  /*53a0*/  ISETP.GT.U32.AND P1, PT, R0, R34, PT ;  /* 0x000000220000720c */ /* 0x000fe20003f24070 */
[--C-:B------:R-:W-:Y:S01]  /*53b0*/  @!P4 IMAD.IADD R30, R30, 0x1, -R0.reuse ;  /* 0x000000011e1ec824 */ /* 0x100fe200078e0a00 */
[----:B------:R-:W-:Y:S01]  /*53c0*/  ISETP.GT.U32.AND P4, PT, R0, R205, PT ;  /* 0x000000cd0000720c */ /* 0x000fe20003f84070 */
[----:B------:R-:W-:Y:S01]  /*53d0*/  @!P6 IMAD.IADD R36, R36, 0x1, -R0 ;  /* 0x000000012424e824 */ /* 0x000fe200078e0a00 */
[----:B------:R-:W-:Y:S01]  /*53e0*/  IABS R213, R11 ;  /* 0x0000000b00d57213 */ /* 0x000fe20000000000 */
[----:B------:R-:W-:Y:S01]  /*53f0*/  IMAD.HI.U32 R6, R5, R23, RZ ;  /* 0x0000001705067227 */ /* 0x000fe200078e00ff */
[----:B------:R-:W-:-:S02]  /*5400*/  ISETP.GE.AND P3, PT, R10, RZ, PT ;  /* 0x000000ff0a00720c */ /* 0x000fc40003f66270 */
[----:B------:R-:W-:Y:S01]  /*5410*/  ISETP.GT.U32.AND P6, PT, R0, R36, PT ;  /* 0x000000240000720c */ /* 0x000fe20003fc4070 */
[----:B------:R-:W-:Y:S01]  /*5420*/  IMAD.HI.U32 R8, R5, R207, RZ ;  /* 0x000000cf05087227 */ /* 0x000fe200078e00ff */
[----:B------:R-:W-:Y:S02]  /*5430*/  IADD3 R6, -R6, RZ, RZ ;  /* 0x000000ff06067210 */ /* 0x000fe40007ffe1ff */
[----:B------:R-:W-:Y:S01]  /*5440*/  LOP3.LUT R10, R4, 0xe0, RZ, 0xfc, !PT ;  /* 0x000000e0040a7812 */ /* 0x000fe200078efcff */
[--C-:B------:R-:W-:Y:S01]  /*5450*/  @!P1 IMAD.IADD R34, R34, 0x1, -R0.reuse ;  /* 0x0000000122229824 */ /* 0x100fe200078e0a00 */
[----:B------:R-:W-:Y:S01]  /*5460*/  ISETP.GT.U32.AND P1, PT, R0, R32, PT ;  /* 0x000000200000720c */ /* 0x000fe20003f24070 */
[----:B------:R-:W-:Y:S01]  /*5470*/  @!P4 IMAD.IADD R205, R205, 0x1, -R0 ;  /* 0x00000001cdcdc824 */ /* 0x000fe200078e0a00 */
[----:B------:R-:W-:Y:S01]  /*5480*/  IABS R211, R10 ;  /* 0x0000000a00d37213 */ /* 0x000fe20000000000 */
[----:B------:R-:W-:Y:S01]  /*5490*/  IMAD.MOV R8, RZ, RZ, -R8 ;  /* 0x000000ffff087224 */ /* 0x000fe200078e0a08 */
[----:B------:R-:W-:Y:S01]  /*54a0*/  ISETP.GE.AND P4, PT, R14, RZ, PT ;  /* 0x000000ff0e00720c */ /* 0x000fe20003f86270 */
[----:B------:R-:W-:Y:S01]  /*54b0*/  @!P0 IMAD.MOV R28, RZ, RZ, -R28 ;  /* 0x000000ffff1c8224 */ /* 0x000fe200078e0a1c */
[C---:B------:R-:W-:Y:S01]  /*54c0*/  ISETP.GT.U32.AND P0, PT, R0.reuse, R34, PT ;  /* 0x000000220000720c */ /* 0x040fe20003f04070 */
[----:B------:R-:W-:Y:S01]  /*54d0*/  IMAD R23, R0, R6, R23 ;  /* 0x0000000600177224 */ /* 0x000fe200078e0217 */
[----:B------:R-:W-:Y:S01]  /*54e0*/  LOP3.LUT R14, R4, 0xf8, RZ, 0xfc, !PT ;  /* 0x000000f8040e7812 */ /* 0x000fe200078efcff */
[----:B------:R-:W-:Y:S01]  /*54f0*/  @!P2 IMAD.MOV R30, RZ, RZ, -R30 ;  /* 0x000000ffff1ea224 */ /* 0x000fe200078e0a1e */
[C---:B------:R-:W-:Y:S01]  /*5500*/  ISETP.GT.U32.AND P2, PT, R0.reuse, R205, PT ;  /* 0x000000cd0000720c */ /* 0x040fe20003f44070 */
[----:B------:R-:W-:Y:S01]  /*5510*/  IMAD R207, R0, R8, R207 ;  /* 0x0000000800cf7224 */ /* 0x000fe200078e02cf */
[----:B------:R-:W-:Y:S01]  /*5520*/  IABS R221, R14 ;  /* 0x0000000e00dd7213 */ /* 0x000fe20000000000 */
[----:B------:R-:W-:-:S04]  /*5530*/  IMAD.HI.U32 R8, R5, R213, RZ ;  /* 0x000000d505087227 */ /* 0x000fc800078e00ff */
[----:B------:R-:W-:Y:S01]  /*5540*/  @!P6 IMAD.IADD R36, R36, 0x1, -R0 ;  /* 0x000000012424e824 */ /* 0x000fe200078e0a00 */
[----:B------:R-:W-:Y:S01]  /*5550*/  ISETP.GT.U32.AND P6, PT, R0, R23, PT ;  /* 0x000000170000720c */ /* 0x000fe20003fc4070 */
[----:B------:R-:W-:Y:S02]  /*5560*/  IMAD.MOV R8, RZ, RZ, -R8 ;  /* 0x000000ffff087224 */ /* 0x000fe400078e0a08 */
[----:B------:R-:W-:-:S04]  /*5570*/  IMAD.HI.U32 R6, R5, R211, RZ ;  /* 0x000000d305067227 */ /* 0x000fc800078e00ff */
[----:B------:R-:W-:Y:S01]  /*5580*/  IMAD R213, R0, R8, R213 ;  /* 0x0000000800d57224 */ /* 0x000fe200078e02d5 */
[----:B------:R-:W-:Y:S01]  /*5590*/  LOP3.LUT R8, R4, 0xe6, RZ, 0xfc, !PT ;  /* 0x000000e604087812 */ /* 0x000fe200078efcff */
[--C-:B------:R-:W-:Y:S01]  /*55a0*/  @!P0 IMAD.IADD R34, R34, 0x1, -R0.reuse ;  /* 0x0000000122228824 */ /* 0x100fe200078e0a00 */
[----:B------:R-:W-:Y:S01]  /*55b0*/  ISETP.GE.AND P0, PT, R12, RZ, PT ;  /* 0x000000ff0c00720c */ /* 0x000fe20003f06270 */
[----:B------:R-:W-:Y:S01]  /*55c0*/  @!P1 IMAD.IADD R32, R32, 0x1, -R0 ;  /* 0x0000000120209824 */ /* 0x000fe200078e0a00 */
[----:B------:R-:W-:Y:S01]  /*55d0*/  ISETP.GT.U32.AND P1, PT, R0, R207, PT ;  /* 0x000000cf0000720c */ /* 0x000fe20003f24070 */
[----:B------:R-:W-:Y:S01]  /*55e0*/  IMAD.MOV R6, RZ, RZ, -R6 ;  /* 0x000000ffff067224 */ /* 0x000fe200078e0a06 */
[----:B------:R-:W-:Y:S01]  /*55f0*/  LOP3.LUT R12, R4, 0xe4, RZ, 0xfc, !PT ;  /* 0x000000e4040c7812 */ /* 0x000fe200078efcff */
[--C-:B------:R-:W-:Y:S01]  /*5600*/  @!P2 IMAD.IADD R205, R205, 0x1, -R0.reuse ;  /* 0x00000001cdcda824 */ /* 0x100fe200078e0a00 */
[C---:B------:R-:W-:Y:S01]  /*5610*/  ISETP.GT.U32.AND P2, PT, R0.reuse, R213, PT ;  /* 0x000000d50000720c */ /* 0x040fe20003f44070 */
[----:B------:R-:W-:Y:S01]  /*5620*/  IMAD R211, R0, R6, R211 ;  /* 0x0000000600d37224 */ /* 0x000fe200078e02d3 */
[----:B------:R-:W-:Y:S01]  /*5630*/  IABS R215, R12 ;  /* 0x0000000c00d77213 */ /* 0x000fe20000000000 */
[----:B------:R-:W-:Y:S01]  /*5640*/  @!P6 IMAD.IADD R23, R23, 0x1, -R0 ;  /* 0x000000011717e824 */ /* 0x000fe200078e0a00 */
[----:B------:R-:W-:Y:S01]  /*5650*/  IABS R217, R8 ;  /* 0x0000000800d97213 */ /* 0x000fe20000000000 */
[----:B------:R-:W-:-:S02]  /*5660*/  @!P5 IMAD.MOV R32, RZ, RZ, -R32 ;  /* 0x000000ffff20d224 */ /* 0x000fc400078e0a20 */
[----:B------:R-:W-:Y:S01]  /*5670*/  @!P3 IMAD.MOV R34, RZ, RZ, -R34 ;  /* 0x000000ffff22b224 */ /* 0x000fe200078e0a22 */
[C---:B------:R-:W-:Y:S01]  /*5680*/  ISETP.GT.U32.AND P5, PT, R0.reuse, R23, PT ;  /* 0x000000170000720c */ /* 0x040fe20003fa4070 */
[----:B------:R-:W-:Y:S01]  /*5690*/  @!P0 IMAD.MOV R36, RZ, RZ, -R36 ;  /* 0x000000ffff248224 */ /* 0x000fe200078e0a24 */
[----:B------:R-:W-:Y:S01]  /*56a0*/  ISETP.GT.U32.AND P3, PT, R0, R211, PT ;  /* 0x000000d30000720c */ /* 0x000fe20003f64070 */
[----:B------:R-:W-:Y:S01]  /*56b0*/  IMAD.HI.U32 R6, R5, R215, RZ ;  /* 0x000000d705067227 */ /* 0x000fe200078e00ff */
[----:B------:R-:W-:Y:S02]  /*56c0*/  ISETP.GE.AND P0, PT, R9, RZ, PT ;  /* 0x000000ff0900720c */ /* 0x000fe40003f06270 */
[----:B------:R-:W-:Y:S01]  /*56d0*/  @!P1 IADD3 R207, R207, -R0, RZ ;  /* 0x80000000cfcf9210 */ /* 0x000fe20007ffe0ff */
[----:B------:R-:W-:Y:S01]  /*56e0*/  @!P2 IMAD.IADD R213, R213, 0x1, -R0 ;  /* 0x00000001d5d5a824 */ /* 0x000fe200078e0a00 */
[----:B------:R-:W-:Y:S01]  /*56f0*/  LOP3.LUT R9, R4, 0xe8, RZ, 0xfc, !PT ;  /* 0x000000e804097812 */ /* 0x000fe200078efcff */
[----:B------:R-:W-:Y:S01]  /*5700*/  IMAD.MOV R6, RZ, RZ, -R6 ;  /* 0x000000ffff067224 */ /* 0x000fe200078e0a06 */
[C---:B------:R-:W-:Y:S01]  /*5710*/  ISETP.GT.U32.AND P6, PT, R0.reuse, R207, PT ;  /* 0x000000cf0000720c */ /* 0x040fe20003fc4070 */
[----:B------:R-:W-:Y:S01]  /*5720*/  @!P4 IMAD.MOV R205, RZ, RZ, -R205 ;  /* 0x000000ffffcdc224 */ /* 0x000fe200078e0acd */
[C---:B------:R-:W-:Y:S01]  /*5730*/  ISETP.GT.U32.AND P2, PT, R0.reuse, R213, PT ;  /* 0x000000d50000720c */ /* 0x040fe20003f44070 */
[----:B------:R-:W-:Y:S01]  /*5740*/  IMAD R215, R0, R6, R215 ;  /* 0x0000000600d77224 */ /* 0x000fe200078e02d7 */
[----:B------:R-:W-:Y:S01]  /*5750*/  IABS R219, R9 ;  /* 0x0000000900db7213 */ /* 0x000fe20000000000 */
[----:B------:R-:W-:Y:S01]  /*5760*/  IMAD.HI.U32 R6, R5, R217, RZ ;  /* 0x000000d905067227 */ /* 0x000fe200078e00ff */
[----:B------:R-:W-:-:S03]  /*5770*/  ISETP.GE.AND P1, PT, R15, RZ, PT ;  /* 0x000000ff0f00720c */ /* 0x000fc60003f26270 */
[--C-:B------:R-:W-:Y:S01]  /*5780*/  @!P5 IMAD.IADD R23, R23, 0x1, -R0.reuse ;  /* 0x000000011717d824 */ /* 0x100fe200078e0a00 */
[----:B------:R-:W-:Y:S01]  /*5790*/  ISETP.GE.AND P5, PT, R11, RZ, PT ;  /* 0x000000ff0b00720c */ /* 0x000fe20003fa6270 */
[----:B------:R-:W-:Y:S01]  /*57a0*/  @!P3 IMAD.IADD R211, R211, 0x1, -R0 ;  /* 0x00000001d3d3b824 */ /* 0x000fe200078e0a00 */
[----:B------:R-:W-:Y:S01]  /*57b0*/  ISETP.GE.AND P3, PT, R12, RZ, PT ;  /* 0x000000ff0c00720c */ /* 0x000fe20003f66270 */
[----:B------:R-:W-:Y:S01]  /*57c0*/  IMAD.MOV R6, RZ, RZ, -R6 ;  /* 0x000000ffff067224 */ /* 0x000fe200078e0a06 */
[----:B------:R-:W-:Y:S01]  /*57d0*/  @!P6 IADD3 R207, R207, -R0, RZ ;  /* 0x80000000cfcfe210 */ /* 0x000fe20007ffe0ff */
[----:B------:R-:W-:Y:S01]  /*57e0*/  @!P0 IMAD.MOV R23, RZ, RZ, -R23 ;  /* 0x000000ffff178224 */ /* 0x000fe200078e0a17 */
[C---:B------:R-:W-:Y:S01]  /*57f0*/  ISETP.GT.U32.AND P4, PT, R0.reuse, R211, PT ;  /* 0x000000d30000720c */ /* 0x040fe20003f84070 */
[C---:B------:R-:W-:Y:S01]  /*5800*/  IMAD R217, R0.reuse, R6, R217 ;  /* 0x0000000600d97224 */ /* 0x040fe200078e02d9 */
[----:B------:R-:W-:Y:S01]  /*5810*/  ISETP.GT.U32.AND P0, PT, R0, R215, PT ;  /* 0x000000d70000720c */ /* 0x000fe20003f04070 */
[----:B------:R-:W-:Y:S01]  /*5820*/  IMAD.HI.U32 R6, R5, R219, RZ ;  /* 0x000000db05067227 */ /* 0x000fe200078e00ff */
[----:B------:R-:W-:-:S02]  /*5830*/  ISETP.GE.AND P6, PT, R10, RZ, PT ;  /* 0x000000ff0a00720c */ /* 0x000fc40003fc6270 */
[----:B------:R-:W-:Y:S01]  /*5840*/  @!P1 IADD3 R207, -R207, RZ, RZ ;  /* 0x000000ffcfcf9210 */ /* 0x000fe20007ffe1ff */
[----:B------:R-:W-:Y:S01]  /*5850*/  @!P2 IMAD.IADD R213, R213, 0x1, -R0 ;  /* 0x00000001d5d5a824 */ /* 0x000fe200078e0a00 */
[----:B------:R-:W-:Y:S01]  /*5860*/  ISETP.GT.U32.AND P2, PT, R0, R217, PT ;  /* 0x000000d90000720c */ /* 0x000fe20003f44070 */
[----:B------:R-:W-:Y:S01]  /*5870*/  IMAD.MOV R6, RZ, RZ, -R6 ;  /* 0x000000ffff067224 */ /* 0x000fe200078e0a06 */
[----:B------:R-:W-:Y:S01]  /*5880*/  ISETP.GE.AND P1, PT, R8, RZ, PT ;  /* 0x000000ff0800720c */ /* 0x000fe20003f26270 */
[----:B------:R-:W-:Y:S01]  /*5890*/  @!P5 IMAD.MOV R213, RZ, RZ, -R213 ;  /* 0x000000ffffd5d224 */ /* 0x000fe200078e0ad5 */
[C---:B------:R-:W-:Y:S01]  /*58a0*/  LOP3.LUT R8, R4.reuse, 0xea, RZ, 0xfc, !PT ;  /* 0x000000ea04087812 */ /* 0x040fe200078efcff */
[--C-:B------:R-:W-:Y:S01]  /*58b0*/  @!P4 IMAD.IADD R211, R211, 0x1, -R0.reuse ;  /* 0x00000001d3d3c824 */ /* 0x100fe200078e0a00 */
[----:B------:R-:W-:Y:S01]  /*58c0*/  LOP3.LUT R10, R4, 0xec, RZ, 0xfc, !PT ;  /* 0x000000ec040a7812 */ /* 0x000fe200078efcff */
[----:B------:R-:W-:Y:S01]  /*58d0*/  @!P0 IMAD.IADD R215, R215, 0x1, -R0 ;  /* 0x00000001d7d78824 */ /* 0x000fe200078e0a00 */
[----:B------:R-:W-:Y:S01]  /*58e0*/  IABS R223, R8 ;  /* 0x0000000800df7213 */ /* 0x000fe20000000000 */
[----:B------:R-:W-:Y:S01]  /*58f0*/  IMAD R219, R0, R6, R219 ;  /* 0x0000000600db7224 */ /* 0x000fe200078e02db */
[----:B------:R-:W-:-:S02]  /*5900*/  @!P6 IADD3 R211, -R211, RZ, RZ ;  /* 0x000000ffd3d3e210 */ /* 0x000fc40007ffe1ff */
[C---:B------:R-:W-:Y:S01]  /*5910*/  ISETP.GT.U32.AND P0, PT, R0.reuse, R215, PT ;  /* 0x000000d70000720c */ /* 0x040fe20003f04070 */
[----:B------:R-:W-:Y:S01]  /*5920*/  @!P2 IMAD.IADD R217, R217, 0x1, -R0 ;  /* 0x00000001d9d9a824 */ /* 0x000fe200078e0a00 */
[C---:B------:R-:W-:Y:S01]  /*5930*/  ISETP.GT.U32.AND P6, PT, R0.reuse, R219, PT ;  /* 0x000000db0000720c */ /* 0x040fe20003fc4070 */
[----:B------:R-:W-:Y:S01]  /*5940*/  IMAD.HI.U32 R6, R5, R223, RZ ;  /* 0x000000df05067227 */ /* 0x000fe200078e00ff */
[----:B------:R-:W-:Y:S02]  /*5950*/  ISETP.GE.AND P4, PT, R9, RZ, PT ;  /* 0x000000ff0900720c */ /* 0x000fe40003f86270 */
[----:B------:R-:W-:Y:S01]  /*5960*/  ISETP.GT.U32.AND P2, PT, R0, R217, PT ;  /* 0x000000d90000720c */ /* 0x000fe20003f44070 */
[----:B------:R-:W-:Y:S01]  /*5970*/  IMAD.MOV R9, RZ, RZ, -R6 ;  /* 0x000000ffff097224 */ /* 0x000fe200078e0a06 */
[----:B------:R-:W-:Y:S02]  /*5980*/  IABS R17, R10 ;  /* 0x0000000a00117213 */ /* 0x000fe40000000000 */
[----:B------:R-:W-:Y:S01]  /*5990*/  LOP3.LUT R11, R4, 0xee, RZ, 0xfc, !PT ;  /* 0x000000ee040b7812 */ /* 0x000fe200078efcff */
[----:B------:R-:W-:Y:S01]  /*59a0*/  IMAD R223, R0, R9, R223 ;  /* 0x0000000900df7224 */ /* 0x000fe200078e02df */
[----:B------:R-:W-:Y:S01]  /*59b0*/  ISETP.GE.AND P5, PT, R8, RZ, PT ;  /* 0x000000ff0800720c */ /* 0x000fe20003fa6270 */
[----:B------:R-:W-:Y:S01]  /*59c0*/  @!P0 IMAD.IADD R215, R215, 0x1, -R0 ;  /* 0x00000001d7d78824 */ /* 0x000fe200078e0a00 */
[----:B------:R-:W-:Y:S01]  /*59d0*/  IABS R227, R11 ;  /* 0x0000000b00e37213 */ /* 0x000fe20000000000 */
[----:B------:R-:W-:Y:S01]  /*59e0*/  IMAD.HI.U32 R6, R5, R17, RZ ;  /* 0x0000001105067227 */ /* 0x000fe200078e00ff */
[----:B------:R-:W-:-:S02]  /*59f0*/  @!P6 IADD3 R219, R219, -R0, RZ ;  /* 0x80000000dbdbe210 */ /* 0x000fc40007ffe0ff */
[----:B------:R-:W-:Y:S01]  /*5a00*/  ISETP.GE.AND P0, PT, R10, RZ, PT ;  /* 0x000000ff0a00720c */ /* 0x000fe20003f06270 */
[----:B------:R-:W-:Y:S01]  /*5a10*/  @!P3 IMAD.MOV R215, RZ, RZ, -R215 ;  /* 0x000000ffffd7b224 */ /* 0x000fe200078e0ad7 */
[C---:B------:R-:W-:Y:S01]  /*5a20*/  ISETP.GT.U32.AND P3, PT, R0.reuse, R219, PT ;  /* 0x000000db0000720c */ /* 0x040fe20003f64070 */
[----:B------:R-:W-:Y:S01]  /*5a30*/  @!P2 IMAD.IADD R217, R217, 0x1, -R0 ;  /* 0x00000001d9d9a824 */ /* 0x000fe200078e0a00 */
[----:B------:R-:W-:Y:S01]  /*5a40*/  ISETP.GT.U32.AND P2, PT, R0, R223, PT ;  /* 0x000000df0000720c */ /* 0x000fe20003f44070 */
[----:B------:R-:W-:Y:S01]  /*5a50*/  IMAD.MOV R6, RZ, RZ, -R6 ;  /* 0x000000ffff067224 */ /* 0x000fe200078e0a06 */
[C---:B------:R-:W-:Y:S01]  /*5a60*/  LOP3.LUT R10, R4.reuse, 0xf2, RZ, 0xfc, !PT ;  /* 0x000000f2040a7812 */ /* 0x040fe200078efcff */
[----:B------:R-:W-:Y:S01]  /*5a70*/  IMAD.HI.U32 R8, R5, R227, RZ ;  /* 0x000000e305087227 */ /* 0x000fe200078e00ff */
[----:B------:R-:W-:Y:S02]  /*5a80*/  LOP3.LUT R12, R4, 0xf4, RZ, 0xfc, !PT ;  /* 0x000000f4040c7812 */ /* 0x000fe400078efcff */
[----:B------:R-:W-:Y:S01]  /*5a90*/  ISETP.GE.AND P6, PT, R11, RZ, PT ;  /* 0x000000ff0b00720c */ /* 0x000fe20003fc6270 */
[----:B------:R-:W-:Y:S01]  /*5aa0*/  IMAD R17, R0, R6, R17 ;  /* 0x0000000600117224 */ /* 0x000fe200078e0211 */
[----:B------:R-:W-:Y:S01]  /*5ab0*/  LOP3.LUT R6, R4, 0xf0, RZ, 0xfc, !PT ;  /* 0x000000f004067812 */ /* 0x000fe200078efcff */
[----:B------:R-:W-:Y:S01]  /*5ac0*/  IMAD.MOV R8, RZ, RZ, -R8 ;  /* 0x000000ffff087224 */ /* 0x000fe200078e0a08 */
[----:B------:R-:W-:Y:S01]  /*5ad0*/  IABS R209, R10 ;  /* 0x0000000a00d17213 */ /* 0x000fe20000000000 */
[--C-:B------:R-:W-:Y:S01]  /*5ae0*/  @!P3 IMAD.IADD R219, R219, 0x1, -R0.reuse ;  /* 0x00000001dbdbb824 */ /* 0x100fe200078e0a00 */
[C---:B------:R-:W-:Y:S01]  /*5af0*/  ISETP.GT.U32.AND P3, PT, R0.reuse, R17, PT ;  /* 0x000000110000720c */ /* 0x040fe20003f64070 */
[C---:B------:R-:W-:Y:S01]  /*5b00*/  IMAD R227, R0.reuse, R8, R227 ;  /* 0x0000000800e37224 */ /* 0x040fe200078e02e3 */
[----:B------:R-:W-:Y:S01]  /*5b10*/  IABS R15, R6 ;  /* 0x00000006000f7213 */ /* 0x000fe20000000000 */
[----:B------:R-:W-:Y:S01]  /*5b20*/  @!P2 IMAD.IADD R223, R223, 0x1, -R0 ;  /* 0x00000001dfdfa824 */ /* 0x000fe200078e0a00 */
[----:B------:R-:W-:Y:S01]  /*5b30*/  IABS R11, R12 ;  /* 0x0000000c000b7213 */ /* 0x000fe20000000000 */
[----:B------:R-:W-:Y:S01]  /*5b40*/  @!P4 IMAD.MOV R219, RZ, RZ, -R219 ;  /* 0x000000ffffdbc224 */ /* 0x000fe200078e0adb */
[C---:B------:R-:W-:Y:S01]  /*5b50*/  ISETP.GT.U32.AND P4, PT, R0.reuse, R227, PT ;  /* 0x000000e30000720c */ /* 0x040fe20003f84070 */
[----:B------:R-:W-:Y:S01]  /*5b60*/  @!P1 IMAD.MOV R217, RZ, RZ, -R217 ;  /* 0x000000ffffd99224 */ /* 0x000fe200078e0ad9 */
[----:B------:R-:W-:Y:S01]  /*5b70*/  ISETP.GT.U32.AND P2, PT, R0, R223, PT ;  /* 0x000000df0000720c */ /* 0x000fe20003f44070 */
[----:B------:R-:W-:Y:S01]  /*5b80*/  IMAD.HI.U32 R8, R5, R209, RZ ;  /* 0x000000d105087227 */ /* 0x000fe200078e00ff */
[----:B------:R-:W-:-:S03]  /*5b90*/  ISETP.GE.AND P1, PT, R6, RZ, PT ;  /* 0x000000ff0600720c */ /* 0x000fc60003f26270 */
[----:B------:R-:W-:Y:S01]  /*5ba0*/  @!P3 IMAD.IADD R17, R17, 0x1, -R0 ;  /* 0x000000011111b824 */ /* 0x000fe200078e0a00 */
[----:B------:R-:W-:Y:S01]  /*5bb0*/  IADD3 R8, -R8, RZ, RZ ;  /* 0x000000ff08087210 */ /* 0x000fe20007ffe1ff */
[----:B------:R-:W-:-:S03]  /*5bc0*/  IMAD.HI.U32 R6, R5, R15, RZ ;  /* 0x0000000f05067227 */ /* 0x000fc600078e00ff */
[----:B------:R-:W-:Y:S01]  /*5bd0*/  ISETP.GT.U32.AND P3, PT, R0, R17, PT ;  /* 0x000000110000720c */ /* 0x000fe20003f64070 */
[----:B------:R-:W-:-:S04]  /*5be0*/  IMAD.HI.U32 R9, R5, R11, RZ ;  /* 0x0000000b05097227 */ /* 0x000fc800078e00ff */
[----:B------:R-:W-:Y:S02]  /*5bf0*/  @!P4 IMAD.IADD R227, R227, 0x1, -R0 ;  /* 0x00000001e3e3c824 */ /* 0x000fe400078e0a00 */
[----:B------:R-:W-:Y:S02]  /*5c00*/  IMAD.MOV R6, RZ, RZ, -R6 ;  /* 0x000000ffff067224 */ /* 0x000fe400078e0a06 */
[----:B------:R-:W-:Y:S01]  /*5c10*/  @!P2 IMAD.IADD R223, R223, 0x1, -R0 ;  /* 0x00000001dfdfa824 */ /* 0x000fe200078e0a00 */
[----:B------:R-:W-:Y:S01]  /*5c20*/  ISETP.GE.AND P2, PT, R10, RZ, PT ;  /* 0x000000ff0a00720c */ /* 0x000fe20003f46270 */
[----:B------:R-:W-:Y:S01]  /*5c30*/  IMAD.MOV R9, RZ, RZ, -R9 ;  /* 0x000000ffff097224 */ /* 0x000fe200078e0a09 */
[----:B------:R-:W-:Y:S01]  /*5c40*/  LOP3.LUT R10, R4, 0xf6, RZ, 0xfc, !PT ;  /* 0x000000f6040a7812 */ /* 0x000fe200078efcff */
[C---:B------:R-:W-:Y:S01]  /*5c50*/  IMAD R15, R0.reuse, R6, R15 ;  /* 0x00000006000f7224 */ /* 0x040fe200078e020f */
[C---:B------:R-:W-:Y:S01]  /*5c60*/  ISETP.GT.U32.AND P4, PT, R0.reuse, R227, PT ;  /* 0x000000e30000720c */ /* 0x040fe20003f84070 */
[C---:B------:R-:W-:Y:S01]  /*5c70*/  IMAD R11, R0.reuse, R9, R11 ;  /* 0x00000009000b7224 */ /* 0x040fe200078e020b */
[----:B------:R-:W-:Y:S01]  /*5c80*/  IABS R9, R10 ;  /* 0x0000000a00097213 */ /* 0x000fe20000000000 */
[----:B------:R-:W-:Y:S01]  /*5c90*/  IMAD R209, R0, R8, R209 ;  /* 0x0000000800d17224 */ /* 0x000fe200078e02d1 */
[----:B------:R-:W-:Y:S01]  /*5ca0*/  LOP3.LUT R8, R4, 0xfc, RZ, 0xfc, !PT ;  /* 0x000000fc04087812 */ /* 0x000fe200078efcff */
[----:B------:R-:W-:Y:S01]  /*5cb0*/  @!P5 IMAD.MOV R223, RZ, RZ, -R223 ;  /* 0x000000ffffdfd224 */ /* 0x000fe200078e0adf */
[----:B------:R-:W-:Y:S01]  /*5cc0*/  ISETP.GT.U32.AND P5, PT, R0, R15, PT ;  /* 0x0000000f0000720c */ /* 0x000fe20003fa4070 */
[----:B------:R-:W-:Y:S01]  /*5cd0*/  IMAD.HI.U32 R4, R5, R9, RZ ;  /* 0x0000000905047227 */ /* 0x000fe200078e00ff */
[----:B------:R-:W-:-:S03]  /*5ce0*/  IABS R229, R8 ;  /* 0x0000000800e57213 */ /* 0x000fc60000000000 */
[--C-:B------:R-:W-:Y:S01]  /*5cf0*/  @!P3 IMAD.IADD R17, R17, 0x1, -R0.reuse ;  /* 0x000000011111b824 */ /* 0x100fe200078e0a00 */
[----:B------:R-:W-:Y:S01]  /*5d00*/  ISETP.GT.U32.AND P3, PT, R0, R209, PT ;  /* 0x000000d10000720c */ /* 0x000fe20003f64070 */
[----:B------:R-:W-:Y:S01]  /*5d10*/  @!P4 IMAD.IADD R227, R227, 0x1, -R0 ;  /* 0x00000001e3e3c824 */ /* 0x000fe200078e0a00 */
[----:B------:R-:W-:Y:S01]  /*5d20*/  IADD3 R4, -R4, RZ, RZ ;  /* 0x000000ff04047210 */ /* 0x000fe20007ffe1ff */
[----:B------:R-:W-:Y:S01]  /*5d30*/  IMAD.HI.U32 R6, R5, R225, RZ ;  /* 0x000000e105067227 */ /* 0x000fe200078e00ff */
[----:B------:R-:W-:-:S03]  /*5d40*/  ISETP.GT.U32.AND P4, PT, R0, R11, PT ;  /* 0x0000000b0000720c */ /* 0x000fc60003f84070 */
[----:B------:R-:W-:Y:S01]  /*5d50*/  IMAD R9, R0, R4, R9 ;  /* 0x0000000400097224 */ /* 0x000fe200078e0209 */
[----:B------:R-:W-:Y:S01]  /*5d60*/  IADD3 R6, -R6, RZ, RZ ;  /* 0x000000ff06067210 */ /* 0x000fe20007ffe1ff */
[----:B------:R-:W-:Y:S02]  /*5d70*/  @!P5 IMAD.IADD R15, R15, 0x1, -R0 ;  /* 0x000000010f0fd824 */ /* 0x000fe400078e0a00 */
[----:B------:R-:W-:-:S03]  /*5d80*/  IMAD.HI.U32 R4, R5, R221, RZ ;  /* 0x000000dd05047227 */ /* 0x000fc600078e00ff */
[C---:B------:R-:W-:Y:S01]  /*5d90*/  ISETP.GT.U32.AND P5, PT, R0.reuse, R15, PT ;  /* 0x0000000f0000720c */ /* 0x040fe20003fa4070 */
[--C-:B------:R-:W-:Y:S01]  /*5da0*/  @!P3 IMAD.IADD R209, R209, 0x1, -R0.reuse ;  /* 0x00000001d1d1b824 */ /* 0x100fe200078e0a00 */
[C---:B------:R-:W-:Y:S01]  /*5db0*/  ISETP.GT.U32.AND P3, PT, R0.reuse, R9, PT ;  /* 0x000000090000720c */ /* 0x040fe20003f64070 */
[----:B------:R-:W-:Y:S02]  /*5dc0*/  @!P4 IMAD.IADD R11, R11, 0x1, -R0 ;  /* 0x000000010b0bc824 */ /* 0x000fe400078e0a00 */
[----:B------:R-:W-:Y:S02]  /*5dd0*/  IMAD.MOV R4, RZ, RZ, -R4 ;  /* 0x000000ffff047224 */ /* 0x000fe400078e0a04 */
[----:B------:R-:W-:Y:S01]  /*5de0*/  @!P0 IMAD.MOV R17, RZ, RZ, -R17 ;  /* 0x000000ffff118224 */ /* 0x000fe200078e0a11 */
[C---:B------:R-:W-:Y:S01]  /*5df0*/  ISETP.GT.U32.AND P0, PT, R0.reuse, R209, PT ;  /* 0x000000d10000720c */ /* 0x040fe20003f04070 */
[C---:B------:R-:W-:Y:S01]  /*5e00*/  IMAD R221, R0.reuse, R4, R221 ;  /* 0x0000000400dd7224 */ /* 0x040fe200078e02dd */
[----:B------:R-:W-:Y:S01]  /*5e10*/  ISETP.GT.U32.AND P4, PT, R0, R11, PT ;  /* 0x0000000b0000720c */ /* 0x000fe20003f84070 */
[----:B------:R-:W-:Y:S01]  /*5e20*/  IMAD.HI.U32 R5, R5, R229, RZ ;  /* 0x000000e505057227 */ /* 0x000fe200078e00ff */
[----:B------:R-:W-:-:S03]  /*5e30*/  IADD3 R4, R245, -0x1, RZ ;  /* 0xfffffffff5047810 */ /* 0x000fc60007ffe0ff */
[--C-:B------:R-:W-:Y:S01]  /*5e40*/  @!P5 IMAD.IADD R15, R15, 0x1, -R0.reuse ;  /* 0x000000010f0fd824 */ /* 0x100fe200078e0a00 */
[C---:B------:R-:W-:Y:S01]  /*5e50*/  ISETP.GT.U32.AND P5, PT, R0.reuse, R221, PT ;  /* 0x000000dd0000720c */ /* 0x040fe20003fa4070 */
[--C-:B------:R-:W-:Y:S02]  /*5e60*/  @!P3 IMAD.IADD R9, R9, 0x1, -R0.reuse ;  /* 0x000000010909b824 */ /* 0x100fe400078e0a00 */
[----:B------:R-:W-:Y:S02]  /*5e70*/  IMAD.MOV R5, RZ, RZ, -R5 ;  /* 0x000000ffff057224 */ /* 0x000fe400078e0a05 */
[C---:B------:R-:W-:Y:S01]  /*5e80*/  IMAD R225, R0.reuse, R6, R225 ;  /* 0x0000000600e17224 */ /* 0x040fe200078e02e1 */
[C---:B------:R-:W-:Y:S01]  /*5e90*/  ISETP.GT.U32.AND P3, PT, R0.reuse, R9, PT ;  /* 0x000000090000720c */ /* 0x040fe20003f64070 */
[C---:B------:R-:W-:Y:S01]  /*5ea0*/  IMAD R229, R0.reuse, R5, R229 ;  /* 0x0000000500e57224 */ /* 0x040fe200078e02e5 */
[----:B------:R-:W-:Y:S01]  /*5eb0*/  IADD3 R5, R245, -0x9, RZ ;  /* 0xfffffff7f5057810 */ /* 0x000fe20007ffe0ff */
[--C-:B------:R-:W-:Y:S01]  /*5ec0*/  @!P0 IMAD.IADD R209, R209, 0x1, -R0.reuse ;  /* 0x00000001d1d18824 */ /* 0x100fe200078e0a00 */
[C---:B------:R-:W-:Y:S01]  /*5ed0*/  ISETP.GT.U32.AND P0, PT, R0.reuse, R225, PT ;  /* 0x000000e10000720c */ /* 0x040fe20003f04070 */
[--C-:B------:R-:W-:Y:S01]  /*5ee0*/  @!P4 IMAD.IADD R11, R11, 0x1, -R0.reuse ;  /* 0x000000010b0bc824 */ /* 0x100fe200078e0a00 */
[----:B------:R-:W-:Y:S01]  /*5ef0*/  ISETP.GT.U32.AND P4, PT, R0, R229, PT ;  /* 0x000000e50000720c */ /* 0x000fe20003f84070 */
[----:B------:R-:W-:Y:S01]  /*5f00*/  @!P6 IMAD.MOV R227, RZ, RZ, -R227 ;  /* 0x000000ffffe3e224 */ /* 0x000fe200078e0ae3 */
[----:B------:R-:W-:Y:S01]  /*5f10*/  @!P5 IADD3 R221, R221, -R0, RZ ;  /* 0x80000000ddddd210 */ /* 0x000fe20007ffe0ff */
[----:B------:R-:W-:Y:S01]  /*5f20*/  @!P1 IMAD.MOV R15, RZ, RZ, -R15 ;  /* 0x000000ffff0f9224 */ /* 0x000fe200078e0a0f */
[----:B------:R-:W-:Y:S01]  /*5f30*/  ISETP.GE.AND P1, PT, R12, RZ, PT ;  /* 0x000000ff0c00720c */ /* 0x000fe20003f26270 */
[----:B------:R-:W-:Y:S01]  /*5f40*/  @!P2 IMAD.MOV R209, RZ, RZ, -R209 ;  /* 0x000000ffffd1a224 */ /* 0x000fe200078e0ad1 */
[----:B------:R-:W-:Y:S01]  /*5f50*/  ISETP.GT.U32.AND P6, PT, R0, R221, PT ;  /* 0x000000dd0000720c */ /* 0x000fe20003fc4070 */
[----:B------:R-:W-:Y:S01]  /*5f60*/  @!P3 IMAD.IADD R9, R9, 0x1, -R0 ;  /* 0x000000010909b824 */ /* 0x000fe200078e0a00 */
[----:B------:R-:W-:-:S02]  /*5f70*/  ISETP.GE.AND P3, PT, R10, RZ, PT ;  /* 0x000000ff0a00720c */ /* 0x000fc40003f66270 */
[----:B------:R-:W-:Y:S01]  /*5f80*/  ISETP.GE.U32.AND P5, PT, R4, 0x7fffffc0, PT ;  /* 0x7fffffc00400780c */ /* 0x000fe20003fa6070 */
[--C-:B------:R-:W-:Y:S01]  /*5f90*/  @!P0 IMAD.IADD R225, R225, 0x1, -R0.reuse ;  /* 0x00000001e1e18824 */ /* 0x100fe200078e0a00 */
[----:B------:R-:W-:Y:S01]  /*5fa0*/  ISETP.GE.AND P0, PT, R14, RZ, PT ;  /* 0x000000ff0e00720c */ /* 0x000fe20003f06270 */
[----:B------:R-:W-:Y:S01]  /*5fb0*/  @!P4 IMAD.IADD R229, R229, 0x1, -R0 ;  /* 0x00000001e5e5c824 */ /* 0x000fe200078e0a00 */
[----:B------:R-:W-:Y:S02]  /*5fc0*/  IADD3 R4, R245, -0x5, RZ ;  /* 0xfffffffbf5047810 */ /* 0x000fe40007ffe0ff */
[C---:B------:R-:W-:Y:S01]  /*5fd0*/  ISETP.GT.U32.AND P2, PT, R0.reuse, R225, PT ;  /* 0x000000e10000720c */ /* 0x040fe20003f44070 */
[----:B------:R-:W-:Y:S01]  /*5fe0*/  @!P1 IMAD.MOV R11, RZ, RZ, -R11 ;  /* 0x000000ffff0b9224 */ /* 0x000fe200078e0a0b */
[----:B------:R-:W-:Y:S02]  /*5ff0*/  ISETP.GT.U32.AND P4, PT, R0, R229, PT ;  /* 0x000000e50000720c */ /* 0x000fe40003f84070 */
[----:B------:R-:W-:Y:S01]  /*6000*/  @!P6 IADD3 R221, R221, -R0, RZ ;  /* 0x80000000dddde210 */ /* 0x000fe20007ffe0ff */
[----:B------:R-:W-:Y:S01]  /*6010*/  @!P3 IMAD.MOV R9, RZ, RZ, -R9 ;  /* 0x000000ffff09b224 */ /* 0x000fe200078e0a09 */
[----:B------:R-:W-:-:S02]  /*6020*/  ISETP.GE.AND P3, PT, R16, RZ, PT ;  /* 0x000000ff1000720c */ /* 0x000fc40003f66270 */
[----:B------:R-:W-:Y:S01]  /*6030*/  ISETP.GE.U32.AND P1, PT, R4, 0x7fffffbc, PT ;  /* 0x7fffffbc0400780c */ /* 0x000fe20003f26070 */
[----:B------:R-:W-:Y:S01]  /*6040*/  @!P0 IMAD.MOV R221, RZ, RZ, -R221 ;  /* 0x000000ffffdd8224 */ /* 0x000fe200078e0add */
[----:B------:R-:W-:Y:S02]  /*6050*/  ISETP.GE.AND P0, PT, R8, RZ, PT ;  /* 0x000000ff0800720c */ /* 0x000fe40003f06270 */
[----:B------:R-:W-:Y:S01]  /*6060*/  IADD3 R4, R245, -0xd, RZ ;  /* 0xfffffff3f5047810 */ /* 0x000fe20007ffe0ff */
[--C-:B------:R-:W-:Y:S01]  /*6070*/  @!P2 IMAD.IADD R225, R225, 0x1, -R0.reuse ;  /* 0x00000001e1e1a824 */ /* 0x100fe200078e0a00 */
[----:B------:R-:W-:Y:S01]  /*6080*/  LOP3.LUT R6, RZ, c[0x0][0x17c], RZ, 0x33, !PT ;  /* 0x00005f00ff067a12 */ /* 0x000fe200078e33ff */
[----:B------:R-:W-:Y:S01]  /*6090*/  @!P4 IMAD.IADD R229, R229, 0x1, -R0 ;  /* 0x00000001e5e5c824 */ /* 0x000fe200078e0a00 */
[----:B------:R-:W-:Y:S01]  /*60a0*/  ISETP.GE.U32.AND P2, PT, R4, 0x7fffffb4, PT ;  /* 0x7fffffb40400780c */ /* 0x000fe20003f46070 */
[----:B------:R-:W-:Y:S01]  /*60b0*/  IMAD R0, R18, c[0x0][0x18c], RZ ;  /* 0x0000630012007a24 */ /* 0x000fe200078e02ff */
[----:B------:R-:W-:Y:S01]  /*60c0*/  ISETP.NE.AND P4, PT, RZ, c[0x0][0x17c], PT ;  /* 0x00005f00ff007a0c */ /* 0x000fe20003f85270 */
[----:B------:R-:W-:Y:S01]  /*60d0*/  @!P3 IMAD.MOV R225, RZ, RZ, -R225 ;  /* 0x000000ffffe1b224 */ /* 0x000fe200078e0ae1 */
[----:B------:R-:W-:-:S02]  /*60e0*/  IADD3 R4, R245, -0x11, RZ ;  /* 0xffffffeff5047810 */ /* 0x000fc40007ffe0ff */
[----:B------:R-:W-:Y:S02]  /*60f0*/  ISETP.GE.U32.AND P6, PT, R5, 0x7fffffb8, PT ;  /* 0x7fffffb80500780c */ /* 0x000fe40003fc6070 */
[C---:B------:R-:W-:Y:S02]  /*6100*/  SEL R5, R6.reuse, R19, !P4 ;  /* 0x0000001306057207 */ /* 0x040fe40006000000 */
[----:B------:R-:W-:Y:S02]  /*6110*/  SEL R8, R6, R21, !P4 ;  /* 0x0000001506087207 */ /* 0x000fe40006000000 */
[----:B------:R-:W-:Y:S02]  /*6120*/  ISETP.GE.U32.AND P3, PT, R4, 0x7fffffb0, PT ;  /* 0x7fffffb00400780c */ /* 0x000fe40003f66070 */
[C---:B------:R-:W-:Y:S02]  /*6130*/  SEL R21, R6.reuse, R43, !P4 ;  /* 0x0000002b06157207 */ /* 0x040fe40006000000 */
[----:B------:R-:W-:-:S02]  /*6140*/  SEL R4, R6, R7, !P4 ;  /* 0x0000000706047207 */ /* 0x000fc40006000000 */
[C---:B------:R-:W-:Y:S01]  /*6150*/  SEL R43, R6.reuse, R111, !P4 ;  /* 0x0000006f062b7207 */ /* 0x040fe20006000000 */
[----:B------:R-:W-:Y:S01]  /*6160*/  IMAD R21, R21, c[0x0][0x190], RZ ;  /* 0x0000640015157a24 */ /* 0x000fe200078e02ff */
[C---:B------:R-:W-:Y:S02]  /*6170*/  SEL R111, R6.reuse, R143, !P4 ;  /* 0x0000008f066f7207 */ /* 0x040fe40006000000 */
[----:B------:R-:W-:Y:S02]  /*6180*/  @!P0 IADD3 R229, -R229, RZ, RZ ;  /* 0x000000ffe5e58210 */ /* 0x000fe40007ffe1ff */
[----:B------:R-:W-:Y:S01]  /*6190*/  SEL R143, R6, R177, !P4 ;  /* 0x000000b1068f7207 */ /* 0x000fe20006000000 */
[----:B------:R-:W-:Y:S01]  /*61a0*/  IMAD R177, R5, c[0x0][0x190], RZ ;  /* 0x0000640005b17a24 */ /* 0x000fe200078e02ff */
[----:B------:R-:W-:Y:S01]  /*61b0*/  LEA R238, P0, R0, c[0x0][0x168], 0x2 ;  /* 0x00005a0000ee7a11 */ /* 0x000fe200078010ff */
[----:B------:R-:W-:Y:S01]  /*61c0*/  IMAD R5, R3, c[0x0][0x184], RZ ;  /* 0x0000610003057a24 */ /* 0x000fe200078e02ff */
[C---:B------:R-:W-:Y:S01]  /*61d0*/  SEL R7, R6.reuse, R13, !P4 ;  /* 0x0000000d06077207 */ /* 0x040fe20006000000 */
[----:B------:R-:W-:Y:S01]  /*61e0*/  IMAD R111, R111, c[0x0][0x190], RZ ;  /* 0x000064006f6f7a24 */ /* 0x000fe200078e02ff */
[C---:B------:R-:W-:Y:S01]  /*61f0*/  SEL R10, R6.reuse, R25, !P4 ;  /* 0x00000019060a7207 */ /* 0x040fe20006000000 */
[----:B------:R-:W-:Y:S01]  /*6200*/  IMAD R143, R143, c[0x0][0x190], RZ ;  /* 0x000064008f8f7a24 */ /* 0x000fe200078e02ff */
[----:B------:R-:W-:Y:S01]  /*6210*/  SEL R220, R6, R9, !P4 ;  /* 0x0000000906dc7207 */ /* 0x000fe20006000000 */
[----:B------:R-:W-:Y:S01]  /*6220*/  IMAD R9, R4, c[0x0][0x190], RZ ;  /* 0x0000640004097a24 */ /* 0x000fe200078e02ff */
[----:B------:R-:W-:Y:S01]  /*6230*/  SEL R12, R6, R29, !P4 ;  /* 0x0000001d060c7207 */ /* 0x000fe20006000000 */
[----:B------:R-:W-:Y:S01]  /*6240*/  IMAD R4, R2, c[0x0][0x184], RZ ;  /* 0x0000610002047a24 */ /* 0x000fe200078e02ff */
[C---:B------:R-:W-:Y:S01]  /*6250*/  SEL R13, R6.reuse, R27, !P4 ;  /* 0x0000001b060d7207 */ /* 0x040fe20006000000 */
[----:B------:R-:W-:Y:S01]  /*6260*/  IMAD R7, R7, c[0x0][0x190], RZ ;  /* 0x0000640007077a24 */ /* 0x000fe200078e02ff */
[----:B------:R-:W-:-:S02]  /*6270*/  SEL R14, R6, R31, !P4 ;  /* 0x0000001f060e7207 */ /* 0x000fc40006000000 */
[C---:B------:R-:W-:Y:S01]  /*6280*/  SEL R22, R6.reuse, R41, !P4 ;  /* 0x0000002906167207 */ /* 0x040fe20006000000 */
[----:B------:R-:W-:Y:S01]  /*6290*/  IMAD R13, R13, c[0x0][0x190], RZ ;  /* 0x000064000d0d7a24 */ /* 0x000fe200078e02ff */
[C---:B------:R-:W-:Y:S02]  /*62a0*/  SEL R25, R6.reuse, R47, !P4 ;  /* 0x0000002f06197207 */ /* 0x040fe40006000000 */
[----:B------:R-:W-:Y:S01]  /*62b0*/  SEL R16, R6, R33, !P4 ;  /* 0x0000002106107207 */ /* 0x000fe20006000000 */
[----:B------:R-:W-:Y:S01]  /*62c0*/  IMAD R22, R22, c[0x0][0x190], RZ ;  /* 0x0000640016167a24 */ /* 0x000fe200078e02ff */
[C---:B------:R-:W-:Y:S01]  /*62d0*/  SEL R18, R6.reuse, R35, !P4 ;  /* 0x0000002306127207 */ /* 0x040fe20006000000 */
[----:B------:R-:W-:Y:S01]  /*62e0*/  IMAD R25, R25, c[0x0][0x190], RZ ;  /* 0x0000640019197a24 */ /* 0x000fe200078e02ff */
[C---:B------:R-:W-:Y:S02]  /*62f0*/  SEL R19, R6.reuse, R39, !P4 ;  /* 0x0000002706137207 */ /* 0x040fe40006000000 */
[----:B------:R-:W-:-:S02]  /*6300*/  SEL R20, R6, R37, !P4 ;  /* 0x0000002506147207 */ /* 0x000fc40006000000 */
[C---:B------:R-:W-:Y:S01]  /*6310*/  SEL R24, R6.reuse, R45, !P4 ;  /* 0x0000002d06187207 */ /* 0x040fe20006000000 */
[----:B------:R-:W-:Y:S01]  /*6320*/  IMAD R19, R19, c[0x0][0x190], RZ ;  /* 0x0000640013137a24 */ /* 0x000fe200078e02ff */
[----:B------:R-:W-:Y:S01]  /*6330*/  SEL R27, R6, R73, !P4 ;  /* 0x00000049061b7207 */ /* 0x000fe20006000000 */
[----:B------:R-:W-:Y:S01]  /*6340*/  IMAD R20, R20, c[0x0][0x190], RZ ;  /* 0x0000640014147a24 */ /* 0x000fe200078e02ff */
[----:B------:R-:W-:Y:S01]  /*6350*/  SEL R40, R6, R79, !P4 ;  /* 0x0000004f06287207 */ /* 0x000fe20006000000 */
[----:B------:R-:W-:Y:S01]  /*6360*/  IMAD R24, R24, c[0x0][0x190], RZ ;  /* 0x0000640018187a24 */ /* 0x000fe200078e02ff */
[C---:B------:R-:W-:Y:S02]  /*6370*/  SEL R47, R6.reuse, R83, !P4 ;  /* 0x00000053062f7207 */ /* 0x040fe40006000000 */
[C---:B------:R-:W-:Y:S02]  /*6380*/  SEL R41, R6.reuse, R87, !P4 ;  /* 0x0000005706297207 */ /* 0x040fe40006000000 */
[----:B------:R-:W-:-:S02]  /*6390*/  SEL R29, R6, R93, !P4 ;  /* 0x0000005d061d7207 */ /* 0x000fc40006000000 */
[C---:B------:R-:W-:Y:S02]  /*63a0*/  SEL R42, R6.reuse, R95, !P4 ;  /* 0x0000005f062a7207 */ /* 0x040fe40006000000 */
[C---:B------:R-:W-:Y:S02]  /*63b0*/  SEL R31, R6.reuse, R97, !P4 ;  /* 0x00000061061f7207 */ /* 0x040fe40006000000 */
[C---:B------:R-:W-:Y:S02]  /*63c0*/  SEL R46, R6.reuse, R99, !P4 ;  /* 0x00000063062e7207 */ /* 0x040fe40006000000 */
[C---:B------:R-:W-:Y:S02]  /*63d0*/  SEL R33, R6.reuse, R105, !P4 ;  /* 0x0000006906217207 */ /* 0x040fe40006000000 */
[C---:B------:R-:W-:Y:S02]  /*63e0*/  SEL R73, R6.reuse, R107, !P4 ;  /* 0x0000006b06497207 */ /* 0x040fe40006000000 */
[----:B------:R-:W-:-:S02]  /*63f0*/  SEL R35, R6, R109, !P4 ;  /* 0x0000006d06237207 */ /* 0x000fc40006000000 */
[C---:B------:R-:W-:Y:S01]  /*6400*/  SEL R79, R6.reuse, R113, !P4 ;  /* 0x00000071064f7207 */ /* 0x040fe20006000000 */
[----:B------:R-:W-:Y:S01]  /*6410*/  IMAD R73, R73, c[0x0][0x190], RZ ;  /* 0x0000640049497a24 */ /* 0x000fe200078e02ff */
[C---:B------:R-:W-:Y:S02]  /*6420*/  SEL R48, R6.reuse, R115, !P4 ;  /* 0x0000007306307207 */ /* 0x040fe40006000000 */
[C---:B------:R-:W-:Y:S01]  /*6430*/  SEL R83, R6.reuse, R117, !P4 ;  /* 0x0000007506537207 */ /* 0x040fe20006000000 */
[----:B------:R-:W-:Y:S01]  /*6440*/  IMAD R79, R79, c[0x0][0x190], RZ ;  /* 0x000064004f4f7a24 */ /* 0x000fe200078e02ff */
[C---:B------:R-:W-:Y:S02]  /*6450*/  SEL R44, R6.reuse, R119, !P4 ;  /* 0x00000077062c7207 */ /* 0x040fe40006000000 */
[C---:B------:R-:W-:Y:S01]  /*6460*/  SEL R87, R6.reuse, R121, !P4 ;  /* 0x0000007906577207 */ /* 0x040fe20006000000 */
[----:B------:R-:W-:Y:S01]  /*6470*/  IMAD R83, R83, c[0x0][0x190], RZ ;  /* 0x0000640053537a24 */ /* 0x000fe200078e02ff */
[----:B------:R-:W-:-:S02]  /*6480*/  SEL R39, R6, R123, !P4 ;  /* 0x0000007b06277207 */ /* 0x000fc40006000000 */
[C---:B------:R-:W-:Y:S01]  /*6490*/  SEL R37, R6.reuse, R127, !P4 ;  /* 0x0000007f06257207 */ /* 0x040fe20006000000 */
[----:B------:R-:W-:Y:S01]  /*64a0*/  IMAD R87, R87, c[0x0][0x190], RZ ;  /* 0x0000640057577a24 */ /* 0x000fe200078e02ff */
[C---:B------:R-:W-:Y:S02]  /*64b0*/  SEL R93, R6.reuse, R125, !P4 ;  /* 0x0000007d065d7207 */ /* 0x040fe40006000000 */
[C---:B------:R-:W-:Y:S02]  /*64c0*/  SEL R95, R6.reuse, R129, !P4 ;  /* 0x00000081065f7207 */ /* 0x040fe40006000000 */
[C---:B------:R-:W-:Y:S01]  /*64d0*/  SEL R97, R6.reuse, R131, !P4 ;  /* 0x0000008306617207 */ /* 0x040fe20006000000 */
[----:B------:R-:W-:Y:S01]  /*64e0*/  IMAD R93, R93, c[0x0][0x190], RZ ;  /* 0x000064005d5d7a24 */ /* 0x000fe200078e02ff */
[C---:B------:R-:W-:Y:S01]  /*64f0*/  SEL R99, R6.reuse, R133, !P4 ;  /* 0x0000008506637207 */ /* 0x040fe20006000000 */
[----:B------:R-:W-:Y:S01]  /*6500*/  IMAD R95, R95, c[0x0][0x190], RZ ;  /* 0x000064005f5f7a24 */ /* 0x000fe200078e02ff */
[----:B------:R-:W-:Y:S01]  /*6510*/  SEL R45, R6, R135, !P4 ;  /* 0x00000087062d7207 */ /* 0x000fe20006000000 */
[----:B------:R-:W-:Y:S01]  /*6520*/  IMAD R97, R97, c[0x0][0x190], RZ ;  /* 0x0000640061617a24 */ /* 0x000fe200078e02ff */
[----:B------:R-:W-:Y:S01]  /*6530*/  LEA.HI.X.SX32 R0, R0, c[0x0][0x16c], 0x2, P0 ;  /* 0x00005b0000007a11 */ /* 0x000fe200000f16ff */
[----:B------:R-:W-:Y:S01]  /*6540*/  IMAD R99, R99, c[0x0][0x190], RZ ;  /* 0x0000640063637a24 */ /* 0x000fe200078e02ff */
[----:B------:R-:W-:-:S02]  /*6550*/  SEL R38, R6, R137, !P4 ;  /* 0x0000008906267207 */ /* 0x000fc40006000000 */
[C---:B------:R-:W-:Y:S02]  /*6560*/  SEL R105, R6.reuse, R139, !P4 ;  /* 0x0000008b06697207 */ /* 0x040fe40006000000 */
[C---:B------:R-:W-:Y:S02]  /*6570*/  SEL R107, R6.reuse, R141, !P4 ;  /* 0x0000008d066b7207 */ /* 0x040fe40006000000 */
[C---:B------:R-:W-:Y:S01]  /*6580*/  SEL R109, R6.reuse, R145, !P4 ;  /* 0x00000091066d7207 */ /* 0x040fe20006000000 */
[----:B------:R-:W-:Y:S01]  /*6590*/  IMAD R105, R105, c[0x0][0x190], RZ ;  /* 0x0000640069697a24 */ /* 0x000fe200078e02ff */
        /* <DEDUP_REMOVED lines=24> */
[----:B------:R-:W-:Y:S01]  /*6720*/  LEA R2, P0, R177, R238, 0x2 ;  /* 0x000000eeb1027211 */ /* 0x000fe200078010ff */
[----:B------:R-:W-:Y:S01]  /*6730*/  IMAD R133, R133, c[0x0][0x190], RZ ;  /* 0x0000640085857a24 */ /* 0x000fe200078e02ff */
[C---:B------:R-:W-:Y:S01]  /*6740*/  SEL R137, R6.reuse, R171, !P4 ;  /* 0x000000ab06897207 */ /* 0x040fe20006000000 */
[----:B------:R-:W-:Y:S01]  /*6750*/  IMAD R135, R135, c[0x0][0x190], RZ ;  /* 0x0000640087877a24 */ /* 0x000fe200078e02ff */
[----:B------:R-:W-:-:S02]  /*6760*/  SEL R139, R6, R173, !P4 ;  /* 0x000000ad068b7207 */ /* 0x000fc40006000000 */
        /* <DEDUP_REMOVED lines=53> */
[----:B------:R-:W-:Y:S01]  /*6ac0*/  SEL R89, R6, R89, !P4 ;  /* 0x0000005906597207 */ /* 0x000fe20006000000 */
[----:B------:R-:W-:Y:S01]  /*6ad0*/  IMAD R65, R46, c[0x0][0x190], RZ ;  /* 0x000064002e417a24 */ /* 0x000fe200078e02ff */
[----:B------:R-:W-:-:S02]  /*6ae0*/  SEL R91, R6, R91, !P4 ;  /* 0x0000005b065b7207 */ /* 0x000fc40006000000 */
[C---:B------:R-:W-:Y:S02]  /*6af0*/  SEL R103, R6.reuse, R103, !P4 ;  /* 0x0000006706677207 */ /* 0x040fe40006000000 */
[C---:B------:R-:W-:Y:S02]  /*6b00*/  SEL R101, R6.reuse, R101, !P4 ;  /* 0x0000006506657207 */ /* 0x040fe40006000000 */
[C---:B------:R-:W-:Y:S01]  /*6b10*/  SEL R171, R6.reuse, R231, !P4 ;  /* 0x000000e706ab7207 */ /* 0x040fe20006000000 */
[----:B------:R-:W-:Y:S01]  /*6b20*/  IMAD R67, R103, c[0x0][0x190], RZ ;  /* 0x0000640067437a24 */ /* 0x000fe200078e02ff */
[----:B------:R-:W-:Y:S01]  /*6b30*/  SEL R173, R6, R233, !P4 ;  /* 0x000000e906ad7207 */ /* 0x000fe20006000000 */
        /* <DEDUP_REMOVED lines=63> */
[----:B------:R-:W-:Y:S01]  /*6f30*/  LEA R176, P4, R4, c[0x0][0x160], 0x2 ;  /* 0x0000580004b07a11 */ /* 0x000fe200078810ff */
[----:B------:R-:W-:Y:S01]  /*6f40*/  IMAD R101, R45, c[0x0][0x190], RZ ;  /* 0x000064002d657a24 */ /* 0x000fe200078e02ff */
[----:B------:R-:W-:Y:S01]  /*6f50*/  LEA.HI.X.SX32 R3, R177, R0, 0x2, P0 ;  /* 0x00000000b1037211 */ /* 0x000fe200000f16ff */
[----:B------:R-:W-:Y:S01]  /*6f60*/  IMAD R81, R48, c[0x0][0x190], RZ ;  /* 0x0000640030517a24 */ /* 0x000fe200078e02ff */
[----:B------:R-:W-:Y:S01]  /*6f70*/  LEA R240, P0, R5, c[0x0][0x160], 0x2 ;  /* 0x0000580005f07a11 */ /* 0x000fe200078010ff */
[----:B------:R-:W-:Y:S01]  /*6f80*/  IMAD R171, R171, c[0x0][0x190], RZ ;  /* 0x00006400abab7a24 */ /* 0x000fe200078e02ff */
[----:B------:R-:W-:Y:S01]  /*6f90*/  LEA.HI.X.SX32 R177, R4, c[0x0][0x164], 0x2, P4 ;  /* 0x0000590004b17a11 */ /* 0x000fe200020f16ff */
[----:B------:R1:W-:Y:S01]  /*6fa0*/  STL.64 [R1+0x1318], R2 ;  /* 0x0013180201007387 */ /* 0x0003e20000100a00 */
[-C--:B------:R-:W-:Y:S01]  /*6fb0*/  LEA R250, P4, R9, R238.reuse, 0x2 ;  /* 0x000000ee09fa7211 */ /* 0x080fe200078810ff */
[----:B------:R-:W-:Y:S01]  /*6fc0*/  IMAD R173, R173, c[0x0][0x190], RZ ;  /* 0x00006400adad7a24 */ /* 0x000fe200078e02ff */
[----:B------:R-:W-:Y:S01]  /*6fd0*/  LEA.HI.X.SX32 R241, R5, c[0x0][0x164], 0x2, P0 ;  /* 0x0000590005f17a11 */ /* 0x000fe200000f16ff */
[----:B------:R-:W-:Y:S01]  /*6fe0*/  IMAD R175, R175, c[0x0][0x190], RZ ;  /* 0x00006400afaf7a24 */ /* 0x000fe200078e02ff */
[----:B------:R-:W-:Y:S01]  /*6ff0*/  LEA R248, P0, R7, R238, 0x2 ;  /* 0x000000ee07f87211 */ /* 0x000fe200078010ff */
[----:B------:R-:W-:Y:S01]  /*7000*/  IMAD R179, R179, c[0x0][0x190], RZ ;  /* 0x00006400b3b37a24 */ /* 0x000fe200078e02ff */
[-C--:B------:R-:W-:Y:S01]  /*7010*/  LEA.HI.X.SX32 R251, R9, R0.reuse, 0x2, P4 ;  /* 0x0000000009fb7211 */ /* 0x080fe200020f16ff */
[----:B------:R-:W-:Y:S01]  /*7020*/  IMAD R181, R181, c[0x0][0x190], RZ ;  /* 0x00006400b5b57a24 */ /* 0x000fe200078e02ff */
[----:B------:R-:W-:Y:S01]  /*7030*/  LEA.HI.X.SX32 R249, R7, R0, 0x2, P0 ;  /* 0x0000000007f97211 */ /* 0x000fe200000f16ff */
[----:B------:R-:W-:Y:S01]  /*7040*/  IMAD R183, R183, c[0x0][0x190], RZ ;  /* 0x00006400b7b77a24 */ /* 0x000fe200078e02ff */
[-C--:B------:R-:W-:Y:S01]  /*7050*/  LEA R4, P0, R15, R238.reuse, 0x2 ;  /* 0x000000ee0f047211 */ /* 0x080fe200078010ff */
[----:B------:R-:W-:Y:S01]  /*7060*/  STL.64 [R1+0x28], R250 ;  /* 0x000028fa01007387 */ /* 0x000fe20000100a00 */
[----:B-1----:R-:W-:Y:S01]  /*7070*/  LEA R2, P4, R11, R238, 0x2 ;  /* 0x000000ee0b027211 */ /* 0x002fe200078810ff */
[----:B------:R-:W-:Y:S01]  /*7080*/  IMAD R185, R185, c[0x0][0x190], RZ ;  /* 0x00006400b9b97a24 */ /* 0x000fe200078e02ff */
[-C--:B------:R-:W-:Y:S01]  /*7090*/  LEA.HI.X.SX32 R5, R15, R0.reuse, 0x2, P0 ;  /* 0x000000000f057211 */ /* 0x080fe200000f16ff */
[----:B------:R-:W-:Y:S01]  /*70a0*/  IMAD R187, R187, c[0x0][0x190], RZ ;  /* 0x00006400bbbb7a24 */ /* 0x000fe200078e02ff */
[----:B------:R-:W-:Y:S01]  /*70b0*/  LEA.HI.X.SX32 R3, R11, R0, 0x2, P4 ;  /* 0x000000000b037211 */ /* 0x000fe200020f16ff */
[----:B------:R-:W-:-:S02]  /*70c0*/  IMAD R189, R189, c[0x0][0x190], RZ ;  /* 0x00006400bdbd7a24 */ /* 0x000fc400078e02ff */
[----:B------:R-:W-:Y:S02]  /*70d0*/  IMAD R191, R191, c[0x0][0x190], RZ ;  /* 0x00006400bfbf7a24 */ /* 0x000fe400078e02ff */
[----:B------:R1:W-:Y:S01]  /*70e0*/  STL.64 [R1+0x18], R2 ;  /* 0x0000180201007387 */ /* 0x0003e20000100a00 */
[----:B------:R-:W-:Y:S02]  /*70f0*/  IMAD R193, R193, c[0x0][0x190], RZ ;  /* 0x00006400c1c17a24 */ /* 0x000fe400078e02ff */
[----:B------:R-:W-:Y:S01]  /*7100*/  IMAD R195, R195, c[0x0][0x190], RZ ;  /* 0x00006400c3c37a24 */ /* 0x000fe200078e02ff */
[----:B------:R-:W-:Y:S01]  /*7110*/  STL.64 [R1+0x20], R248 ;  /* 0x000020f801007387 */ /* 0x000fe20000100a00 */
[----:B------:R-:W-:Y:S02]  /*7120*/  IMAD R197, R197, c[0x0][0x190], RZ ;  /* 0x00006400c5c57a24 */ /* 0x000fe400078e02ff */
[----:B------:R-:W-:Y:S01]  /*7130*/  IMAD R199, R199, c[0x0][0x190], RZ ;  /* 0x00006400c7c77a24 */ /* 0x000fe200078e02ff */
[----:B------:R2:W-:Y:S01]  /*7140*/  STL.64 [R1+0x10], R4 ;  /* 0x0000100401007387 */ /* 0x0005e20000100a00 */
[----:B------:R-:W-:-:S02]  /*7150*/  IMAD R201, R201, c[0x0][0x190], RZ ;  /* 0x00006400c9c97a24 */ /* 0x000fc400078e02ff */
[----:B------:R-:W-:Y:S01]  /*7160*/  IMAD R203, R203, c[0x0][0x190], RZ ;  /* 0x00006400cbcb7a24 */ /* 0x000fe200078e02ff */
[----:B-1----:R-:W-:Y:S01]  /*7170*/  LEA R2, P4, R17, R238, 0x2 ;  /* 0x000000ee11027211 */ /* 0x002fe200078810ff */
[----:B------:R-:W-:Y:S02]  /*7180*/  IMAD R205, R205, c[0x0][0x190], RZ ;  /* 0x00006400cdcd7a24 */ /* 0x000fe400078e02ff */
[----:B------:R-:W-:Y:S01]  /*7190*/  IMAD R207, R207, c[0x0][0x190], RZ ;  /* 0x00006400cfcf7a24 */ /* 0x000fe200078e02ff */
[----:B------:R-:W-:Y:S01]  /*71a0*/  LEA.HI.X.SX32 R3, R17, R0, 0x2, P4 ;  /* 0x0000000011037211 */ /* 0x000fe200020f16ff */
[----:B------:R-:W-:Y:S01]  /*71b0*/  IMAD R212, R212, c[0x0][0x190], RZ ;  /* 0x00006400d4d47a24 */ /* 0x000fe200078e02ff */
[-C--:B------:R-:W-:Y:S01]  /*71c0*/  LEA R250, P4, R23, R238.reuse, 0x2 ;  /* 0x000000ee17fa7211 */ /* 0x080fe200078810ff */
[----:B------:R-:W-:Y:S01]  /*71d0*/  IMAD R211, R211, c[0x0][0x190], RZ ;  /* 0x00006400d3d37a24 */ /* 0x000fe200078e02ff */
[----:B--2---:R-:W-:Y:S01]  /*71e0*/  LEA R4, P0, R13, R238, 0x2 ;  /* 0x000000ee0d047211 */ /* 0x004fe200078010ff */
[----:B------:R-:W-:Y:S01]  /*71f0*/  STL.64 [R1+0x8], R2 ;  /* 0x0000080201007387 */ /* 0x000fe20000100a00 */
[-C--:B------:R-:W-:Y:S01]  /*7200*/  LEA.HI.X.SX32 R251, R23, R0.reuse, 0x2, P4 ;  /* 0x0000000017fb7211 */ /* 0x080fe200020f16ff */
[----:B------:R-:W-:Y:S01]  /*7210*/  IMAD R213, R213, c[0x0][0x190], RZ ;  /* 0x00006400d5d57a24 */ /* 0x000fe200078e02ff */
[----:B------:R-:W-:Y:S01]  /*7220*/  LEA.HI.X.SX32 R5, R13, R0, 0x2, P0 ;  /* 0x000000000d057211 */ /* 0x000fe200000f16ff */
[----:B------:R1:W-:Y:S01]  /*7230*/  STL.64 [R1+0x1320], R2 ;  /* 0x0013200201007387 */ /* 0x0003e20000100a00 */
[-C--:B------:R-:W-:Y:S01]  /*7240*/  LEA R248, P0, R243, R238.reuse, 0x2 ;  /* 0x000000eef3f87211 */ /* 0x080fe200078010ff */
[----:B------:R-:W-:Y:S01]  /*7250*/  IMAD R232, R209, c[0x0][0x190], RZ ;  /* 0x00006400d1e87a24 */ /* 0x000fe200078e02ff */
[----:B------:R-:W-:Y:S01]  /*7260*/  LEA R246, P4, R247, R238, 0x2 ;  /* 0x000000eef7f67211 */ /* 0x000fe200078810ff */
[----:B------:R2:W-:Y:S01]  /*7270*/  STL.64 [R1], R4 ;  /* 0x0000000401007387 */ /* 0x0005e20000100a00 */
[----:B------:R-:W-:Y:S01]  /*7280*/  LEA.HI.X.SX32 R249, R243, R0, 0x2, P0 ;  /* 0x00000000f3f97211 */ /* 0x000fe200000f16ff */
        /* <DEDUP_REMOVED lines=8> */
[----:B------:R-:W-:Y:S01]  /*7310*/  IMAD R226, R226, c[0x0][0x190], RZ ;  /* 0x00006400e2e27a24 */ /* 0x000fe200078e02ff */
[----:B-1----:R-:W1:Y:S01]  /*7320*/  S2R R3, SR_TID.X ;  /* 0x0000000000037919 */ /* 0x002e620000002100 */
[----:B--2---:R-:W-:Y:S01]  /*7330*/  LEA R4, P4, R20, R238, 0x2 ;  /* 0x000000ee14047211 */ /* 0x004fe200078810ff */
[----:B------:R-:W-:Y:S01]  /*7340*/  IMAD R227, R227, c[0x0][0x190], RZ ;  /* 0x00006400e3e37a24 */ /* 0x000fe200078e02ff */
[-C--:B------:R-:W-:Y:S01]  /*7350*/  LEA.HI.X.SX32 R7, R21, R0.reuse, 0x2, P0 ;  /* 0x0000000015077211 */ /* 0x080fe200000f16ff */
[----:B------:R-:W-:Y:S01]  /*7360*/  IMAD R230, R230, c[0x0][0x190], RZ ;  /* 0x00006400e6e67a24 */ /* 0x000fe200078e02ff */
[----:B------:R-:W-:Y:S01]  /*7370*/  LEA.HI.X.SX32 R5, R20, R0, 0x2, P4 ;  /* 0x0000000014057211 */ /* 0x000fe200020f16ff */
[----:B------:R2:W-:Y:S01]  /*7380*/  STL.64 [R1+0x1328], R250 ;  /* 0x001328fa01007387 */ /* 0x0005e20000100a00 */
[----:B------:R-:W-:-:S02]  /*7390*/  LEA R8, P4, R22, R238, 0x2 ;  /* 0x000000ee16087211 */ /* 0x000fc400078810ff */
[----:B------:R-:W-:Y:S01]  /*73a0*/  LEA R10, P0, R24, R238, 0x2 ;  /* 0x000000ee180a7211 */ /* 0x000fe200078010ff */
[----:B------:R-:W-:Y:S01]  /*73b0*/  STL.64 [R1+0x1330], R248 ;  /* 0x001330f801007387 */ /* 0x000fe20000100a00 */
[-C--:B------:R-:W-:Y:S02]  /*73c0*/  LEA.HI.X.SX32 R9, R22, R0.reuse, 0x2, P4 ;  /* 0x0000000016097211 */ /* 0x080fe400020f16ff */
[----:B------:R-:W-:Y:S01]  /*73d0*/  LEA.HI.X.SX32 R11, R24, R0, 0x2, P0 ;  /* 0x00000000180b7211 */ /* 0x000fe200000f16ff */
[----:B------:R-:W-:Y:S01]  /*73e0*/  STL.64 [R1+0x1338], R246 ;  /* 0x001338f601007387 */ /* 0x000fe20000100a00 */
[CC--:B------:R-:W-:Y:S02]  /*73f0*/  LEA R12, P4, R25.reuse, R238.reuse, 0x2 ;  /* 0x000000ee190c7211 */ /* 0x0c0fe400078810ff */
[----:B------:R-:W-:Y:S01]  /*7400*/  LEA R14, P0, R18, R238, 0x2 ;  /* 0x000000ee120e7211 */ /* 0x000fe200078010ff */
[----:B------:R-:W-:Y:S01]  /*7410*/  STL.64 [R1+0x1340], R242 ;  /* 0x001340f201007387 */ /* 0x000fe20000100a00 */
[----:B------:R-:W-:-:S02]  /*7420*/  LEA.HI.X.SX32 R13, R25, R0, 0x2, P4 ;  /* 0x00000000190d7211 */ /* 0x000fc400020f16ff */
[----:B------:R-:W-:Y:S01]  /*7430*/  LEA.HI.X.SX32 R15, R18, R0, 0x2, P0 ;  /* 0x00000000120f7211 */ /* 0x000fe200000f16ff */
[----:B------:R3:W-:Y:S01]  /*7440*/  STL.64 [R1+0x1348], R4 ;  /* 0x0013480401007387 */ /* 0x0007e20000100a00 */
[-C--:B------:R-:W-:Y:S02]  /*7450*/  LEA R16, P4, R26, R238.reuse, 0x2 ;  /* 0x000000ee1a107211 */ /* 0x080fe400078810ff */
[----:B------:R-:W-:Y:S01]  /*7460*/  LEA R18, P0, R28, R238, 0x2 ;  /* 0x000000ee1c127211 */ /* 0x000fe200078010ff */
[----:B------:R4:W-:Y:S01]  /*7470*/  STL.64 [R1+0x1350], R6 ;  /* 0x0013500601007387 */ /* 0x0009e20000100a00 */
[-C--:B------:R-:W-:Y:S02]  /*7480*/  LEA.HI.X.SX32 R17, R26, R0.reuse, 0x2, P4 ;  /* 0x000000001a117211 */ /* 0x080fe400020f16ff */
[----:B------:R-:W-:Y:S02]  /*7490*/  LEA.HI.X.SX32 R19, R28, R0, 0x2, P0 ;  /* 0x000000001c137211 */ /* 0x000fe400000f16ff */
[----:B------:R-:W-:-:S02]  /*74a0*/  LEA R20, P4, R30, R238, 0x2 ;  /* 0x000000ee1e147211 */ /* 0x000fc400078810ff */
[----:B------:R-:W-:Y:S02]  /*74b0*/  LEA R22, P0, R32, R238, 0x2 ;  /* 0x000000ee20167211 */ /* 0x000fe400078010ff */
[-C--:B------:R-:W-:Y:S02]  /*74c0*/  LEA.HI.X.SX32 R21, R30, R0.reuse, 0x2, P4 ;  /* 0x000000001e157211 */ /* 0x080fe400020f16ff */
[----:B------:R-:W-:Y:S02]  /*74d0*/  LEA.HI.X.SX32 R23, R32, R0, 0x2, P0 ;  /* 0x0000000020177211 */ /* 0x000fe400000f16ff */
[-C--:B------:R-:W-:Y:S02]  /*74e0*/  LEA R24, P4, R34, R238.reuse, 0x2 ;  /* 0x000000ee22187211 */ /* 0x080fe400078810ff */
[----:B------:R-:W-:Y:S02]  /*74f0*/  LEA R26, P0, R36, R238, 0x2 ;  /* 0x000000ee241a7211 */ /* 0x000fe400078010ff */
[----:B------:R-:W-:-:S02]  /*7500*/  LEA.HI.X.SX32 R25, R34, R0, 0x2, P4 ;  /* 0x0000000022197211 */ /* 0x000fc400020f16ff */
[----:B------:R-:W-:Y:S02]  /*7510*/  LEA.HI.X.SX32 R27, R36, R0, 0x2, P0 ;  /* 0x00000000241b7211 */ /* 0x000fe400000f16ff */
[-C--:B------:R-:W-:Y:S02]  /*7520*/  LEA R28, P4, R54, R238.reuse, 0x2 ;  /* 0x000000ee361c7211 */ /* 0x080fe400078810ff */
[----:B------:R-:W-:Y:S02]  /*7530*/  LEA R30, P0, R56, R238, 0x2 ;  /* 0x000000ee381e7211 */ /* 0x000fe400078010ff */
[-C--:B------:R-:W-:Y:S02]  /*7540*/  LEA.HI.X.SX32 R29, R54, R0.reuse, 0x2, P4 ;  /* 0x00000000361d7211 */ /* 0x080fe400020f16ff */
[----:B------:R-:W-:Y:S02]  /*7550*/  LEA.HI.X.SX32 R31, R56, R0, 0x2, P0 ;  /* 0x00000000381f7211 */ /* 0x000fe400000f16ff */
[----:B------:R-:W-:-:S02]  /*7560*/  LEA R32, P4, R58, R238, 0x2 ;  /* 0x000000ee3a207211 */ /* 0x000fc400078810ff */
[----:B------:R-:W-:Y:S02]  /*7570*/  LEA R34, P0, R52, R238, 0x2 ;  /* 0x000000ee34227211 */ /* 0x000fe400078010ff */
[-C--:B------:R-:W-:Y:S02]  /*7580*/  LEA.HI.X.SX32 R33, R58, R0.reuse, 0x2, P4 ;  /* 0x000000003a217211 */ /* 0x080fe400020f16ff */
[----:B------:R-:W-:Y:S02]  /*7590*/  LEA.HI.X.SX32 R35, R52, R0, 0x2, P0 ;  /* 0x0000000034237211 */ /* 0x000fe400000f16ff */
[CC--:B------:R-:W-:Y:S02]  /*75a0*/  LEA R36, P4, R50.reuse, R238.reuse, 0x2 ;  /* 0x000000ee32247211 */ /* 0x0c0fe400078810ff */
[----:B------:R-:W-:Y:S02]  /*75b0*/  LEA R38, P0, R239, R238, 0x2 ;  /* 0x000000eeef267211 */ /* 0x000fe400078010ff */
[----:B------:R-:W-:-:S02]  /*75c0*/  LEA.HI.X.SX32 R37, R50, R0, 0x2, P4 ;  /* 0x0000000032257211 */ /* 0x000fc400020f16ff */
[----:B------:R-:W-:Y:S01]  /*75d0*/  LEA.HI.X.SX32 R39, R239, R0, 0x2, P0 ;  /* 0x00000000ef277211 */ /* 0x000fe200000f16ff */
[----:B------:R-:W-:Y:S01]  /*75e0*/  IMAD R239, R229, c[0x0][0x190], RZ ;  /* 0x00006400e5ef7a24 */ /* 0x000fe200078e02ff */
[-C--:B------:R-:W-:Y:S02]  /*75f0*/  LEA R40, P4, R237, R238.reuse, 0x2 ;  /* 0x000000eeed287211 */ /* 0x080fe400078810ff */
[----:B------:R-:W-:Y:S02]  /*7600*/  LEA R42, P0, R235, R238, 0x2 ;  /* 0x000000eeeb2a7211 */ /* 0x000fe400078010ff */
[-C--:B------:R-:W-:Y:S01]  /*7610*/  LEA.HI.X.SX32 R41, R237, R0.reuse, 0x2, P4 ;  /* 0x00000000ed297211 */ /* 0x080fe200020f16ff */
[----:B------:R-:W-:Y:S01]  /*7620*/  IMAD R237, R225, c[0x0][0x190], RZ ;  /* 0x00006400e1ed7a24 */ /* 0x000fe200078e02ff */
[----:B------:R-:W-:Y:S01]  /*7630*/  LEA.HI.X.SX32 R43, R235, R0, 0x2, P0 ;  /* 0x00000000eb2b7211 */ /* 0x000fe200000f16ff */
[----:B------:R-:W-:Y:S01]  /*7640*/  IMAD R235, R221, c[0x0][0x190], RZ ;  /* 0x00006400ddeb7a24 */ /* 0x000fe200078e02ff */
[----:B------:R-:W-:-:S02]  /*7650*/  LEA R44, P4, R233, R238, 0x2 ;  /* 0x000000eee92c7211 */ /* 0x000fc400078810ff */
[----:B------:R-:W-:Y:S02]  /*7660*/  LEA R46, P0, R231, R238, 0x2 ;  /* 0x000000eee72e7211 */ /* 0x000fe400078010ff */
[-C--:B------:R-:W-:Y:S01]  /*7670*/  LEA.HI.X.SX32 R45, R233, R0.reuse, 0x2, P4 ;  /* 0x00000000e92d7211 */ /* 0x080fe200020f16ff */
[----:B------:R-:W-:Y:S01]  /*7680*/  IMAD R233, R220, c[0x0][0x190], RZ ;  /* 0x00006400dce97a24 */ /* 0x000fe200078e02ff */
[----:B------:R-:W-:Y:S01]  /*7690*/  LEA.HI.X.SX32 R47, R231, R0, 0x2, P0 ;  /* 0x00000000e72f7211 */ /* 0x000fe200000f16ff */
[----:B------:R-:W-:Y:S01]  /*76a0*/  IMAD R231, R216, c[0x0][0x190], RZ ;  /* 0x00006400d8e77a24 */ /* 0x000fe200078e02ff */
        /* <DEDUP_REMOVED lines=172> */
[CC--:B------:R-:W-:Y:S02]  /*8170*/  LEA R222, P4, R226.reuse, R238.reuse, 0x2 ;  /* 0x000000eee2de7211 */ /* 0x0c0fe400078810ff */
[C---:B------:R-:W-:Y:S02]  /*8180*/  LEA R224, P0, R227.reuse, R238, 0x2 ;  /* 0x000000eee3e07211 */ /* 0x040fe400078010ff */
        /* <DEDUP_REMOVED lines=14> */
[----:B-1----:R-:W-:-:S02]  /*8270*/  LOP3.LUT R3, R3, 0x7f, RZ, 0xc0, !PT ;  /* 0x0000007f03037812 */ /* 0x002fc400078ec0ff */
[C---:B------:R-:W-:Y:S02]  /*8280*/  LEA R238, P4, R239.reuse, R238, 0x2 ;  /* 0x000000eeefee7211 */ /* 0x040fe400078810ff */
[----:B------:R-:W-:Y:S01]  /*8290*/  ISETP.GE.U32.AND P0, PT, R244, 0x7fffffac, PT ;  /* 0x7fffffacf400780c */ /* 0x000fe20003f06070 */
[----:B------:R-:W-:Y:S01]  /*82a0*/  IMAD.MOV.U32 R244, RZ, RZ, c[0x0][0x188] ;  /* 0x00006200fff47624 */ /* 0x000fe200078e00ff */
[----:B------:R-:W-:Y:S01]  /*82b0*/  LEA.HI.X.SX32 R239, R239, R0, 0x2, P4 ;  /* 0x00000000efef7211 */ /* 0x000fe200020f16ff */
[----:B--2---:R-:W-:Y:S01]  /*82c0*/  IMAD.SHL.U32 R250, R3, 0x4, RZ ;  /* 0x0000000403fa7824 */ /* 0x004fe200078e00ff */
[----:B------:R-:W-:Y:S01]  /*82d0*/  ISETP.GE.U32.AND P4, PT, R252, 0x7fffffa8, PT ;  /* 0x7fffffa8fc00780c */ /* 0x000fe20003f86070 */
[----:B------:R-:W-:Y:S01]  /*82e0*/  IMAD.SHL.U32 R0, R244, 0x4, RZ ;  /* 0x00000004f4007824 */ /* 0x000fe200078e00ff */
[----:B------:R-:W-:Y:S02]  /*82f0*/  IADD3 R252, R245, -0x1d, RZ ;  /* 0xffffffe3f5fc7810 */ /* 0x000fe40007ffe0ff */
[----:B------:R1:W-:Y:S01]  /*8300*/  LDGSTS.E [R250], [R176.64], !P5 ;  /* 0x00000000b0fa7fae */ /* 0x0003e2000e921848 */
[----:B---3--:R-:W-:-:S03]  /*8310*/  IMAD.WIDE R4, R0, 0x4, R176 ;  /* 0x0000000400047825 */ /* 0x008fc600078e02b0 */
[----:B------:R1:W-:Y:S01]  /*8320*/  LDGSTS.E [R250+0x200], [R240.64], !P5 ;  /* 0x00200000f0fa7fae */ /* 0x0003e2000e921848 */
[----:B------:R-:W-:Y:S01]  /*8330*/  IMAD.WIDE R2, R0, 0x4, R240 ;  /* 0x0000000400027825 */ /* 0x000fe200078e02f0 */
[----:B------:R-:W-:Y:S02]  /*8340*/  ISETP.GE.U32.AND P5, PT, R252, 0x7fffffa4, PT ;  /* 0x7fffffa4fc00780c */ /* 0x000fe40003fa6070 */
[----:B------:R-:W-:Y:S01]  /*8350*/  IADD3 R252, R245, -0x21, RZ ;  /* 0xffffffdff5fc7810 */ /* 0x000fe20007ffe0ff */
[----:B------:R-:W-:Y:S01]  /*8360*/  IMAD.SHL.U32 R0, R244, 0x8, RZ ;  /* 0x00000008f4007824 */ /* 0x000fe200078e00ff */
[----:B------:R2:W-:Y:S03]  /*8370*/  LDGSTS.E [R250+0x1000], [R4.64], !P1 ;  /* 0x0100000004fa7fae */ /* 0x0005e6000c921848 */
[----:B------:R-:W-:Y:S01]  /*8380*/  IMAD.WIDE R242, R0, 0x4, R176 ;  /* 0x0000000400f27825 */ /* 0x000fe200078e02b0 */
[----:B------:R3:W-:Y:S01]  /*8390*/  LDGSTS.E [R250+0x1200], [R2.64], !P1 ;  /* 0x0120000002fa7fae */ /* 0x0007e2000c921848 */
[----:B------:R-:W-:-:S02]  /*83a0*/  ISETP.GE.U32.AND P1, PT, R252, 0x7fffffa0, PT ;  /* 0x7fffffa0fc00780c */ /* 0x000fc40003f26070 */
[----:B----4-:R-:W-:Y:S01]  /*83b0*/  IMAD.WIDE R6, R0, 0x4, R240 ;  /* 0x0000000400067825 */ /* 0x010fe200078e02f0 */
[----:B------:R-:W-:Y:S01]  /*83c0*/  IADD3 R0, R245, -0x25, RZ ;  /* 0xffffffdbf5007810 */ /* 0x000fe20007ffe0ff */
[----:B------:R2:W-:Y:S02]  /*83d0*/  STL.64 [R1+0x3e8], R4 ;  /* 0x0003e80401007387 */ /* 0x0005e40000100a00 */
[----:B------:R-:W-:Y:S02]  /*83e0*/  IMAD R252, R244, 0xc, RZ ;  /* 0x0000000cf4fc7824 */ /* 0x000fe400078e02ff */
[----:B------:R4:W-:Y:S04]  /*83f0*/  LDGSTS.E [R250+0x2000], [R242.64], !P6 ;  /* 0x02000000f2fa7fae */ /* 0x0009e8000f121848 */
[----:B------:R3:W-:Y:S01]  /*8400*/  STL.64 [R1+0x3e0], R2 ;  /* 0x0003e00201007387 */ /* 0x0007e20000100a00 */
[----:B--2---:R-:W-:-:S03]  /*8410*/  IMAD.WIDE R4, R252, 0x4, R176 ;  /* 0x00000004fc047825 */ /* 0x004fc600078e02b0 */
[----:B------:R2:W-:Y:S01]  /*8420*/  LDGSTS.E [R250+0x2200], [R6.64], !P6 ;  /* 0x0220000006fa7fae */ /* 0x0005e2000f121848 */
[----:B------:R-:W-:Y:S01]  /*8430*/  ISETP.GE.U32.AND P6, PT, R0, 0x7fffff9c, PT ;  /* 0x7fffff9c0000780c */ /* 0x000fe20003fc6070 */
[----:B------:R-:W-:Y:S02]  /*8440*/  IMAD.SHL.U32 R0, R244, 0x10, RZ ;  /* 0x00000010f4007824 */ /* 0x000fe400078e00ff */
[----:B------:R4:W-:Y:S01]  /*8450*/  STL.64 [R1+0x3a8], R242 ;  /* 0x0003a8f201007387 */ /* 0x0009e20000100a00 */
[----:B---3--:R-:W-:Y:S01]  /*8460*/  IMAD.WIDE R2, R252, 0x4, R240 ;  /* 0x00000004fc027825 */ /* 0x008fe200078e02f0 */
[----:B------:R-:W-:Y:S02]  /*8470*/  IADD3 R252, R245, -0x29, RZ ;  /* 0xffffffd7f5fc7810 */ /* 0x000fe40007ffe0ff */
[----:B------:R3:W-:Y:S04]  /*8480*/  LDGSTS.E [R250+0x3000], [R4.64], !P2 ;  /* 0x0300000004fa7fae */ /* 0x0007e8000d121848 */
[----:B------:R2:W-:Y:S01]  /*8490*/  STL.64 [R1+0x3a0], R6 ;  /* 0x0003a00601007387 */ /* 0x0005e20000100a00 */
[----:B----4-:R-:W-:-:S03]  /*84a0*/  IMAD.WIDE R242, R0, 0x4, R176 ;  /* 0x0000000400f27825 */ /* 0x010fc600078e02b0 */
[----:B------:R4:W-:Y:S01]  /*84b0*/  LDGSTS.E [R250+0x3200], [R2.64], !P2 ;  /* 0x0320000002fa7fae */ /* 0x0009e2000d121848 */
[----:B------:R-:W-:Y:S01]  /*84c0*/  ISETP.GE.U32.AND P2, PT, R252, 0x7fffff98, PT ;  /* 0x7fffff98fc00780c */ /* 0x000fe20003f46070 */
[----:B------:R-:W-:Y:S02]  /*84d0*/  IMAD R252, R244, 0x14, RZ ;  /* 0x00000014f4fc7824 */ /* 0x000fe400078e02ff */
[----:B------:R3:W-:Y:S01]  /*84e0*/  STL.64 [R1+0x368], R4 ;  /* 0x0003680401007387 */ /* 0x0007e20000100a00 */
[----:B--2---:R-:W-:Y:S01]  /*84f0*/  IMAD.WIDE R6, R0, 0x4, R240 ;  /* 0x0000000400067825 */ /* 0x004fe200078e02f0 */
[----:B------:R-:W-:Y:S02]  /*8500*/  IADD3 R0, R245, -0x2d, RZ ;  /* 0xffffffd3f5007810 */ /* 0x000fe40007ffe0ff */
[----:B------:R2:W-:Y:S04]  /*8510*/  LDGSTS.E [R250+0x4000], [R242.64], !P3 ;  /* 0x04000000f2fa7fae */ /* 0x0005e8000d921848 */
[----:B------:R1:W-:Y:S01]  /*8520*/  LDGSTS.E [R250+0x4200], [R6.64], !P3 ;  /* 0x0420000006fa7fae */ /* 0x0003e2000d921848 */
[----:B------:R-:W-:Y:S01]  /*8530*/  ISETP.GE.U32.AND P3, PT, R0, 0x7fffff94, PT ;  /* 0x7fffff940000780c */ /* 0x000fe20003f66070 */
[----:B---3--:R-:W-:-:S02]  /*8540*/  IMAD.WIDE R4, R252, 0x4, R176 ;  /* 0x00000004fc047825 */ /* 0x008fc400078e02b0 */
[----:B------:R4:W-:Y:S02]  /*8550*/  STL.64 [R1+0x360], R2 ;  /* 0x0003600201007387 */ /* 0x0009e40000100a00 */
[----:B------:R-:W-:Y:S02]  /*8560*/  IMAD R0, R244, 0x18, RZ ;  /* 0x00000018f4007824 */ /* 0x000fe400078e02ff */
[----:B------:R-:W-:Y:S04]  /*8570*/  STL.64 [R1+0x328], R242 ;  /* 0x000328f201007387 */ /* 0x000fe80000100a00 */
[----:B------:R1:W-:Y:S01]  /*8580*/  STL.64 [R1+0x320], R6 ;  /* 0x0003200601007387 */ /* 0x0003e20000100a00 */
[----:B----4-:R-:W-:-:S03]  /*8590*/  IMAD.WIDE R2, R252, 0x4, R240 ;  /* 0x00000004fc027825 */ /* 0x010fc600078e02f0 */
[----:B------:R3:W-:Y:S01]  /*85a0*/  STL.64 [R1+0x2e8], R4 ;  /* 0x0002e80401007387 */ /* 0x0007e20000100a00 */
[----:B------:R-:W-:-:S03]  /*85b0*/  IADD3 R252, R245, -0x31, RZ ;  /* 0xffffffcff5fc7810 */ /* 0x000fc60007ffe0ff */
[----:B------:R3:W-:Y:S01]  /*85c0*/  LDGSTS.E [R250+0x5000], [R4.64], !P0 ;  /* 0x0500000004fa7fae */ /* 0x0007e2000c121848 */
[----:B-1----:R-:W-:-:S03]  /*85d0*/  IMAD.WIDE R6, R0, 0x4, R176 ;  /* 0x0000000400067825 */ /* 0x002fc600078e02b0 */
[----:B------:R1:W-:Y:S04]  /*85e0*/  STL.64 [R1+0x2e0], R2 ;  /* 0x0002e00201007387 */ /* 0x0003e80000100a00 */
[----:B------:R1:W-:Y:S01]  /*85f0*/  LDGSTS.E [R250+0x5200], [R2.64], !P0 ;  /* 0x0520000002fa7fae */ /* 0x0003e2000c121848 */
[----:B------:R-:W-:Y:S01]  /*8600*/  ISETP.GE.U32.AND P0, PT, R252, 0x7fffff90, PT ;  /* 0x7fffff90fc00780c */ /* 0x000fe20003f06070 */
[----:B------:R-:W-:Y:S02]  /*8610*/  IMAD.SHL.U32 R252, R244, 0x20, RZ ;  /* 0x00000020f4fc7824 */ /* 0x000fe400078e00ff */
[----:B---3--:R-:W-:Y:S01]  /*8620*/  IMAD.WIDE R4, R0, 0x4, R240 ;  /* 0x0000000400047825 */ /* 0x008fe200078e02f0 */
[----:B------:R3:W-:Y:S03]  /*8630*/  STL.64 [R1+0x2a8], R6 ;  /* 0x0002a80601007387 */ /* 0x0007e60000100a00 */
[----:B------:R-:W-:Y:S01]  /*8640*/  IMAD R0, R244, 0x1c, RZ ;  /* 0x0000001cf4007824 */ /* 0x000fe200078e02ff */
[----:B------:R3:W-:Y:S03]  /*8650*/  LDGSTS.E [R250+0x6000], [R6.64], !P4 ;  /* 0x0600000006fa7fae */ /* 0x0007e6000e121848 */
[----:B--2---:R-:W-:Y:S01]  /*8660*/  IMAD.WIDE R242, R0, 0x4, R176 ;  /* 0x0000000400f27825 */ /* 0x004fe200078e02b0 */
[----:B-1----:R-:W-:Y:S01]  /*8670*/  IADD3 R2, R245, -0x35, RZ ;  /* 0xffffffcbf5027810 */ /* 0x002fe20007ffe0ff */
[----:B------:R1:W-:Y:S03]  /*8680*/  LDGSTS.E [R250+0x6200], [R4.64], !P4 ;  /* 0x0620000004fa7fae */ /* 0x0003e6000e121848 */
[----:B------:R-:W-:Y:S01]  /*8690*/  ISETP.GE.U32.AND P4, PT, R2, 0x7fffff8c, PT ;  /* 0x7fffff8c0200780c */ /* 0x000fe20003f86070 */
[----:B------:R2:W-:Y:S01]  /*86a0*/  LDGSTS.E [R250+0x7000], [R242.64], !P5 ;  /* 0x07000000f2fa7fae */ /* 0x0005e2000e921848 */
[----:B------:R-:W-:-:S03]  /*86b0*/  IMAD.WIDE R2, R252, 0x4, R240 ;  /* 0x00000004fc027825 */ /* 0x000fc600078e02f0 */
[----:B------:R1:W-:Y:S01]  /*86c0*/  STL.64 [R1+0x2a0], R4 ;  /* 0x0002a00401007387 */ /* 0x0003e20000100a00 */
[----:B---3--:R-:W-:Y:S01]  /*86d0*/  IMAD.WIDE R6, R0, 0x4, R240 ;  /* 0x0000000400067825 */ /* 0x008fe200078e02f0 */
[----:B------:R-:W-:Y:S02]  /*86e0*/  IADD3 R0, R245, -0x39, RZ ;  /* 0xffffffc7f5007810 */ /* 0x000fe40007ffe0ff */
[----:B------:R2:W-:Y:S04]  /*86f0*/  STL.64 [R1+0x268], R242 ;  /* 0x000268f201007387 */ /* 0x0005e80000100a00 */
[----:B------:R3:W-:Y:S01]  /*8700*/  LDGSTS.E [R250+0x7200], [R6.64], !P5 ;  /* 0x0720000006fa7fae */ /* 0x0007e2000e921848 */
[----:B------:R-:W-:Y:S01]  /*8710*/  ISETP.GE.U32.AND P5, PT, R0, 0x7fffff88, PT ;  /* 0x7fffff880000780c */ /* 0x000fe20003fa6070 */
[----:B------:R-:W-:-:S02]  /*8720*/  IMAD R0, R244, 0x24, RZ ;  /* 0x00000024f4007824 */ /* 0x000fc400078e02ff */
[--C-:B-1----:R-:W-:Y:S01]  /*8730*/  IMAD.WIDE R4, R252, 0x4, R176.reuse ;  /* 0x00000004fc047825 */ /* 0x102fe200078e02b0 */
[----:B------:R-:W-:Y:S01]  /*8740*/  IADD3 R252, R245, -0x3d, RZ ;  /* 0xffffffc3f5fc7810 */ /* 0x000fe20007ffe0ff */
[----:B------:R3:W-:Y:S02]  /*8750*/  STL.64 [R1+0x260], R6 ;  /* 0x0002600601007387 */ /* 0x0007e40000100a00 */
[----:B--2---:R-:W-:Y:S02]  /*8760*/  IMAD.WIDE R242, R0, 0x4, R176 ;  /* 0x0000000400f27825 */ /* 0x004fe400078e02b0 */
[----:B------:R1:W-:Y:S04]  /*8770*/  LDGSTS.E [R250+0x8000], [R4.64], !P1 ;  /* 0x0800000004fa7fae */ /* 0x0003e8000c921848 */
[----:B------:R2:W-:Y:S01]  /*8780*/  LDGSTS.E [R250+0x8200], [R2.64], !P1 ;  /* 0x0820000002fa7fae */ /* 0x0005e2000c921848 */
[----:B------:R-:W-:Y:S01]  /*8790*/  ISETP.GE.U32.AND P1, PT, R252, 0x7fffff84, PT ;  /* 0x7fffff84fc00780c */ /* 0x000fe20003f26070 */
[----:B------:R-:W-:-:S02]  /*87a0*/  IMAD R252, R244, 0x28, RZ ;  /* 0x00000028f4fc7824 */ /* 0x000fc400078e02ff */
[----:B---3--:R-:W-:Y:S01]  /*87b0*/  IMAD.WIDE R6, R0, 0x4, R240 ;  /* 0x0000000400067825 */ /* 0x008fe200078e02f0 */
[----:B------:R-:W-:Y:S01]  /*87c0*/  IADD3 R0, R245, -0x2, RZ ;  /* 0xfffffffef5007810 */ /* 0x000fe20007ffe0ff */
[----:B------:R3:W-:Y:S04]  /*87d0*/  LDGSTS.E [R250+0x9000], [R242.64], !P6 ;  /* 0x09000000f2fa7fae */ /* 0x0007e8000f121848 */
[----:B------:R1:W-:Y:S04]  /*87e0*/  STL.64 [R1+0x228], R4 ;  /* 0x0002280401007387 */ /* 0x0003e80000100a00 */
[----:B------:R4:W-:Y:S01]  /*87f0*/  LDGSTS.E [R250+0x9200], [R6.64], !P6 ;  /* 0x0920000006fa7fae */ /* 0x0009e2000f121848 */
[----:B------:R-:W-:Y:S01]  /*8800*/  ISETP.GE.U32.AND P6, PT, R0, 0x7fffffbf, PT ;  /* 0x7fffffbf0000780c */ /* 0x000fe20003fc6070 */
[----:B------:R-:W-:-:S02]  /*8810*/  IMAD R0, R244, 0x2c, RZ ;  /* 0x0000002cf4007824 */ /* 0x000fc400078e02ff */
[----:B------:R2:W-:Y:S01]  /*8820*/  STL.64 [R1+0x220], R2 ;  /* 0x0002200201007387 */ /* 0x0005e20000100a00 */
[----:B-1----:R-:W-:-:S03]  /*8830*/  IMAD.WIDE R4, R252, 0x4, R176 ;  /* 0x00000004fc047825 */ /* 0x002fc600078e02b0 */
[----:B------:R3:W-:Y:S04]  /*8840*/  STL.64 [R1+0x1e8], R242 ;  /* 0x0001e8f201007387 */ /* 0x0007e80000100a00 */
[----:B------:R4:W-:Y:S01]  /*8850*/  STL.64 [R1+0x1e0], R6 ;  /* 0x0001e00601007387 */ /* 0x0009e20000100a00 */
[----:B--2---:R-:W-:Y:S01]  /*8860*/  IMAD.WIDE R2, R252, 0x4, R240 ;  /* 0x00000004fc027825 */ /* 0x004fe200078e02f0 */
[----:B------:R-:W-:Y:S02]  /*8870*/  IADD3 R252, R245, -0x6, RZ ;  /* 0xfffffffaf5fc7810 */ /* 0x000fe40007ffe0ff */
[----:B------:R1:W-:Y:S01]  /*8880*/  LDGSTS.E [R250+0xa000], [R4.64], !P2 ;  /* 0x0a00000004fa7fae */ /* 0x0003e2000d121848 */
[----:B---3--:R-:W-:-:S03]  /*8890*/  IMAD.WIDE R242, R0, 0x4, R176 ;  /* 0x0000000400f27825 */ /* 0x008fc600078e02b0 */
[----:B------:R2:W-:Y:S01]  /*88a0*/  LDGSTS.E [R250+0xa200], [R2.64], !P2 ;  /* 0x0a20000002fa7fae */ /* 0x0005e2000d121848 */
[----:B------:R-:W-:Y:S01]  /*88b0*/  ISETP.GE.U32.AND P2, PT, R252, 0x7fffffbb, PT ;  /* 0x7fffffbbfc00780c */ /* 0x000fe20003f46070 */
[----:B----4-:R-:W-:Y:S01]  /*88c0*/  IMAD.WIDE R6, R0, 0x4, R240 ;  /* 0x0000000400067825 */ /* 0x010fe200078e02f0 */
[----:B------:R-:W-:Y:S01]  /*88d0*/  IADD3 R0, R245, -0xa, RZ ;  /* 0xfffffff6f5007810 */ /* 0x000fe20007ffe0ff */
[----:B------:R3:W-:Y:S02]  /*88e0*/  LDGSTS.E [R250+0xb000], [R242.64], !P3 ;  /* 0x0b000000f2fa7fae */ /* 0x0007e4000d921848 */
[----:B------:R-:W-:Y:S02]  /*88f0*/  IMAD R252, R244, 0x30, RZ ;  /* 0x00000030f4fc7824 */ /* 0x000fe400078e02ff */
        /* <DEDUP_REMOVED lines=22> */
[----:B------:R2:W-:Y:S02]  /*8a60*/  STL.64 [R1+0x120], R2 ;  /* 0x0001200201007387 */ /* 0x0005e40000100a00 */
[--C-:B------:R-:W-:Y:S02]  /*8a70*/  IMAD.WIDE R246, R0, 0x4, R176.reuse ;  /* 0x0000000400f67825 */ /* 0x100fe400078e02b0 */
[----:B------:R3:W-:Y:S02]  /*8a80*/  STL.64 [R1+0xe8], R242 ;  /* 0x0000e8f201007387 */ /* 0x0007e40000100a00 */
[C---:B-1----:R-:W-:Y:S02]  /*8a90*/  IMAD.WIDE R4, R252.reuse, 0x4, R176 ;  /* 0x00000004fc047825 */ /* 0x042fe400078e02b0 */
[----:B------:R4:W-:Y:S02]  /*8aa0*/  STL.64 [R1+0xe0], R6 ;  /* 0x0000e00601007387 */ /* 0x0009e40000100a00 */
[--C-:B--2---:R-:W-:Y:S01]  /*8ab0*/  IMAD.WIDE R2, R252, 0x4, R240.reuse ;  /* 0x00000004fc027825 */ /* 0x104fe200078e02f0 */
[----:B------:R-:W-:Y:S01]  /*8ac0*/  IADD3 R252, R245, -0x16, RZ ;  /* 0xffffffeaf5fc7810 */ /* 0x000fe20007ffe0ff */
[----:B------:R1:W-:Y:S02]  /*8ad0*/  LDGSTS.E [R250+0xe000], [R4.64], !P5 ;  /* 0x0e00000004fa7fae */ /* 0x0003e4000e921848 */
[----:B---3--:R-:W-:-:S02]  /*8ae0*/  IMAD.WIDE R242, R0, 0x4, R240 ;  /* 0x0000000400f27825 */ /* 0x008fc400078e02f0 */
[----:B------:R2:W-:Y:S01]  /*8af0*/  LDGSTS.E [R250+0xe200], [R2.64], !P5 ;  /* 0x0e20000002fa7fae */ /* 0x0005e2000e921848 */
[----:B------:R-:W-:Y:S01]  /*8b00*/  ISETP.GE.U32.AND P5, PT, R252, 0x7fffffab, PT ;  /* 0x7fffffabfc00780c */ /* 0x000fe20003fa6070 */
[----:B------:R-:W-:Y:S01]  /*8b10*/  IMAD R0, R244, 0x5, RZ ;  /* 0x00000005f4007824 */ /* 0x000fe200078e02ff */
[C---:B------:R-:W-:Y:S01]  /*8b20*/  IADD3 R252, R245.reuse, -0x1a, RZ ;  /* 0xffffffe6f5fc7810 */ /* 0x040fe20007ffe0ff */
[----:B------:R1:W-:Y:S01]  /*8b30*/  STL.64 [R1+0xa8], R4 ;  /* 0x0000a80401007387 */ /* 0x0003e20000100a00 */
[----:B----4-:R-:W-:Y:S02]  /*8b40*/  LOP3.LUT R7, R250, 0x20, RZ, 0x3c, !PT ;  /* 0x00000020fa077812 */ /* 0x010fe400078e3cff */
[----:B------:R-:W-:Y:S01]  /*8b50*/  IADD3 R6, R245, -0x1b, RZ ;  /* 0xffffffe5f5067810 */ /* 0x000fe20007ffe0ff */
[----:B------:R2:W-:Y:S04]  /*8b60*/  STL.64 [R1+0xa0], R2 ;  /* 0x0000a00201007387 */ /* 0x0005e80000100a00 */
[----:B------:R3:W-:Y:S01]  /*8b70*/  LDGSTS.E [R250+0xf000], [R246.64], !P1 ;  /* 0x0f000000f6fa7fae */ /* 0x0007e2000c921848 */
[----:B-1----:R-:W-:-:S03]  /*8b80*/  IMAD.WIDE R4, R244, 0x4, R176 ;  /* 0x00000004f4047825 */ /* 0x002fc600078e02b0 */
[----:B------:R1:W-:Y:S01]  /*8b90*/  LDGSTS.E [R250+0xf200], [R242.64], !P1 ;  /* 0x0f200000f2fa7fae */ /* 0x0003e2000c921848 */
[----:B------:R-:W-:Y:S01]  /*8ba0*/  ISETP.GE.U32.AND P1, PT, R252, 0x7fffffa7, PT ;  /* 0x7fffffa7fc00780c */ /* 0x000fe20003f26070 */
[----:B--2---:R-:W-:Y:S01]  /*8bb0*/  IMAD.WIDE R2, R244, 0x4, R240 ;  /* 0x00000004f4027825 */ /* 0x004fe200078e02f0 */
[----:B------:R-:W-:Y:S01]  /*8bc0*/  IADD3 R252, R245, -0x1e, RZ ;  /* 0xffffffe2f5fc7810 */ /* 0x000fe20007ffe0ff */
[----:B------:R2:W-:Y:S04]  /*8bd0*/  LDGSTS.E [R7+0x400], [R4.64], !P6 ;  /* 0x0040000004077fae */ /* 0x0005e8000f121848 */
[----:B------:R4:W-:Y:S01]  /*8be0*/  LDGSTS.E [R7+0x600], [R2.64], !P6 ;  /* 0x0060000002077fae */ /* 0x0009e2000f121848 */
[----:B------:R-:W-:Y:S01]  /*8bf0*/  ISETP.GE.U32.AND P6, PT, R252, 0x7fffffa3, PT ;  /* 0x7fffffa3fc00780c */ /* 0x000fe20003fc6070 */
[----:B------:R-:W-:-:S02]  /*8c00*/  IMAD R252, R244, 0x9, RZ ;  /* 0x00000009f4fc7824 */ /* 0x000fc400078e02ff */
[----:B------:R3:W-:Y:S04]  /*8c10*/  STL.64 [R1+0x68], R246 ;  /* 0x000068f601007387 */ /* 0x0007e80000100a00 */
[----:B------:R1:W-:Y:S04]  /*8c20*/  STL.64 [R1+0x60], R242 ;  /* 0x000060f201007387 */ /* 0x0003e80000100a00 */
[----:B------:R2:W-:Y:S01]  /*8c30*/  STL.64 [R1+0x418], R4 ;  /* 0x0004180401007387 */ /* 0x0005e20000100a00 */
[----:B---3--:R-:W-:-:S03]  /*8c40*/  IMAD.WIDE R246, R0, 0x4, R176 ;  /* 0x0000000400f67825 */ /* 0x008fc600078e02b0 */
[----:B------:R4:W-:Y:S01]  /*8c50*/  STL.64 [R1+0x410], R2 ;  /* 0x0004100201007387 */ /* 0x0009e20000100a00 */
[----:B-1----:R-:W-:Y:S01]  /*8c60*/  IMAD.WIDE R242, R0, 0x4, R240 ;  /* 0x0000000400f27825 */ /* 0x002fe200078e02f0 */
[----:B------:R-:W-:Y:S02]  /*8c70*/  IADD3 R0, R245, -0x22, RZ ;  /* 0xffffffdef5007810 */ /* 0x000fe40007ffe0ff */
[----:B------:R1:W-:Y:S01]  /*8c80*/  LDGSTS.E [R7+0x1400], [R246.64], !P2 ;  /* 0x01400000f6077fae */ /* 0x0003e2000d121848 */
[----:B--2---:R-:W-:-:S03]  /*8c90*/  IMAD.WIDE R4, R252, 0x4, R176 ;  /* 0x00000004fc047825 */ /* 0x004fc600078e02b0 */
[----:B------:R2:W-:Y:S01]  /*8ca0*/  LDGSTS.E [R7+0x1600], [R242.64], !P2 ;  /* 0x01600000f2077fae */ /* 0x0005e2000d121848 */
[----:B------:R-:W-:Y:S01]  /*8cb0*/  ISETP.GE.U32.AND P2, PT, R0, 0x7fffff9f, PT ;  /* 0x7fffff9f0000780c */ /* 0x000fe20003f46070 */
[----:B------:R-:W-:Y:S02]  /*8cc0*/  IMAD R0, R244, 0xd, RZ ;  /* 0x0000000df4007824 */ /* 0x000fe400078e02ff */
[----:B----4-:R-:W-:Y:S01]  /*8cd0*/  IMAD.WIDE R2, R252, 0x4, R240 ;  /* 0x00000004fc027825 */ /* 0x010fe200078e02f0 */
        /* <DEDUP_REMOVED lines=8> */
[----:B-1----:R-:W-:-:S03]  /*8d60*/  IMAD.WIDE R246, R0, 0x4, R176 ;  /* 0x0000000400f67825 */ /* 0x002fc600078e02b0 */
[----:B------:R4:W-:Y:S01]  /*8d70*/  STL.64 [R1+0x390], R2 ;  /* 0x0003900201007387 */ /* 0x0009e20000100a00 */
[----:B--2---:R-:W-:Y:S01]  /*8d80*/  IMAD.WIDE R242, R0, 0x4, R240 ;  /* 0x0000000400f27825 */ /* 0x004fe200078e02f0 */
[----:B------:R-:W-:Y:S02]  /*8d90*/  IADD3 R0, R245, -0x2a, RZ ;  /* 0xffffffd6f5007810 */ /* 0x000fe40007ffe0ff */
[----:B------:R1:W-:Y:S01]  /*8da0*/  LDGSTS.E [R7+0x3400], [R246.64], !P0 ;  /* 0x03400000f6077fae */ /* 0x0003e2000c121848 */
[----:B---3--:R-:W-:-:S03]  /*8db0*/  IMAD.WIDE R4, R252, 0x4, R176 ;  /* 0x00000004fc047825 */ /* 0x008fc600078e02b0 */
        /* <DEDUP_REMOVED lines=95> */
[----:B------:R3:W-:Y:S02]  /*93b0*/  LDGSTS.E [R7+0xe400], [R4.64], !P6 ;  /* 0x0e40000004077fae */ /* 0x0007e4000f121848 */
[----:B------:R-:W-:Y:S02]  /*93c0*/  IMAD.WIDE R248, R0, 0x4, R176 ;  /* 0x0000000400f87825 */ /* 0x000fe400078e02b0 */
[----:B------:R4:W-:Y:S01]  /*93d0*/  LDGSTS.E [R7+0xe600], [R2.64], !P6 ;  /* 0x0e60000002077fae */ /* 0x0009e2000f121848 */
[----:B------:R-:W-:-:S02]  /*93e0*/  ISETP.GE.U32.AND P6, PT, R252, 0x7fffffaa, PT ;  /* 0x7fffffaafc00780c */ /* 0x000fc40003fc6070 */
[----:B------:R-:W-:Y:S01]  /*93f0*/  SHF.L.U32 R252, R244, 0x1, RZ ;  /* 0x00000001f4fc7819 */ /* 0x000fe200000006ff */
[----:B------:R1:W-:Y:S04]  /*9400*/  STL.64 [R1+0xd8], R246 ;  /* 0x0000d8f601007387 */ /* 0x0003e80000100a00 */
[----:B------:R2:W-:Y:S04]  /*9410*/  STL.64 [R1+0xd0], R242 ;  /* 0x0000d0f201007387 */ /* 0x0005e80000100a00 */
[----:B------:R3:W-:Y:S04]  /*9420*/  STL.64 [R1+0x98], R4 ;  /* 0x0000980401007387 */ /* 0x0007e80000100a00 */
[----:B------:R4:W-:Y:S01]  /*9430*/  STL.64 [R1+0x90], R2 ;  /* 0x0000900201007387 */ /* 0x0009e20000100a00 */
[----:B-1----:R-:W-:Y:S01]  /*9440*/  LOP3.LUT R246, R250, 0x40, RZ, 0x3c, !PT ;  /* 0x00000040faf67812 */ /* 0x002fe200078e3cff */
[----:B--2---:R-:W-:-:S02]  /*9450*/  IMAD.WIDE R242, R0, 0x4, R240 ;  /* 0x0000000400f27825 */ /* 0x004fc400078e02f0 */
[----:B------:R1:W-:Y:S02]  /*9460*/  LDGSTS.E [R7+0xf400], [R248.64], !P2 ;  /* 0x0f400000f8077fae */ /* 0x0003e4000d121848 */
[----:B---3--:R-:W-:Y:S02]  /*9470*/  IMAD.WIDE R4, R252, 0x4, R176 ;  /* 0x00000004fc047825 */ /* 0x008fe400078e02b0 */
[----:B------:R1:W-:Y:S01]  /*9480*/  LDGSTS.E [R7+0xf600], [R242.64], !P2 ;  /* 0x0f600000f2077fae */ /* 0x0003e2000d121848 */
[----:B------:R-:W-:Y:S01]  /*9490*/  ISETP.GE.U32.AND P2, PT, R6, 0x7fffffa6, PT ;  /* 0x7fffffa60600780c */ /* 0x000fe20003f46070 */
[----:B----4-:R-:W-:Y:S01]  /*94a0*/  IMAD.WIDE R2, R252, 0x4, R240 ;  /* 0x00000004fc027825 */ /* 0x010fe200078e02f0 */
[----:B------:R-:W-:Y:S01]  /*94b0*/  IADD3 R252, R245, -0x1f, RZ ;  /* 0xffffffe1f5fc7810 */ /* 0x000fe20007ffe0ff */
[----:B------:R2:W-:Y:S02]  /*94c0*/  LDGSTS.E [R246+0x800], [R4.64], !P3 ;  /* 0x0080000004f67fae */ /* 0x0005e4000d921848 */
[----:B------:R-:W-:-:S02]  /*94d0*/  IMAD R0, R244, 0x6, RZ ;  /* 0x00000006f4007824 */ /* 0x000fc400078e02ff */
[----:B------:R3:W-:Y:S01]  /*94e0*/  LDGSTS.E [R246+0xa00], [R2.64], !P3 ;  /* 0x00a0000002f67fae */ /* 0x0007e2000d921848 */
[----:B------:R-:W-:Y:S01]  /*94f0*/  ISETP.GE.U32.AND P3, PT, R252, 0x7fffffa2, PT ;  /* 0x7fffffa2fc00780c */ /* 0x000fe20003f66070 */
[----:B------:R-:W-:Y:S02]  /*9500*/  IMAD R252, R244, 0xa, RZ ;  /* 0x0000000af4fc7824 */ /* 0x000fe400078e02ff */
[----:B------:R-:W-:Y:S01]  /*9510*/  STL.64 [R1+0x58], R248 ;  /* 0x000058f801007387 */ /* 0x000fe20000100a00 */
[----:B-1----:R-:W-:-:S03]  /*9520*/  IMAD.WIDE R6, R0, 0x4, R240 ;  /* 0x0000000400067825 */ /* 0x002fc600078e02f0 */
[----:B------:R1:W-:Y:S04]  /*9530*/  STL.64 [R1+0x50], R242 ;  /* 0x000050f201007387 */ /* 0x0003e80000100a00 */
[----:B------:R2:W-:Y:S04]  /*9540*/  STL.64 [R1+0x408], R4 ;  /* 0x0004080401007387 */ /* 0x0005e80000100a00 */
[----:B------:R3:W-:Y:S01]  /*9550*/  STL.64 [R1+0x400], R2 ;  /* 0x0004000201007387 */ /* 0x0007e20000100a00 */
[----:B-1----:R-:W-:Y:S01]  /*9560*/  IMAD.WIDE R242, R0, 0x4, R176 ;  /* 0x0000000400f27825 */ /* 0x002fe200078e02b0 */
[----:B------:R-:W-:-:S03]  /*9570*/  IADD3 R0, R245, -0x23, RZ ;  /* 0xffffffddf5007810 */ /* 0x000fc60007ffe0ff */
[C---:B--2---:R-:W-:Y:S01]  /*9580*/  IMAD.WIDE R4, R252.reuse, 0x4, R176 ;  /* 0x00000004fc047825 */ /* 0x044fe200078e02b0 */
[----:B------:R1:W-:Y:S03]  /*9590*/  LDGSTS.E [R246+0x1800], [R242.64], !P0 ;  /* 0x01800000f2f67fae */ /* 0x0003e6000c121848 */
[----:B---3--:R-:W-:Y:S01]  /*95a0*/  IMAD.WIDE R2, R252, 0x4, R240 ;  /* 0x00000004fc027825 */ /* 0x008fe200078e02f0 */
[----:B------:R-:W-:Y:S01]  /*95b0*/  IADD3 R252, R245, -0x27, RZ ;  /* 0xffffffd9f5fc7810 */ /* 0x000fe20007ffe0ff */
[----:B------:R2:W-:Y:S01]  /*95c0*/  LDGSTS.E [R246+0x1a00], [R6.64], !P0 ;  /* 0x01a0000006f67fae */ /* 0x0005e2000c121848 */
[----:B------:R-:W-:Y:S01]  /*95d0*/  ISETP.GE.U32.AND P0, PT, R0, 0x7fffff9e, PT ;  /* 0x7fffff9e0000780c */ /* 0x000fe20003f06070 */
[----:B------:R-:W-:Y:S02]  /*95e0*/  IMAD R0, R244, 0xe, RZ ;  /* 0x0000000ef4007824 */ /* 0x000fe400078e02ff */
        /* <DEDUP_REMOVED lines=106> */
[--C-:B----4-:R-:W-:Y:S01]  /*9c90*/  IMAD.WIDE R2, R252, 0x4, R240.reuse ;  /* 0x00000004fc027825 */ /* 0x110fe200078e02f0 */
[----:B------:R-:W-:Y:S01]  /*9ca0*/  IADD3 R252, R245, -0x18, RZ ;  /* 0xffffffe8f5fc7810 */ /* 0x000fe20007ffe0ff */
[----:B------:R3:W-:Y:S02]  /*9cb0*/  LDGSTS.E [R246+0xe800], [R4.64], !P3 ;  /* 0x0e80000004f67fae */ /* 0x0007e4000d921848 */
[----:B------:R-:W-:Y:S02]  /*9cc0*/  IMAD.WIDE R248, R0, 0x4, R240 ;  /* 0x0000000400f87825 */ /* 0x000fe400078e02f0 */
[----:B------:R4:W-:Y:S01]  /*9cd0*/  LDGSTS.E [R246+0xea00], [R2.64], !P3 ;  /* 0x0ea0000002f67fae */ /* 0x0009e2000d921848 */
[----:B------:R-:W-:Y:S01]  /*9ce0*/  ISETP.GE.U32.AND P3, PT, R252, 0x7fffffa9, PT ;  /* 0x7fffffa9fc00780c */ /* 0x000fe20003f66070 */
[----:B------:R-:W-:-:S02]  /*9cf0*/  IMAD R252, R244, 0x3, RZ ;  /* 0x00000003f4fc7824 */ /* 0x000fc400078e02ff */
[----:B------:R1:W-:Y:S04]  /*9d00*/  STL.64 [R1+0xc8], R242 ;  /* 0x0000c8f201007387 */ /* 0x0003e80000100a00 */
[----:B------:R2:W-:Y:S04]  /*9d10*/  STL.64 [R1+0xc0], R6 ;  /* 0x0000c00601007387 */ /* 0x0005e80000100a00 */
[----:B------:R3:W-:Y:S04]  /*9d20*/  STL.64 [R1+0x88], R4 ;  /* 0x0000880401007387 */ /* 0x0007e80000100a00 */
[----:B------:R4:W-:Y:S01]  /*9d30*/  STL.64 [R1+0x80], R2 ;  /* 0x0000800201007387 */ /* 0x0009e20000100a00 */
[----:B-1----:R-:W-:-:S04]  /*9d40*/  IMAD.WIDE R242, R252, 0x4, R176 ;  /* 0x00000004fcf27825 */ /* 0x002fc800078e02b0 */
[----:B--2---:R-:W-:-:S04]  /*9d50*/  IMAD.WIDE R6, R0, 0x4, R176 ;  /* 0x0000000400067825 */ /* 0x004fc800078e02b0 */
[----:B---3--:R-:W-:Y:S01]  /*9d60*/  IMAD.WIDE R4, R252, 0x4, R240 ;  /* 0x00000004fc047825 */ /* 0x008fe200078e02f0 */
[----:B------:R1:W-:Y:S01]  /*9d70*/  LDGSTS.E [R246+0xf800], [R6.64], !P0 ;  /* 0x0f80000006f67fae */ /* 0x0003e2000c121848 */
[----:B----4-:R-:W-:Y:S02]  /*9d80*/  LOP3.LUT R2, R250, 0x60, RZ, 0x3c, !PT ;  /* 0x00000060fa027812 */ /* 0x010fe400078e3cff */
[C---:B------:R-:W-:Y:S01]  /*9d90*/  IADD3 R252, R245.reuse, -0x20, RZ ;  /* 0xffffffe0f5fc7810 */ /* 0x040fe20007ffe0ff */
[----:B------:R1:W-:Y:S01]  /*9da0*/  LDGSTS.E [R246+0xfa00], [R248.64], !P0 ;  /* 0x0fa00000f8f67fae */ /* 0x0003e2000c121848 */
[----:B------:R-:W-:Y:S01]  /*9db0*/  IMAD R0, R244, 0x7, RZ ;  /* 0x00000007f4007824 */ /* 0x000fe200078e02ff */
[----:B------:R-:W-:Y:S02]  /*9dc0*/  IADD3 R3, R245, -0x1c, RZ ;  /* 0xffffffe4f5037810 */ /* 0x000fe40007ffe0ff */
[----:B------:R2:W-:Y:S04]  /*9dd0*/  LDGSTS.E [R2+0xc00], [R242.64], !P4 ;  /* 0x00c00000f2027fae */ /* 0x0005e8000e121848 */
[----:B------:R3:W-:Y:S01]  /*9de0*/  LDGSTS.E [R2+0xe00], [R4.64], !P4 ;  /* 0x00e0000004027fae */ /* 0x0007e2000e121848 */
[----:B------:R-:W-:Y:S01]  /*9df0*/  ISETP.GE.U32.AND P4, PT, R252, 0x7fffffa1, PT ;  /* 0x7fffffa1fc00780c */ /* 0x000fe20003f86070 */
[----:B------:R-:W-:-:S02]  /*9e00*/  IMAD R252, R244, 0xb, RZ ;  /* 0x0000000bf4fc7824 */ /* 0x000fc400078e02ff */
[----:B------:R4:W-:Y:S01]  /*9e10*/  STL.64 [R1+0x48], R6 ;  /* 0x0000480601007387 */ /* 0x0009e20000100a00 */
[----:B-1----:R-:W-:-:S03]  /*9e20*/  IMAD.WIDE R246, R0, 0x4, R240 ;  /* 0x0000000400f67825 */ /* 0x002fc600078e02f0 */
[----:B------:R1:W-:Y:S04]  /*9e30*/  STL.64 [R1+0x40], R248 ;  /* 0x000040f801007387 */ /* 0x0003e80000100a00 */
[----:B----4-:R-:W4:Y:S01]  /*9e40*/  LDL.LU.64 R6, [R1+0x1350] ;  /* 0x0013500001067983 */ /* 0x010f220000300a00 */
[----:B------:R-:W-:Y:S01]  /*9e50*/  ISETP.GE.U32.AND P0, PT, R3, 0x7fffffa5, PT ;  /* 0x7fffffa50300780c */ /* 0x000fe20003f06070 */
[----:B------:R-:W-:Y:S02]  /*9e60*/  IMAD R3, R244, 0x27, RZ ;  /* 0x00000027f4037824 */ /* 0x000fe400078e02ff */
[----:B-1----:R-:W-:Y:S01]  /*9e70*/  IMAD.WIDE R248, R0, 0x4, R176 ;  /* 0x0000000400f87825 */ /* 0x002fe200078e02b0 */
[----:B------:R2:W-:Y:S01]  /*9e80*/  STL.64 [R1+0x3f8], R242 ;  /* 0x0003f8f201007387 */ /* 0x0005e20000100a00 */
[----:B------:R-:W-:-:S03]  /*9e90*/  IADD3 R0, R245, -0x24, RZ ;  /* 0xffffffdcf5007810 */ /* 0x000fc60007ffe0ff */
[----:B------:R3:W-:Y:S04]  /*9ea0*/  STL.64 [R1+0x3f0], R4 ;  /* 0x0003f00401007387 */ /* 0x0007e80000100a00 */
[----:B------:R1:W-:Y:S01]  /*9eb0*/  LDGSTS.E [R2+0x1c00], [R248.64], !P5 ;  /* 0x01c00000f8027fae */ /* 0x0003e2000e921848 */
[----:B--2---:R-:W-:-:S03]  /*9ec0*/  IMAD.WIDE R242, R252, 0x4, R176 ;  /* 0x00000004fcf27825 */ /* 0x004fc600078e02b0 */
[----:B------:R2:W-:Y:S01]  /*9ed0*/  LDGSTS.E [R2+0x1e00], [R246.64], !P5 ;  /* 0x01e00000f6027fae */ /* 0x0005e2000e921848 */
[----:B------:R-:W-:Y:S01]  /*9ee0*/  ISETP.GE.U32.AND P5, PT, R0, 0x7fffff9d, PT ;  /* 0x7fffff9d0000780c */ /* 0x000fe20003fa6070 */
[----:B---3--:R-:W-:Y:S01]  /*9ef0*/  IMAD.WIDE R4, R252, 0x4, R240 ;  /* 0x00000004fc047825 */ /* 0x008fe200078e02f0 */
[----:B------:R-:W-:Y:S01]  /*9f00*/  IADD3 R252, R245, -0x28, RZ ;  /* 0xffffffd8f5fc7810 */ /* 0x000fe20007ffe0ff */
[----:B------:R3:W-:Y:S02]  /*9f10*/  LDGSTS.E [R2+0x2c00], [R242.64], !P1 ;  /* 0x02c00000f2027fae */ /* 0x0007e4000c921848 */
[----:B------:R-:W-:Y:S02]  /*9f20*/  IMAD R0, R244, 0xf, RZ ;  /* 0x0000000ff4007824 */ /* 0x000fe400078e02ff */
        /* <DEDUP_REMOVED lines=15> */
[----:B-1----:R-:W-:Y:S01]  /*a020*/  IMAD.WIDE R4, R252, 0x4, R240 ;  /* 0x00000004fc047825 */ /* 0x002fe200078e02f0 */
[----:B------:R-:W-:Y:S01]  /*a030*/  IADD3 R252, R245, -0x30, RZ ;  /* 0xffffffd0f5fc7810 */ /* 0x000fe20007ffe0ff */
[----:B------:R-:W1:Y:S04]  /*a040*/  S2R R251, SR_TID.X ;  /* 0x0000000000fb7919 */ /* 0x000e680000002100 */
[----:B------:R1:W-:Y:S04]  /*a050*/  LDGSTS.E [R2+0x4c00], [R242.64], !P2 ;  /* 0x04c00000f2027fae */ /* 0x0003e8000d121848 */
[----:B------:R1:W-:Y:S01]  /*a060*/  LDGSTS.E [R2+0x4e00], [R4.64], !P2 ;  /* 0x04e0000004027fae */ /* 0x0003e2000d121848 */
[----:B------:R-:W-:Y:S01]  /*a070*/  ISETP.GE.U32.AND P2, PT, R252, 0x7fffff91, PT ;  /* 0x7fffff91fc00780c */ /* 0x000fe20003f46070 */
[----:B------:R-:W-:-:S02]  /*a080*/  IMAD R252, R244, 0x1b, RZ ;  /* 0x0000001bf4fc7824 */ /* 0x000fc400078e02ff */
[----:B------:R2:W-:Y:S04]  /*a090*/  STL.64 [R1+0x338], R248 ;  /* 0x000338f801007387 */ /* 0x0005e80000100a00 */
[----:B------:R3:W-:Y:S04]  /*a0a0*/  STL.64 [R1+0x330], R246 ;  /* 0x000330f601007387 */ /* 0x0007e80000100a00 */
[----:B------:R1:W-:Y:S01]  /*a0b0*/  STL.64 [R1+0x2f8], R242 ;  /* 0x0002f8f201007387 */ /* 0x0003e20000100a00 */
[----:B--2---:R-:W-:-:S03]  /*a0c0*/  IMAD.WIDE R248, R0, 0x4, R176 ;  /* 0x0000000400f87825 */ /* 0x004fc600078e02b0 */
[----:B------:R2:W-:Y:S01]  /*a0d0*/  STL.64 [R1+0x2f0], R4 ;  /* 0x0002f00401007387 */ /* 0x0005e20000100a00 */
[----:B---3--:R-:W-:Y:S01]  /*a0e0*/  IMAD.WIDE R246, R0, 0x4, R240 ;  /* 0x0000000400f67825 */ /* 0x008fe200078e02f0 */
[----:B------:R-:W-:Y:S02]  /*a0f0*/  IADD3 R0, R245, -0x34, RZ ;  /* 0xffffffccf5007810 */ /* 0x000fe40007ffe0ff */
[----:B------:R3:W-:Y:S01]  /*a100*/  LDGSTS.E [R2+0x5c00], [R248.64], !P3 ;  /* 0x05c00000f8027fae */ /* 0x0007e2000d921848 */
[----:B-1----:R-:W-:-:S03]  /*a110*/  IMAD.WIDE R242, R252, 0x4, R176 ;  /* 0x00000004fcf27825 */ /* 0x002fc600078e02b0 */
[----:B------:R1:W-:Y:S01]  /*a120*/  LDGSTS.E [R2+0x5e00], [R246.64], !P3 ;  /* 0x05e00000f6027fae */ /* 0x0003e2000d921848 */
[----:B------:R-:W-:Y:S01]  /*a130*/  ISETP.GE.U32.AND P3, PT, R0, 0x7fffff8d, PT ;  /* 0x7fffff8d0000780c */ /* 0x000fe20003f66070 */
[----:B------:R-:W-:Y:S02]  /*a140*/  IMAD R0, R244, 0x1f, RZ ;  /* 0x0000001ff4007824 */ /* 0x000fe400078e02ff */
[----:B--2---:R-:W-:Y:S01]  /*a150*/  IMAD.WIDE R4, R252, 0x4, R240 ;  /* 0x00000004fc047825 */ /* 0x004fe200078e02f0 */
[----:B------:R-:W-:Y:S01]  /*a160*/  IADD3 R252, R245, -0x38, RZ ;  /* 0xffffffc8f5fc7810 */ /* 0x000fe20007ffe0ff */
[----:B------:R3:W-:Y:S04]  /*a170*/  STL.64 [R1+0x2b8], R248 ;  /* 0x0002b8f801007387 */ /* 0x0007e80000100a00 */
[----:B------:R2:W-:Y:S04]  /*a180*/  LDGSTS.E [R2+0x6c00], [R242.64], !P0 ;  /* 0x06c00000f2027fae */ /* 0x0005e8000c121848 */
[----:B------:R1:W-:Y:S04]  /*a190*/  STL.64 [R1+0x2b0], R246 ;  /* 0x0002b0f601007387 */ /* 0x0003e80000100a00 */
[----:B------:R2:W-:Y:S01]  /*a1a0*/  LDGSTS.E [R2+0x6e00], [R4.64], !P0 ;  /* 0x06e0000004027fae */ /* 0x0005e2000c121848 */
[----:B------:R-:W-:Y:S01]  /*a1b0*/  ISETP.GE.U32.AND P0, PT, R252, 0x7fffff89, PT ;  /* 0x7fffff89fc00780c */ /* 0x000fe20003f06070 */
[----:B------:R-:W-:-:S02]  /*a1c0*/  IMAD R252, R244, 0x23, RZ ;  /* 0x00000023f4fc7824 */ /* 0x000fc400078e02ff */
[----:B------:R2:W-:Y:S01]  /*a1d0*/  STL.64 [R1+0x278], R242 ;  /* 0x000278f201007387 */ /* 0x0005e20000100a00 */
[----:B---3--:R-:W-:-:S03]  /*a1e0*/  IMAD.WIDE R248, R0, 0x4, R240 ;  /* 0x0000000400f87825 */ /* 0x008fc600078e02f0 */
[----:B------:R3:W-:Y:S01]  /*a1f0*/  STL.64 [R1+0x270], R4 ;  /* 0x0002700401007387 */ /* 0x0007e20000100a00 */
[----:B-1----:R-:W-:Y:S01]  /*a200*/  IMAD.WIDE R246, R252, 0x4, R176 ;  /* 0x00000004fcf67825 */ /* 0x002fe200078e02b0 */
[----:B------:R-:W-:-:S03]  /*a210*/  LOP3.LUT R251, R251, 0x3f, RZ, 0xc0, !PT ;  /* 0x0000003ffbfb7812 */ /* 0x000fc600078ec0ff */
[----:B--2---:R-:W-:-:S04]  /*a220*/  IMAD.WIDE R242, R252, 0x4, R240 ;  /* 0x00000004fcf27825 */ /* 0x004fc800078e02f0 */
[----:B---3--:R-:W-:Y:S01]  /*a230*/  IMAD.WIDE R4, R0, 0x4, R176 ;  /* 0x0000000400047825 */ /* 0x008fe200078e02b0 */
[----:B------:R-:W-:-:S04]  /*a240*/  IADD3 R0, R245, -0x40, RZ ;  /* 0xffffffc0f5007810 */ /* 0x000fc80007ffe0ff */
[----:B------:R1:W-:Y:S04]  /*a250*/  STL.64 [R1+0x238], R4 ;  /* 0x0002380401007387 */ /* 0x0003e80000100a00 */
[----:B------:R-:W-:Y:S04]  /*a260*/  STL.64 [R1+0x230], R248 ;  /* 0x000230f801007387 */ /* 0x000fe80000100a00 */
[----:B------:R1:W-:Y:S04]  /*a270*/  LDGSTS.E [R2+0x7c00], [R4.64], !P4 ;  /* 0x07c0000004027fae */ /* 0x0003e8000e121848 */
[----:B------:R2:W-:Y:S01]  /*a280*/  LDGSTS.E [R2+0x7e00], [R248.64], !P4 ;  /* 0x07e00000f8027fae */ /* 0x0005e2000e121848 */
[----:B------:R-:W-:-:S03]  /*a290*/  ISETP.GE.U32.AND P4, PT, R0, 0x7fffff81, PT ;  /* 0x7fffff810000780c */ /* 0x000fc60003f86070 */
[----:B------:R3:W-:Y:S04]  /*a2a0*/  LDGSTS.E [R2+0x8c00], [R246.64], !P5 ;  /* 0x08c00000f6027fae */ /* 0x0007e8000e921848 */
[----:B-1----:R-:W4:Y:S01]  /*a2b0*/  LDL.LU.64 R4, [R1+0x1348] ;  /* 0x0013480001047983 */ /* 0x002f220000300a00 */
[----:B------:R-:W-:-:S03]  /*a2c0*/  IMAD.MOV.U32 R252, RZ, RZ, 0x3f ;  /* 0x0000003ffffc7424 */ /* 0x000fc600078e00ff */
[----:B------:R3:W-:Y:S04]  /*a2d0*/  STL.64 [R1+0x1f8], R246 ;  /* 0x0001f8f601007387 */ /* 0x0007e80000100a00 */
[----:B------:R1:W-:Y:S04]  /*a2e0*/  STL.64 [R1+0x1f0], R242 ;  /* 0x0001f0f201007387 */ /* 0x0003e80000100a00 */
[----:B------:R1:W-:Y:S01]  /*a2f0*/  LDGSTS.E [R2+0x8e00], [R242.64], !P5 ;  /* 0x08e00000f2027fae */ /* 0x0003e2000e921848 */
[----:B------:R-:W-:Y:S02]  /*a300*/  ISETP.GE.AND P5, PT, R251, R0, PT ;  /* 0x00000000fb00720c */ /* 0x000fe40003fa6270 */
[----:B------:R-:W-:Y:S01]  /*a310*/  IADD3 R0, R245, -0x3c, RZ ;  /* 0xffffffc4f5007810 */ /* 0x000fe20007ffe0ff */
[----:B---3--:R-:W-:-:S05]  /*a320*/  IMAD.WIDE R246, R3, 0x4, R176 ;  /* 0x0000000403f67825 */ /* 0x008fca00078e02b0 */
[----:B------:R3:W-:Y:S01]  /*a330*/  LDGSTS.E [R2+0x9c00], [R246.64], !P1 ;  /* 0x09c00000f6027fae */ /* 0x0007e2000c921848 */
[----:B-1----:R-:W-:-:S03]  /*a340*/  IMAD.WIDE R242, R3, 0x4, R240 ;  /* 0x0000000403f27825 */ /* 0x002fc600078e02f0 */
[----:B------:R3:W-:Y:S01]  /*a350*/  STL.64 [R1+0x1b8], R246 ;  /* 0x0001b8f601007387 */ /* 0x0007e20000100a00 */
[----:B------:R-:W-:Y:S01]  /*a360*/  IADD3 R3, R252, c[0x0][0x180], RZ ;  /* 0x00006000fc037a10 */ /* 0x000fe20007ffe0ff */
[----:B------:R-:W-:Y:S02]  /*a370*/  IMAD R252, R244, 0x33, RZ ;  /* 0x00000033f4fc7824 */ /* 0x000fe400078e02ff */
[----:B------:R1:W-:Y:S01]  /*a380*/  LDGSTS.E [R2+0x9e00], [R242.64], !P1 ;  /* 0x09e00000f2027fae */ /* 0x0003e2000c921848 */
[----:B------:R-:W-:Y:S01]  /*a390*/  ISETP.GE.U32.AND P1, PT, R0, 0x7fffff85, PT ;  /* 0x7fffff850000780c */ /* 0x000fe20003f26070 */
[----:B------:R-:W-:Y:S02]  /*a3a0*/  IMAD R0, R244, 0x2b, RZ ;  /* 0x0000002bf4007824 */ /* 0x000fe400078e02ff */
[----:B------:R1:W-:Y:S02]  /*a3b0*/  STL.64 [R1+0x1b0], R242 ;  /* 0x0001b0f201007387 */ /* 0x0003e40000100a00 */
[----:B---3--:R-:W-:-:S05]  /*a3c0*/  IMAD.WIDE R246, R0, 0x4, R176 ;  /* 0x0000000400f67825 */ /* 0x008fca00078e02b0 */
[----:B------:R3:W-:Y:S01]  /*a3d0*/  STL.64 [R1+0x178], R246 ;  /* 0x000178f601007387 */ /* 0x0007e20000100a00 */
[----:B-1----:R-:W-:-:S03]  /*a3e0*/  IMAD.WIDE R242, R0, 0x4, R240 ;  /* 0x0000000400f27825 */ /* 0x002fc600078e02f0 */
[----:B------:R3:W-:Y:S01]  /*a3f0*/  LDGSTS.E [R2+0xac00], [R246.64], !P6 ;  /* 0x0ac00000f6027fae */ /* 0x0007e2000f121848 */
[----:B------:R-:W-:-:S03]  /*a400*/  IMAD R0, R244, 0x2f, RZ ;  /* 0x0000002ff4007824 */ /* 0x000fc600078e02ff */
[----:B------:R1:W-:Y:S01]  /*a410*/  STL.64 [R1+0x170], R242 ;  /* 0x000170f201007387 */ /* 0x0003e20000100a00 */
[----:B--2---:R-:W-:-:S03]  /*a420*/  IMAD.WIDE R248, R0, 0x4, R240 ;  /* 0x0000000400f87825 */ /* 0x004fc600078e02f0 */
[----:B------:R1:W-:Y:S01]  /*a430*/  LDGSTS.E [R2+0xae00], [R242.64], !P6 ;  /* 0x0ae00000f2027fae */ /* 0x0003e2000f121848 */
[----:B------:R-:W-:Y:S01]  /*a440*/  ISETP.GT.AND P6, PT, R3, 0x3f, PT ;  /* 0x0000003f0300780c */ /* 0x000fe20003fc4270 */
[----:B---3--:R-:W-:-:S04]  /*a450*/  IMAD.WIDE R246, R252, 0x4, R176 ;  /* 0x00000004fcf67825 */ /* 0x008fc800078e02b0 */
[----:B-1----:R-:W-:-:S05]  /*a460*/  IMAD.WIDE R242, R0, 0x4, R176 ;  /* 0x0000000400f27825 */ /* 0x002fca00078e02b0 */
[----:B------:R1:W-:Y:S04]  /*a470*/  STL.64 [R1+0x138], R242 ;  /* 0x000138f201007387 */ /* 0x0003e80000100a00 */
[----:B------:R1:W-:Y:S04]  /*a480*/  LDGSTS.E [R2+0xbc00], [R242.64], !P2 ;  /* 0x0bc00000f2027fae */ /* 0x0003e8000d121848 */
[----:B------:R2:W-:Y:S04]  /*a490*/  STL.64 [R1+0x130], R248 ;  /* 0x000130f801007387 */ /* 0x0005e80000100a00 */
[----:B------:R3:W-:Y:S01]  /*a4a0*/  LDGSTS.E [R2+0xbe00], [R248.64], !P2 ;  /* 0x0be00000f8027fae */ /* 0x0007e2000d121848 */
[----:B------:R-:W-:Y:S01]  /*a4b0*/  ISETP.GE.AND P2, PT, R251, c[0x0][0x180], PT ;  /* 0x00006000fb007a0c */ /* 0x000fe20003f46270 */
[----:B-1----:R-:W-:-:S02]  /*a4c0*/  IMAD.WIDE R242, R252, 0x4, R240 ;  /* 0x00000004fcf27825 */ /* 0x002fc400078e02f0 */
[----:B------:R-:W-:Y:S04]  /*a4d0*/  STL.64 [R1+0xf8], R246 ;  /* 0x0000f8f601007387 */ /* 0x000fe80000100a00 */
[----:B------:R3:W-:Y:S04]  /*a4e0*/  LDGSTS.E [R2+0xcc00], [R246.64], !P3 ;  /* 0x0cc00000f6027fae */ /* 0x0007e8000d921848 */
[----:B------:R1:W-:Y:S04]  /*a4f0*/  STL.64 [R1+0xf0], R242 ;  /* 0x0000f0f201007387 */ /* 0x0003e80000100a00 */
[----:B------:R3:W-:Y:S04]  /*a500*/  LDGSTS.E [R2+0xce00], [R242.64], !P3 ;  /* 0x0ce00000f2027fae */ /* 0x0007e8000d921848 */
[----:B---3--:R-:W3:Y:S01]  /*a510*/  LDL.64 R2, [R1+0x28] ;  /* 0x0000280001027983 */ /* 0x008ee20000100a00 */
[----:B------:R-:W-:Y:S01]  /*a520*/  IMAD R252, R244, 0x37, RZ ;  /* 0x00000037f4fc7824 */ /* 0x000fe200078e02ff */
[----:B------:R-:W-:-:S02]  /*a530*/  SEL R0, RZ, 0x4, !P6 ;  /* 0x00000004ff007807 */ /* 0x000fc40007000000 */
[----:B--2---:R-:W-:Y:S01]  /*a540*/  IADD3 R248, R245, -0x80, RZ ;  /* 0xffffff80f5f87810 */ /* 0x004fe20007ffe0ff */
[----:B-1----:R-:W-:Y:S01]  /*a550*/  IMAD.WIDE R242, R252, 0x4, R176 ;  /* 0x00000004fcf27825 */ /* 0x002fe200078e02b0 */
[----:B------:R-:W-:-:S03]  /*a560*/  SEL R0, R0, RZ, !P2 ;  /* 0x000000ff00007207 */ /* 0x000fc60005000000 */
[----:B------:R-:W-:Y:S01]  /*a570*/  IMAD.WIDE R246, R252, 0x4, R240 ;  /* 0x00000004fcf67825 */ /* 0x000fe200078e02f0 */
[----:B------:R-:W-:Y:S01]  /*a580*/  LOP3.LUT R252, R250, 0x60, RZ, 0x3c, !PT ;  /* 0x00000060fafc7812 */ /* 0x000fe200078e3cff */
[----:B------:R1:W-:Y:S01]  /*a590*/  STL.64 [R1+0xb8], R242 ;  /* 0x0000b8f201007387 */ /* 0x0003e20000100a00 */
[----:B------:R-:W-:-:S03]  /*a5a0*/  ISETP.GE.U32.AND P3, PT, R248, 0x7fffff41, PT ;  /* 0x7fffff41f800780c */ /* 0x000fc60003f66070 */
[----:B------:R1:W-:Y:S04]  /*a5b0*/  LDGSTS.E [R252+0xdc00], [R242.64], !P0 ;  /* 0x0dc00000f2fc7fae */ /* 0x0003e8000c121848 */
[----:B------:R2:W-:Y:S01]  /*a5c0*/  LDGSTS.E [R252+0xde00], [R246.64], !P0 ;  /* 0x0de00000f6fc7fae */ /* 0x0005e2000c121848 */
[----:B------:R-:W-:Y:S01]  /*a5d0*/  ISETP.NE.U32.AND P0, PT, R0, RZ, PT ;  /* 0x000000ff0000720c */ /* 0x000fe20003f05070 */
[----:B------:R-:W-:Y:S01]  /*a5e0*/  IMAD R0, R244, 0x3b, RZ ;  /* 0x0000003bf4007824 */ /* 0x000fe200078e02ff */
[----:B------:R-:W-:Y:S01]  /*a5f0*/  ISETP.GE.AND P2, PT, R251, R248, PT ;  /* 0x000000f8fb00720c */ /* 0x000fe20003f46270 */
[----:B------:R2:W-:Y:S02]  /*a600*/  STL.64 [R1+0xb0], R246 ;  /* 0x0000b0f601007387 */ /* 0x0005e40000100a00 */
[----:B------:R-:W-:-:S02]  /*a610*/  IMAD.WIDE R250, R0, 0x4, R176 ;  /* 0x0000000400fa7825 */ /* 0x000fc400078e02b0 */
[----:B-1----:R-:W4:Y:S02]  /*a620*/  LDL.LU.64 R242, [R1+0x1340] ;  /* 0x0013400001f27983 */ /* 0x002f240000300a00 */
[----:B------:R-:W-:Y:S01]  /*a630*/  IMAD.WIDE R248, R0, 0x4, R240 ;  /* 0x0000000400f87825 */ /* 0x000fe200078e02f0 */
[----:B------:R-:W-:Y:S01]  /*a640*/  IADD3 R0, R245, -0x41, RZ ;  /* 0xffffffbff5007810 */ /* 0x000fe20007ffe0ff */
[----:B------:R1:W-:Y:S04]  /*a650*/  LDGSTS.E [R252+0xec00], [R250.64], !P1 ;  /* 0x0ec00000fafc7fae */ /* 0x0003e8000c921848 */
[----:B------:R1:W-:Y:S01]  /*a660*/  LDGSTS.E [R252+0xee00], [R248.64], !P1 ;  /* 0x0ee00000f8fc7fae */ /* 0x0003e2000c921848 */
[----:B------:R-:W-:Y:S01]  /*a670*/  ISETP.GE.U32.AND P1, PT, R0, 0x7fffff80, PT ;  /* 0x7fffff800000780c */ /* 0x000fe20003f26070 */
[----:B------:R-:W-:-:S02]  /*a680*/  IMAD R0, R244, 0x3f, RZ ;  /* 0x0000003ff4007824 */ /* 0x000fc400078e02ff */
[----:B--2---:R-:W2:Y:S04]  /*a690*/  LDL.LU.64 R246, [R1+0x1338] ;  /* 0x0013380001f67983 */ /* 0x004ea80000300a00 */
[----:B------:R1:W-:Y:S04]  /*a6a0*/  STL.64 [R1+0x78], R250 ;  /* 0x000078fa01007387 */ /* 0x0003e80000100a00 */
[----:B------:R1:W-:Y:S02]  /*a6b0*/  STL.64 [R1+0x70], R248 ;  /* 0x000070f801007387 */ /* 0x0003e40000100a00 */
[----:B-1----:R-:W-:-:S04]  /*a6c0*/  IMAD.WIDE R250, R0, 0x4, R240 ;  /* 0x0000000400fa7825 */ /* 0x002fc800078e02f0 */
[----:B------:R-:W-:Y:S01]  /*a6d0*/  IMAD.WIDE R248, R0, 0x4, R176 ;  /* 0x0000000400f87825 */ /* 0x000fe200078e02b0 */
[----:B------:R-:W-:-:S04]  /*a6e0*/  IADD3 R0, R245, -0x45, RZ ;  /* 0xffffffbbf5007810 */ /* 0x000fc80007ffe0ff */
[----:B------:R1:W-:Y:S04]  /*a6f0*/  LDGSTS.E [R252+0xfc00], [R248.64], !P4 ;  /* 0x0fc00000f8fc7fae */ /* 0x0003e8000e121848 */
[----:B------:R1:W-:Y:S04]  /*a700*/  LDGSTS.E [R252+0xfe00], [R250.64], !P4 ;  /* 0x0fe00000fafc7fae */ /* 0x0003e8000e121848 */
[----:B------:R1:W-:Y:S02]  /*a710*/  STL.64 [R1+0x38], R248 ;  /* 0x000038f801007387 */ /* 0x0003e40000100a00 */
[----:B-1----:R-:W-:-:S02]  /*a720*/  IADD3 R252, R245, -0x49, RZ ;  /* 0xffffffb7f5fc7810 */ /* 0x002fc40007ffe0ff */
[----:B------:R-:W0:Y:S04]  /*a730*/  LDGDEPBAR ;  /* 0x00000000000079af */ /* 0x000e280000000000 */
[----:B------:R-:W1:Y:S01]  /*a740*/  S2R R245, SR_TID.X ;  /* 0x0000000000f57919 */ /* 0x000e620000002100 */
[----:B------:R-:W-:Y:S02]  /*a750*/  ISETP.GE.U32.AND P4, PT, R0, 0x7fffff7c, PT ;  /* 0x7fffff7c0000780c */ /* 0x000fe40003f86070 */
[----:B------:R-:W-:Y:S01]  /*a760*/  SEL R0, RZ, 0x4, P5 ;  /* 0x00000004ff007807 */ /* 0x000fe20002800000 */
[----:B------:R-:W2:Y:S01]  /*a770*/  LDL.LU.64 R248, [R1+0x1330] ;  /* 0x0013300001f87983 */ /* 0x000ea20000300a00 */
[----:B------:R-:W-:-:S03]  /*a780*/  ISETP.GE.U32.AND P5, PT, R252, 0x7fffff78, PT ;  /* 0x7fffff78fc00780c */ /* 0x000fc60003fa6070 */
[----:B------:R1:W-:Y:S04]  /*a790*/  STL.64 [R1+0x30], R250 ;  /* 0x000030fa01007387 */ /* 0x0003e80000100a00 */
[----:B-1----:R-:W2:Y:S01]  /*a7a0*/  LDL.LU.64 R250, [R1+0x1328] ;  /* 0x0013280001fa7983 */ /* 0x002ea20000300a00 */
[----:B------:R-:W-:Y:S01]  /*a7b0*/  IMAD.SHL.U32 R244, R244, 0x40, RZ ;  /* 0x00000040f4f47824 */ /* 0x000fe200078e00ff */
[----:B------:R-:W-:-:S04]  /*a7c0*/  SHF.R.S32.HI R252, RZ, 0x6, R245 ;  /* 0x00000006fffc7819 */ /* 0x000fc800000114f5 */
[----:B------:R-:W-:Y:S02]  /*a7d0*/  SGXT R245, R252, 0x1 ;  /* 0x00000001fcf5781a */ /* 0x000fe40000000200 */
[----:B------:R-:W1:Y:S02]  /*a7e0*/  S2R R252, SR_TID.X ;  /* 0x0000000000fc7919 */ /* 0x000e640000002100 */
[----:B-1----:R-:W-:-:S05]  /*a7f0*/  LOP3.LUT R252, R252, 0x3f, RZ, 0xc0, !PT ;  /* 0x0000003ffcfc7812 */ /* 0x002fca00078ec0ff */
[----:B------:R-:W-:-:S05]  /*a800*/  IMAD.SHL.U32 R252, R252, 0x4, RZ ;  /* 0x00000004fcfc7824 */ /* 0x000fca00078e00ff */
[----:B------:R-:W-:-:S05]  /*a810*/  LOP3.LUT R245, R252, 0x110, R245, 0x78, !PT ;  /* 0x00000110fcf57812 */ /* 0x000fca00078e78f5 */
[----:B---3--:R1:W-:Y:S04]  /*a820*/  LDGSTS.E [R245+0x50000], [R2.64], P0 ;  /* 0x5000000002f57fae */ /* 0x0083e80008121848 */
[----:B-1----:R-:W3:Y:S04]  /*a830*/  LDL.LU.64 R2, [R1+0x1320] ;  /* 0x0013200001027983 */ /* 0x002ee80000300a00 */
[----:B------:R-:W1:Y:S02]  /*a840*/  S2R R252, SR_TID.X ;  /* 0x0000000000fc7919 */ /* 0x000e640000002100 */
[----:B-1----:R-:W-:-:S04]  /*a850*/  SHF.R.S32.HI R252, RZ, 0x6, R252 ;  /* 0x00000006fffc7819 */ /* 0x002fc800000114fc */
[----:B------:R-:W-:Y:S01]  /*a860*/  SGXT R252, R252, 0x1 ;  /* 0x00000001fcfc781a */ /* 0x000fe20000000200 */
[----:B---3--:R1:W-:Y:S04]  /*a870*/  LDGSTS.E [R245+0x50800], [R2.64], P0 ;  /* 0x5080000002f57fae */ /* 0x0083e80008121848 */
[----:B--2---:R2:W-:Y:S04]  /*a880*/  LDGSTS.E [R245+0x51000], [R246.64], P0 ;  /* 0x51000000f6f57fae */ /* 0x0045e80008121848 */
[----:B------:R3:W-:Y:S04]  /*a890*/  LDGSTS.E [R245+0x51800], [R8.64], P0 ;  /* 0x5180000008f57fae */ /* 0x0007e80008121848 */
[----:B-1----:R-:W4:Y:S04]  /*a8a0*/  LDL.LU.64 R2, [R1+0x1318] ;  /* 0x0013180001027983 */ /* 0x002f280000300a00 */
[----:B------:R2:W-:Y:S04]  /*a8b0*/  STL.64 [R1+0x12a8], R246 ;  /* 0x0012a8f601007387 */ /* 0x0005e80000100a00 */
[----:B------:R1:W-:Y:S04]  /*a8c0*/  LDGSTS.E [R245+0x52000], [R16.64], P0 ;  /* 0x5200000010f57fae */ /* 0x0003e80008121848 */
[----:B--2---:R-:W2:Y:S04]  /*a8d0*/  LDL.LU.64 R246, [R1+0x18] ;  /* 0x0000180001f67983 */ /* 0x004ea80000300a00 */
[----:B------:R3:W-:Y:S04]  /*a8e0*/  STL.64 [R1+0x1298], R8 ;  /* 0x0012980801007387 */ /* 0x0007e80000100a00 */
[----:B---3--:R-:W3:Y:S01]  /*a8f0*/  LDL.LU.64 R8, [R1] ;  /* 0x0000000001087983 */ /* 0x008ee20000300a00 */
[----:B-1----:R-:W-:-:S03]  /*a900*/  IMAD.MOV.U32 R245, RZ, RZ, c[0x0][0x180] ;  /* 0x00006000fff57624 */ /* 0x002fc600078e00ff */
[----:B------:R1:W-:Y:S04]  /*a910*/  STL.64 [R1+0x12a0], R16 ;  /* 0x0012a01001007387 */ /* 0x0003e80000100a00 */
[----:B------:R1:W-:Y:S04]  /*a920*/  STL.64 [R1+0x12b0], R24 ;  /* 0x0012b01801007387 */ /* 0x0003e80000100a00 */
[----:B-1----:R-:W1:Y:S02]  /*a930*/  S2R R17, SR_TID.X ;  /* 0x0000000000117919 */ /* 0x002e640000002100 */
[----:B-1----:R-:W-:-:S05]  /*a940*/  LOP3.LUT R17, R17, 0x3f, RZ, 0xc0, !PT ;  /* 0x0000003f11117812 */ /* 0x002fca00078ec0ff */
[----:B------:R-:W-:Y:S02]  /*a950*/  IMAD.SHL.U32 R16, R17, 0x4, RZ ;  /* 0x0000000411107824 */ /* 0x000fe400078e00ff */
[----:B------:R-:W1:Y:S03]  /*a960*/  S2R R17, SR_TID.X ;  /* 0x0000000000117919 */ /* 0x000e660000002100 */
[----:B------:R-:W-:-:S05]  /*a970*/  LOP3.LUT R16, R16, 0x110, R252, 0x78, !PT ;  /* 0x0000011010107812 */ /* 0x000fca00078e78fc */
[----:B------:R1:W-:Y:S04]  /*a980*/  LDGSTS.E [R16+0x52800], [R24.64], P0 ;  /* 0x5280000018107fae */ /* 0x0003e80008121848 */
[----:B------:R1:W-:Y:S04]  /*a990*/  LDGSTS.E [R16+0x53000], [R32.64], P0 ;  /* 0x5300000020107fae */ /* 0x0003e80008121848 */
[----:B-1----:R-:W2:Y:S01]  /*a9a0*/  LDL.LU.64 R24, [R1+0x20] ;  /* 0x0000200001187983 */ /* 0x002ea20000300a00 */
[----:B------:R-:W-:-:S03]  /*a9b0*/  SHF.R.S32.HI R252, RZ, 0x6, R17 ;  /* 0x00000006fffc7819 */ /* 0x000fc60000011411 */
[----:B------:R1:W-:Y:S01]  /*a9c0*/  STL.64 [R1+0x12b8], R32 ;  /* 0x0012b82001007387 */ /* 0x0003e20000100a00 */
[----:B------:R-:W-:Y:S02]  /*a9d0*/  LOP3.LUT R17, R17, 0x3f, RZ, 0xc0, !PT ;  /* 0x0000003f11117812 */ /* 0x000fe400078ec0ff */
[----:B------:R-:W-:Y:S01]  /*a9e0*/  SGXT R252, R252, 0x1 ;  /* 0x00000001fcfc781a */ /* 0x000fe20000000200 */
[----:B------:R-:W-:Y:S04]  /*a9f0*/  STL.64 [R1+0x12c0], R40 ;  /* 0x0012c02801007387 */ /* 0x000fe80000100a00 */
[----:B------:R2:W-:Y:S01]  /*aa00*/  STL.64 [R1+0x12c8], R48 ;  /* 0x0012c83001007387 */ /* 0x0005e20000100a00 */
[----:B-1----:R-:W-:-:S03]  /*aa10*/  IMAD.SHL.U32 R33, R17, 0x4, RZ ;  /* 0x0000000411217824 */ /* 0x002fc600078e00ff */
[----:B------:R-:W-:Y:S02]  /*aa20*/  STL.64 [R1+0x12d0], R56 ;  /* 0x0012d03801007387 */ /* 0x000fe40000100a00 */
[----:B------:R-:W-:Y:S02]  /*aa30*/  LOP3.LUT R33, R33, 0x110, R252, 0x78, !PT ;  /* 0x0000011021217812 */ /* 0x000fe400078e78fc */
[----:B------:R-:W-:Y:S02]  /*aa40*/  STL.64 [R1+0x12d8], R64 ;  /* 0x0012d84001007387 */ /* 0x000fe40000100a00 */
[C---:B------:R-:W-:Y:S02]  /*aa50*/  LOP3.LUT R16, R33.reuse, 0x20, RZ, 0x3c, !PT ;  /* 0x0000002021107812 */ /* 0x040fe400078e3cff */
[----:B------:R1:W-:Y:S01]  /*aa60*/  LDGSTS.E [R33+0x53800], [R40.64], P0 ;  /* 0x5380000028217fae */ /* 0x0003e20008121848 */
[----:B------:R-:W-:-:S03]  /*aa70*/  LOP3.LUT R252, R33, 0x40, RZ, 0x3c, !PT ;  /* 0x0000004021fc7812 */ /* 0x000fc600078e3cff */
[----:B------:R1:W-:Y:S04]  /*aa80*/  LDGSTS.E [R33+0x54000], [R48.64], P0 ;  /* 0x5400000030217fae */ /* 0x0003e80008121848 */
        /* <DEDUP_REMOVED lines=23> */
[----:B------:R1:W-:Y:S04]  /*ac00*/  STL.64 [R1+0x12e0], R72 ;  /* 0x0012e04801007387 */ /* 0x0003e80000100a00 */
[----:B------:R-:W-:Y:S04]  /*ac10*/  STL.64 [R1+0x12e8], R80 ;  /* 0x0012e85001007387 */ /* 0x000fe80000100a00 */
[----:B------:R-:W-:Y:S04]  /*ac20*/  STL.64 [R1+0x12f0], R88 ;  /* 0x0012f05801007387 */ /* 0x000fe80000100a00 */
[----:B------:R1:W-:Y:S04]  /*ac30*/  STL.64 [R1+0x12f8], R96 ;  /* 0x0012f86001007387 */ /* 0x0003e80000100a00 */
[----:B------:R-:W-:Y:S04]  /*ac40*/  STL.64 [R1+0x1300], R104 ;  /* 0x0013006801007387 */ /* 0x000fe80000100a00 */
[----:B------:R1:W-:Y:S04]  /*ac50*/  STL.64 [R1+0x1308], R112 ;  /* 0x0013087001007387 */ /* 0x0003e80000100a00 */
[----:B------:R-:W-:Y:S04]  /*ac60*/  STL.64 [R1+0x1310], R120 ;  /* 0x0013107801007387 */ /* 0x000fe80000100a00 */
[----:B--2---:R2:W-:Y:S04]  /*ac70*/  LDGSTS.E [R16+0x50200], [R24.64], P0 ;  /* 0x5020000018107fae */ /* 0x0045e80008121848 */
[----:B---3--:R2:W-:Y:S04]  /*ac80*/  LDGSTS.E [R16+0x50a00], [R8.64], P0 ;  /* 0x50a0000008107fae */ /* 0x0085e80008121848 */
[----:B----4-:R2:W-:Y:S04]  /*ac90*/  LDGSTS.E [R16+0x51200], [R242.64], P0 ;  /* 0x51200000f2107fae */ /* 0x0105e80008121848 */
        /* <DEDUP_REMOVED lines=31> */
[----:B--2---:R-:W2:Y:S01]  /*ae90*/  LDL.LU.64 R16, [R1+0x10] ;  /* 0x0000100001107983 */ /* 0x004ea20000300a00 */
[----:B------:R-:W-:-:S03]  /*aea0*/  LOP3.LUT R32, R33, 0x60, RZ, 0x3c, !PT ;  /* 0x0000006021207812 */ /* 0x000fc600078e3cff */
[----:B-1----:R-:W4:Y:S04]  /*aeb0*/  LDL.LU.64 R48, [R1+0x3e8] ;  /* 0x0003e80001307983 */ /* 0x002f280000300a00 */
[----:B------:R-:W4:Y:S04]  /*aec0*/  LDL.LU.64 R72, [R1+0x3e0] ;  /* 0x0003e00001487983 */ /* 0x000f280000300a00 */
[----:B------:R-:W4:Y:S04]  /*aed0*/  LDL.LU.64 R40, [R1+0x3a8] ;  /* 0x0003a80001287983 */ /* 0x000f280000300a00 */
        /* <DEDUP_REMOVED lines=30> */
[----:B------:R-:W4:Y:S04]  /*b0c0*/  LDL.LU.64 R96, [R1+0x3a0] ;  /* 0x0003a00001607983 */ /* 0x000f280000300a00 */
[----:B------:R-:W4:Y:S01]  /*b0d0*/  LDL.LU.64 R88, [R1+0x368] ;  /* 0x0003680001587983 */ /* 0x000f220000300a00 */
[----:B---3--:R-:W-:-:S03]  /*b0e0*/  MOV R252, 0x3f ;  /* 0x0000003f00fc7802 */ /* 0x008fc60000000f00 */
[----:B------:R-:W3:Y:S01]  /*b0f0*/  LDL.LU.64 R64, [R1+0x360] ;  /* 0x0003600001407983 */ /* 0x000ee20000300a00 */
[----:B------:R-:W-:-:S03]  /*b100*/  IADD3 R252, R252, c[0x0][0x180], RZ ;  /* 0x00006000fcfc7a10 */ /* 0x000fc60007ffe0ff */
[----:B------:R-:W3:Y:S01]  /*b110*/  LDL.LU.64 R56, [R1+0x328] ;  /* 0x0003280001387983 */ /* 0x000ee20000300a00 */
[----:B------:R-:W-:-:S03]  /*b120*/  IMAD.WIDE R112, R244, 0x4, R176 ;  /* 0x00000004f4707825 */ /* 0x000fc600078e02b0 */
[----:B------:R-:W3:Y:S01]  /*b130*/  LDL.LU.64 R80, [R1+0x320] ;  /* 0x0003200001507983 */ /* 0x000ee20000300a00 */
[----:B------:R-:W-:-:S03]  /*b140*/  IMAD.WIDE R104, R244, 0x4, R240 ;  /* 0x00000004f4687825 */ /* 0x000fc600078e02f0 */
[----:B------:R4:W-:Y:S04]  /*b150*/  STL.64 [R1+0x878], R112 ;  /* 0x0008787001007387 */ /* 0x0009e80000100a00 */
[----:B------:R1:W-:Y:S04]  /*b160*/  STL.64 [R1+0x870], R104 ;  /* 0x0008706801007387 */ /* 0x0003e80000100a00 */
[----:B--2---:R2:W-:Y:S04]  /*b170*/  LDGSTS.E [R32+0x50600], [R16.64], P0 ;  /* 0x5060000010207fae */ /* 0x0045e80008121848 */
        /* <DEDUP_REMOVED lines=31> */
[----:B------:R-:W0:Y:S04]  /*b370*/  LDGDEPBAR ;  /* 0x00000000000079af */ /* 0x000e280000000000 */
[----:B--2---:R-:W2:Y:S04]  /*b380*/  S2R R32, SR_TID.X ;  /* 0x0000000000207919 */ /* 0x004ea80000002100 */
[----:B------:R-:W-:Y:S01]  /*b390*/  BAR.SYNC.DEFER_BLOCKING 0x0 ;  /* 0x0000000000007b1d */ /* 0x000fe20000010000 */
[----:B------:R-:W-:-:S02]  /*b3a0*/  ISETP.GT.AND P0, PT, R252, 0x7f, PT ;  /* 0x0000007ffc00780c */ /* 0x000fc40003f04270 */
[----:B------:R-:W-:Y:S02]  /*b3b0*/  IADD3 R252, R245, -0x4d, RZ ;  /* 0xffffffb3f5fc7810 */ /* 0x000fe40007ffe0ff */
[----:B------:R-:W-:Y:S02]  /*b3c0*/  SEL R0, R0, RZ, P0 ;  /* 0x000000ff00007207 */ /* 0x000fe40000000000 */
[----:B------:R-:W-:Y:S02]  /*b3d0*/  ISETP.GE.U32.AND P0, PT, R252, 0x7fffff74, PT ;  /* 0x7fffff74fc00780c */ /* 0x000fe40003f06070 */
[----:B--2---:R-:W-:-:S05]  /*b3e0*/  LOP3.LUT R33, R32, 0x7f, RZ, 0xc0, !PT ;  /* 0x0000007f20217812 */ /* 0x004fca00078ec0ff */
[----:B------:R-:W-:-:S05]  /*b3f0*/  IMAD.SHL.U32 R252, R33, 0x4, RZ ;  /* 0x0000000421fc7824 */ /* 0x000fca00078e00ff */
[----:B------:R-:W-:Y:S01]  /*b400*/  @!PT LDS RZ, [RZ] ;  /* 0x00000000fffff984 */ /* 0x000fe20000000800 */
[----:B------:R-:W-:Y:S01]  /*b410*/  @!PT LDS RZ, [RZ] ;  /* 0x00000000fffff984 */ /* 0x000fe20000000800 */
[----:B------:R-:W-:Y:S01]  /*b420*/  @!PT LDS RZ, [RZ] ;  /* 0x00000000fffff984 */ /* 0x000fe20000000800 */
[----:B------:R4:W-:Y:S04]  /*b430*/  LDGSTS.E [R252+0x10000], [R112.64], !P1 ;  /* 0x1000000070fc7fae */ /* 0x0009e8000c921848 */
[----:B------:R1:W-:Y:S01]  /*b440*/  LDGSTS.E [R252+0x10200], [R104.64], !P1 ;  /* 0x1020000068fc7fae */ /* 0x0003e2000c921848 */
[----:B----4-:R-:W-:-:S03]  /*b450*/  IMAD.WIDE R112, R244, 0x4, R48 ;  /* 0x00000004f4707825 */ /* 0x010fc600078e0230 */
[----:B------:R-:W2:Y:S01]  /*b460*/  LDL.LU.64 R48, [R1+0x2e8] ;  /* 0x0002e80001307983 */ /* 0x000ea20000300a00 */
[----:B-1----:R-:W-:-:S03]  /*b470*/  IMAD.WIDE R104, R244, 0x4, R72 ;  /* 0x00000004f4687825 */ /* 0x002fc600078e0248 */
[----:B------:R-:W4:Y:S04]  /*b480*/  LDL.LU.64 R72, [R1+0x2e0] ;  /* 0x0002e00001487983 */ /* 0x000f280000300a00 */
[----:B------:R1:W-:Y:S04]  /*b490*/  STL.64 [R1+0x838], R112 ;  /* 0x0008387001007387 */ /* 0x0003e80000100a00 */
[----:B------:R1:W-:Y:S04]  /*b4a0*/  LDGSTS.E [R252+0x11000], [R112.64], !P4 ;  /* 0x1100000070fc7fae */ /* 0x0003e8000e121848 */
[----:B------:R3:W-:Y:S04]  /*b4b0*/  STL.64 [R1+0x830], R104 ;  /* 0x0008306801007387 */ /* 0x0007e80000100a00 */
[----:B------:R3:W-:Y:S01]  /*b4c0*/  LDGSTS.E [R252+0x11200], [R104.64], !P4 ;  /* 0x1120000068fc7fae */ /* 0x0007e2000e121848 */
[----:B-1----:R-:W-:-:S03]  /*b4d0*/  IMAD.WIDE R112, R244, 0x4, R40 ;  /* 0x00000004f4707825 */ /* 0x002fc600078e0228 */
[----:B------:R-:W4:Y:S01]  /*b4e0*/  LDL.LU.64 R40, [R1+0x2a8] ;  /* 0x0002a80001287983 */ /* 0x000f220000300a00 */
[----:B------:R-:W-:-:S03]  /*b4f0*/  IADD3 R176, R245, -0x51, RZ ;  /* 0xffffffaff5b07810 */ /* 0x000fc60007ffe0ff */
[----:B------:R1:W-:Y:S01]  /*b500*/  LDGSTS.E [R252+0x12000], [R112.64], !P5 ;  /* 0x1200000070fc7fae */ /* 0x0003e2000e921848 */
[----:B---3--:R-:W-:-:S03]  /*b510*/  IMAD.WIDE R104, R244, 0x4, R96 ;  /* 0x00000004f4687825 */ /* 0x008fc600078e0260 */
[----:B------:R-:W3:Y:S04]  /*b520*/  LDL.LU.64 R96, [R1+0x2a0] ;  /* 0x0002a00001607983 */ /* 0x000ee80000300a00 */
[----:B------:R1:W-:Y:S04]  /*b530*/  STL.64 [R1+0x7f8], R112 ;  /* 0x0007f87001007387 */ /* 0x0003e80000100a00 */
[----:B------:R1:W-:Y:S04]  /*b540*/  STL.64 [R1+0x7f0], R104 ;  /* 0x0007f06801007387 */ /* 0x0003e80000100a00 */
[----:B------:R1:W-:Y:S02]  /*b550*/  LDGSTS.E [R252+0x12200], [R104.64], !P5 ;  /* 0x1220000068fc7fae */ /* 0x0003e4000e921848 */
[----:B-1----:R-:W-:-:S02]  /*b560*/  IMAD.WIDE R112, R244, 0x4, R88 ;  /* 0x00000004f4707825 */ /* 0x002fc400078e0258 */
[----:B------:R-:W3:Y:S01]  /*b570*/  LDL.LU.64 R88, [R1+0x268] ;  /* 0x0002680001587983 */ /* 0x000ee20000300a00 */
[----:B------:R-:W-:-:S03]  /*b580*/  ISETP.GE.U32.AND P1, PT, R176, 0x7fffff70, PT ;  /* 0x7fffff70b000780c */ /* 0x000fc60003f26070 */
[----:B------:R1:W-:Y:S01]  /*b590*/  LDGSTS.E [R252+0x13000], [R112.64], !P0 ;  /* 0x1300000070fc7fae */ /* 0x0003e2000c121848 */
[----:B------:R-:W-:-:S03]  /*b5a0*/  IMAD.WIDE R104, R244, 0x4, R64 ;  /* 0x00000004f4687825 */ /* 0x000fc600078e0240 */
[----:B------:R-:W3:Y:S04]  /*b5b0*/  LDL.LU.64 R64, [R1+0x260] ;  /* 0x0002600001407983 */ /* 0x000ee80000300a00 */
[----:B------:R1:W-:Y:S04]  /*b5c0*/  STL.64 [R1+0x7b8], R112 ;  /* 0x0007b87001007387 */ /* 0x0003e80000100a00 */
[----:B------:R1:W-:Y:S04]  /*b5d0*/  STL.64 [R1+0x7b0], R104 ;  /* 0x0007b06801007387 */ /* 0x0003e80000100a00 */
[----:B------:R1:W-:Y:S02]  /*b5e0*/  LDGSTS.E [R252+0x13200], [R104.64], !P0 ;  /* 0x1320000068fc7fae */ /* 0x0003e4000c121848 */
[----:B-1----:R-:W-:-:S02]  /*b5f0*/  IMAD.WIDE R112, R244, 0x4, R56 ;  /* 0x00000004f4707825 */ /* 0x002fc400078e0238 */
[----:B------:R-:W3:Y:S01]  /*b600*/  LDL.LU.64 R56, [R1+0x228] ;  /* 0x0002280001387983 */ /* 0x000ee20000300a00 */
[----:B------:R-:W-:-:S03]  /*b610*/  IADD3 R176, R245, -0x55, RZ ;  /* 0xffffffabf5b07810 */ /* 0x000fc60007ffe0ff */
[----:B------:R2:W-:Y:S01]  /*b620*/  LDGSTS.E [R252+0x14000], [R112.64], !P1 ;  /* 0x1400000070fc7fae */ /* 0x0005e2000c921848 */
[----:B------:R-:W-:-:S03]  /*b630*/  IMAD.WIDE R104, R244, 0x4, R80 ;  /* 0x00000004f4687825 */ /* 0x000fc600078e0250 */
[----:B------:R-:W3:Y:S04]  /*b640*/  LDL.LU.64 R80, [R1+0x220] ;  /* 0x0002200001507983 */ /* 0x000ee80000300a00 */
[----:B------:R2:W-:Y:S04]  /*b650*/  STL.64 [R1+0x778], R112 ;  /* 0x0007787001007387 */ /* 0x0005e80000100a00 */
[----:B------:R4:W-:Y:S01]  /*b660*/  STL.64 [R1+0x770], R104 ;  /* 0x0007706801007387 */ /* 0x0009e20000100a00 */
[----:B------:R-:W-:-:S03]  /*b670*/  ISETP.GE.U32.AND P4, PT, R176, 0x7fffff6c, PT ;  /* 0x7fffff6cb000780c */ /* 0x000fc60003f86070 */
[----:B------:R4:W-:Y:S01]  /*b680*/  LDGSTS.E [R252+0x14200], [R104.64], !P1 ;  /* 0x1420000068fc7fae */ /* 0x0009e2000c921848 */
[----:B--2---:R-:W-:-:S03]  /*b690*/  IMAD.WIDE R112, R244, 0x4, R48 ;  /* 0x00000004f4707825 */ /* 0x004fc600078e0230 */
[----:B------:R-:W2:Y:S01]  /*b6a0*/  LDL.LU.64 R48, [R1+0x1e8] ;  /* 0x0001e80001307983 */ /* 0x000ea20000300a00 */
[----:B----4-:R-:W-:-:S03]  /*b6b0*/  IMAD.WIDE R104, R244, 0x4, R72 ;  /* 0x00000004f4687825 */ /* 0x010fc600078e0248 */
[----:B------:R-:W4:Y:S04]  /*b6c0*/  LDL.LU.64 R72, [R1+0x1e0] ;  /* 0x0001e00001487983 */ /* 0x000f280000300a00 */
[----:B------:R1:W-:Y:S04]  /*b6d0*/  STL.64 [R1+0x738], R112 ;  /* 0x0007387001007387 */ /* 0x0003e80000100a00 */
[----:B------:R1:W-:Y:S04]  /*b6e0*/  LDGSTS.E [R252+0x15000], [R112.64], !P4 ;  /* 0x1500000070fc7fae */ /* 0x0003e8000e121848 */
[----:B------:R3:W-:Y:S01]  /*b6f0*/  STL.64 [R1+0x730], R104 ;  /* 0x0007306801007387 */ /* 0x0007e20000100a00 */
[----:B------:R-:W-:-:S03]  /*b700*/  IADD3 R176, R245, -0x59, RZ ;  /* 0xffffffa7f5b07810 */ /* 0x000fc60007ffe0ff */
[----:B------:R3:W-:Y:S01]  /*b710*/  LDGSTS.E [R252+0x15200], [R104.64], !P4 ;  /* 0x1520000068fc7fae */ /* 0x0007e2000e121848 */
[----:B-1----:R-:W-:-:S03]  /*b720*/  IMAD.WIDE R112, R244, 0x4, R40 ;  /* 0x00000004f4707825 */ /* 0x002fc600078e0228 */
[----:B------:R-:W4:Y:S01]  /*b730*/  LDL.LU.64 R40, [R1+0x1a8] ;  /* 0x0001a80001287983 */ /* 0x000f220000300a00 */
[----:B------:R-:W-:Y:S02]  /*b740*/  ISETP.GE.U32.AND P5, PT, R176, 0x7fffff68, PT ;  /* 0x7fffff68b000780c */ /* 0x000fe40003fa6070 */
[----:B------:R-:W-:Y:S01]  /*b750*/  IADD3 R176, R245, -0x5d, RZ ;  /* 0xffffffa3f5b07810 */ /* 0x000fe20007ffe0ff */
[----:B---3--:R-:W-:-:S03]  /*b760*/  IMAD.WIDE R96, R244, 0x4, R96 ;  /* 0x00000004f4607825 */ /* 0x008fc600078e0260 */
[----:B------:R-:W-:Y:S01]  /*b770*/  ISETP.GE.U32.AND P0, PT, R176, 0x7fffff64, PT ;  /* 0x7fffff64b000780c */ /* 0x000fe20003f06070 */
[----:B------:R-:W3:Y:S01]  /*b780*/  LDL.LU.64 R104, [R1+0x1a0] ;  /* 0x0001a00001687983 */ /* 0x000ee20000300a00 */
[----:B------:R-:W-:-:S03]  /*b790*/  IADD3 R176, R245, -0x61, RZ ;  /* 0xffffff9ff5b07810 */ /* 0x000fc60007ffe0ff */
[----:B------:R1:W-:Y:S04]  /*b7a0*/  STL.64 [R1+0x6f8], R112 ;  /* 0x0006f87001007387 */ /* 0x0003e80000100a00 */
[----:B------:R1:W-:Y:S04]  /*b7b0*/  LDGSTS.E [R252+0x16000], [R112.64], !P5 ;  /* 0x1600000070fc7fae */ /* 0x0003e8000e921848 */
[----:B------:R1:W-:Y:S04]  /*b7c0*/  STL.64 [R1+0x6f0], R96 ;  /* 0x0006f06001007387 */ /* 0x0003e80000100a00 */
[----:B------:R1:W-:Y:S02]  /*b7d0*/  LDGSTS.E [R252+0x16200], [R96.64], !P5 ;  /* 0x1620000060fc7fae */ /* 0x0003e4000e921848 */
[----:B-1----:R-:W-:-:S04]  /*b7e0*/  IMAD.WIDE R112, R244, 0x4, R88 ;  /* 0x00000004f4707825 */ /* 0x002fc800078e0258 */
[----:B------:R-:W-:Y:S01]  /*b7f0*/  IMAD.WIDE R88, R244, 0x4, R64 ;  /* 0x00000004f4587825 */ /* 0x000fe200078e0240 */
[----:B------:R-:W-:Y:S01]  /*b800*/  ISETP.GE.U32.AND P1, PT, R176, 0x7fffff60, PT ;  /* 0x7fffff60b000780c */ /* 0x000fe20003f26070 */
[----:B------:R1:W-:Y:S04]  /*b810*/  LDGSTS.E [R252+0x17000], [R112.64], !P0 ;  /* 0x1700000070fc7fae */ /* 0x0003e8000c121848 */
[----:B------:R-:W3:Y:S04]  /*b820*/  LDL.LU.64 R96, [R1+0x168] ;  /* 0x0001680001607983 */ /* 0x000ee80000300a00 */
[----:B------:R-:W3:Y:S04]  /*b830*/  LDL.LU.64 R64, [R1+0x160] ;  /* 0x0001600001407983 */ /* 0x000ee80000300a00 */
[----:B------:R1:W-:Y:S04]  /*b840*/  STL.64 [R1+0x6b8], R112 ;  /* 0x0006b87001007387 */ /* 0x0003e80000100a00 */
[----:B------:R1:W-:Y:S04]  /*b850*/  STL.64 [R1+0x6b0], R88 ;  /* 0x0006b05801007387 */ /* 0x0003e80000100a00 */
[----:B------:R1:W-:Y:S02]  /*b860*/  LDGSTS.E [R252+0x17200], [R88.64], !P0 ;  /* 0x1720000058fc7fae */ /* 0x0003e4000c121848 */
[----:B-1----:R-:W-:-:S04]  /*b870*/  IMAD.WIDE R112, R244, 0x4, R56 ;  /* 0x00000004f4707825 */ /* 0x002fc800078e0238 */
[----:B------:R-:W-:Y:S01]  /*b880*/  IMAD.WIDE R80, R244, 0x4, R80 ;  /* 0x00000004f4507825 */ /* 0x000fe200078e0250 */
[----:B------:R2:W-:Y:S04]  /*b890*/  LDGSTS.E [R252+0x18000], [R112.64], !P1 ;  /* 0x1800000070fc7fae */ /* 0x0005e8000c921848 */
[----:B------:R-:W3:Y:S04]  /*b8a0*/  LDL.LU.64 R88, [R1+0x128] ;  /* 0x0001280001587983 */ /* 0x000ee80000300a00 */
[----:B------:R-:W3:Y:S01]  /*b8b0*/  LDL.LU.64 R56, [R1+0x120] ;  /* 0x0001200001387983 */ /* 0x000ee20000300a00 */
[----:B------:R-:W-:-:S03]  /*b8c0*/  IADD3 R176, R245, -0x65, RZ ;  /* 0xffffff9bf5b07810 */ /* 0x000fc60007ffe0ff */
[----:B------:R-:W-:Y:S04]  /*b8d0*/  STL.64 [R1+0x678], R112 ;  /* 0x0006787001007387 */ /* 0x000fe80000100a00 */
[----:B------:R1:W-:Y:S04]  /*b8e0*/  STL.64 [R1+0x670], R80 ;  /* 0x0006705001007387 */ /* 0x0003e80000100a00 */
[----:B------:R1:W-:Y:S01]  /*b8f0*/  LDGSTS.E [R252+0x18200], [R80.64], !P1 ;  /* 0x1820000050fc7fae */ /* 0x0003e2000c921848 */
[----:B------:R-:W-:-:S03]  /*b900*/  ISETP.GE.U32.AND P4, PT, R176, 0x7fffff5c, PT ;  /* 0x7fffff5cb000780c */ /* 0x000fc60003f86070 */
[----:B-1----:R-:W3:Y:S01]  /*b910*/  LDL.LU.64 R80, [R1+0xe8] ;  /* 0x0000e80001507983 */ /* 0x002ee20000300a00 */
[----:B--2---:R-:W-:-:S03]  /*b920*/  IMAD.WIDE R112, R244, 0x4, R48 ;  /* 0x00000004f4707825 */ /* 0x004fc600078e0230 */
[----:B------:R-:W2:Y:S01]  /*b930*/  LDL.LU.64 R48, [R1+0xe0] ;  /* 0x0000e00001307983 */ /* 0x000ea20000300a00 */
[----:B----4-:R-:W-:-:S03]  /*b940*/  IMAD.WIDE R72, R244, 0x4, R72 ;  /* 0x00000004f4487825 */ /* 0x010fc600078e0248 */
[----:B------:R1:W-:Y:S04]  /*b950*/  STL.64 [R1+0x640], R112 ;  /* 0x0006407001007387 */ /* 0x0003e80000100a00 */
[----:B------:R1:W-:Y:S04]  /*b960*/  LDGSTS.E [R252+0x19000], [R112.64], !P4 ;  /* 0x1900000070fc7fae */ /* 0x0003e8000e121848 */
[----:B------:R4:W-:Y:S04]  /*b970*/  STL.64 [R1+0x638], R72 ;  /* 0x0006384801007387 */ /* 0x0009e80000100a00 */
[----:B------:R4:W-:Y:S01]  /*b980*/  LDGSTS.E [R252+0x19200], [R72.64], !P4 ;  /* 0x1920000048fc7fae */ /* 0x0009e2000e121848 */
[----:B-1----:R-:W-:-:S03]  /*b990*/  IMAD.WIDE R112, R244, 0x4, R40 ;  /* 0x00000004f4707825 */ /* 0x002fc600078e0228 */
[----:B----4-:R-:W4:Y:S04]  /*b9a0*/  LDL.LU.64 R72, [R1+0xa8] ;  /* 0x0000a80001487983 */ /* 0x010f280000300a00 */
[----:B------:R-:W4:Y:S01]  /*b9b0*/  LDL.LU.64 R40, [R1+0xa0] ;  /* 0x0000a00001287983 */ /* 0x000f220000300a00 */
[----:B------:R-:W-:-:S04]  /*b9c0*/  IADD3 R176, R245, -0x69, RZ ;  /* 0xffffff97f5b07810 */ /* 0x000fc80007ffe0ff */
[----:B------:R-:W-:Y:S02]  /*b9d0*/  ISETP.GE.U32.AND P5, PT, R176, 0x7fffff58, PT ;  /* 0x7fffff58b000780c */ /* 0x000fe40003fa6070 */
[----:B------:R-:W-:Y:S01]  /*b9e0*/  IADD3 R176, R245, -0x6d, RZ ;  /* 0xffffff93f5b07810 */ /* 0x000fe20007ffe0ff */
[----:B---3--:R-:W-:-:S03]  /*b9f0*/  IMAD.WIDE R104, R244, 0x4, R104 ;  /* 0x00000004f4687825 */ /* 0x008fc600078e0268 */
[----:B------:R-:W-:Y:S01]  /*ba00*/  ISETP.GE.U32.AND P0, PT, R176, 0x7fffff54, PT ;  /* 0x7fffff54b000780c */ /* 0x000fe20003f06070 */
[----:B------:R1:W-:Y:S01]  /*ba10*/  STL.64 [R1+0x608], R112 ;  /* 0x0006087001007387 */ /* 0x0003e20000100a00 */
[----:B------:R-:W-:-:S03]  /*ba20*/  IADD3 R176, R245, -0x71, RZ ;  /* 0xffffff8ff5b07810 */ /* 0x000fc60007ffe0ff */
[----:B------:R3:W-:Y:S04]  /*ba30*/  STL.64 [R1+0x600], R104 ;  /* 0x0006006801007387 */ /* 0x0007e80000100a00 */
[----:B------:R1:W-:Y:S04]  /*ba40*/  LDGSTS.E [R252+0x1a000], [R112.64], !P5 ;  /* 0x1a00000070fc7fae */ /* 0x0003e8000e921848 */
[----:B------:R3:W-:Y:S01]  /*ba50*/  LDGSTS.E [R252+0x1a200], [R104.64], !P5 ;  /* 0x1a20000068fc7fae */ /* 0x0007e2000e921848 */
[----:B------:R-:W-:Y:S01]  /*ba60*/  ISETP.GE.U32.AND P1, PT, R176, 0x7fffff50, PT ;  /* 0x7fffff50b000780c */ /* 0x000fe20003f26070 */
[----:B-1----:R-:W-:-:S02]  /*ba70*/  IMAD.WIDE R112, R244, 0x4, R96 ;  /* 0x00000004f4707825 */ /* 0x002fc400078e0260 */
[----:B------:R-:W4:Y:S02]  /*ba80*/  LDL.LU.64 R96, [R1+0x68] ;  /* 0x0000680001607983 */ /* 0x000f240000300a00 */
[C---:B---3--:R-:W-:Y:S02]  /*ba90*/  IMAD.WIDE R104, R244.reuse, 0x4, R64 ;  /* 0x00000004f4687825 */ /* 0x048fe400078e0240 */
[----:B------:R-:W3:Y:S04]  /*baa0*/  LDL.LU.64 R64, [R1+0x60] ;  /* 0x0000600001407983 */ /* 0x000ee80000300a00 */
[----:B------:R1:W-:Y:S04]  /*bab0*/  STL.64 [R1+0x5c8], R112 ;  /* 0x0005c87001007387 */ /* 0x0003e80000100a00 */
[----:B------:R1:W-:Y:S04]  /*bac0*/  LDGSTS.E [R252+0x1b000], [R112.64], !P0 ;  /* 0x1b00000070fc7fae */ /* 0x0003e8000c121848 */
[----:B------:R1:W-:Y:S04]  /*bad0*/  STL.64 [R1+0x5c0], R104 ;  /* 0x0005c06801007387 */ /* 0x0003e80000100a00 */
[----:B------:R1:W-:Y:S02]  /*bae0*/  LDGSTS.E [R252+0x1b200], [R104.64], !P0 ;  /* 0x1b20000068fc7fae */ /* 0x0003e4000c121848 */
[----:B-1----:R-:W-:Y:S01]  /*baf0*/  IMAD.WIDE R112, R244, 0x4, R88 ;  /* 0x00000004f4707825 */ /* 0x002fe200078e0258 */
[----:B------:R-:W-:-:S04]  /*bb00*/  IADD3 R176, R245, -0x75, RZ ;  /* 0xffffff8bf5b07810 */ /* 0x000fc80007ffe0ff */
[----:B------:R1:W-:Y:S01]  /*bb10*/  LDGSTS.E [R252+0x1c000], [R112.64], !P1 ;  /* 0x1c00000070fc7fae */ /* 0x0003e2000c921848 */
[----:B------:R-:W-:-:S03]  /*bb20*/  IMAD.WIDE R104, R244, 0x4, R56 ;  /* 0x00000004f4687825 */ /* 0x000fc600078e0238 */
[----:B------:R-:W3:Y:S04]  /*bb30*/  LDL.LU.64 R56, [R1+0x418] ;  /* 0x0004180001387983 */ /* 0x000ee80000300a00 */
[----:B------:R-:W3:Y:S04]  /*bb40*/  LDL.LU.64 R88, [R1+0x410] ;  /* 0x0004100001587983 */ /* 0x000ee80000300a00 */
[----:B------:R1:W-:Y:S04]  /*bb50*/  STL.64 [R1+0x588], R112 ;  /* 0x0005887001007387 */ /* 0x0003e80000100a00 */
[----:B------:R2:W-:Y:S04]  /*bb60*/  STL.64 [R1+0x580], R104 ;  /* 0x0005806801007387 */ /* 0x0005e80000100a00 */
[----:B------:R2:W-:Y:S01]  /*bb70*/  LDGSTS.E [R252+0x1c200], [R104.64], !P1 ;  /* 0x1c20000068fc7fae */ /* 0x0005e2000c921848 */
[----:B------:R-:W-:Y:S01]  /*bb80*/  ISETP.GE.U32.AND P4, PT, R176, 0x7fffff4c, PT ;  /* 0x7fffff4cb000780c */ /* 0x000fe20003f86070 */
[----:B-1----:R-:W-:-:S12]  /*bb90*/  IMAD.WIDE R112, R244, 0x4, R80 ;  /* 0x00000004f4707825 */ /* 0x002fd800078e0250 */
[----:B------:R1:W-:Y:S01]  /*bba0*/  LDGSTS.E [R252+0x1d000], [R112.64], !P4 ;  /* 0x1d00000070fc7fae */ /* 0x0003e2000e121848 */
[----:B--2---:R-:W-:-:S03]  /*bbb0*/  IMAD.WIDE R104, R244, 0x4, R48 ;  /* 0x00000004f4687825 */ /* 0x004fc600078e0230 */
[----:B------:R-:W2:Y:S04]  /*bbc0*/  LDL.LU.64 R48, [R1+0x3d8] ;  /* 0x0003d80001307983 */ /* 0x000ea80000300a00 */
[----:B------:R-:W2:Y:S04]  /*bbd0*/  LDL.LU.64 R80, [R1+0x3d0] ;  /* 0x0003d00001507983 */ /* 0x000ea80000300a00 */
[----:B------:R-:W-:Y:S04]  /*bbe0*/  STL.64 [R1+0x548], R112 ;  /* 0x0005487001007387 */ /* 0x000fe80000100a00 */
[----:B------:R4:W-:Y:S04]  /*bbf0*/  STL.64 [R1+0x540], R104 ;  /* 0x0005406801007387 */ /* 0x0009e80000100a00 */
[----:B------:R4:W-:Y:S02]  /*bc00*/  LDGSTS.E [R252+0x1d200], [R104.64], !P4 ;  /* 0x1d20000068fc7fae */ /* 0x0009e4000e121848 */
[----:B----4-:R-:W-:-:S02]  /*bc10*/  IMAD.WIDE R104, R244, 0x4, R40 ;  /* 0x00000004f4687825 */ /* 0x010fc400078e0228 */
[----:B------:R-:W4:Y:S01]  /*bc20*/  LDL.LU.64 R40, [R1+0x398] ;  /* 0x0003980001287983 */ /* 0x000f220000300a00 */
[----:B------:R-:W-:-:S04]  /*bc30*/  IADD3 R176, R245, -0x79, RZ ;  /* 0xffffff87f5b07810 */ /* 0x000fc80007ffe0ff */
[----:B------:R-:W-:Y:S01]  /*bc40*/  ISETP.GE.U32.AND P5, PT, R176, 0x7fffff48, PT ;  /* 0x7fffff48b000780c */ /* 0x000fe20003fa6070 */
[----:B-1----:R-:W-:Y:S02]  /*bc50*/  IMAD.WIDE R112, R244, 0x4, R72 ;  /* 0x00000004f4707825 */ /* 0x002fe400078e0248 */
[----:B------:R-:W4:Y:S04]  /*bc60*/  LDL.LU.64 R72, [R1+0x390] ;  /* 0x0003900001487983 */ /* 0x000f280000300a00 */
[----:B------:R-:W-:Y:S04]  /*bc70*/  STL.64 [R1+0x508], R112 ;  /* 0x0005087001007387 */ /* 0x000fe80000100a00 */
[----:B------:R1:W-:Y:S04]  /*bc80*/  STL.64 [R1+0x500], R104 ;  /* 0x0005006801007387 */ /* 0x0003e80000100a00 */
[----:B------:R3:W-:Y:S04]  /*bc90*/  LDGSTS.E [R252+0x1e000], [R112.64], !P5 ;  /* 0x1e00000070fc7fae */ /* 0x0007e8000e921848 */
[----:B------:R1:W-:Y:S01]  /*bca0*/  LDGSTS.E [R252+0x1e200], [R104.64], !P5 ;  /* 0x1e20000068fc7fae */ /* 0x0003e2000e921848 */
[----:B------:R-:W-:-:S03]  /*bcb0*/  IADD3 R176, R245, -0x7d, RZ ;  /* 0xffffff83f5b07810 */ /* 0x000fc60007ffe0ff */
[----:B-1----:R-:W1:Y:S01]  /*bcc0*/  S2R R105, SR_TID.X ;  /* 0x0000000000697919 */ /* 0x002e620000002100 */
[----:B------:R-:W-:Y:S01]  /*bcd0*/  ISETP.GE.U32.AND P0, PT, R176, 0x7fffff44, PT ;  /* 0x7fffff44b000780c */ /* 0x000fe20003f06070 */
[C---:B---3--:R-:W-:Y:S01]  /*bce0*/  IMAD.WIDE R112, R244.reuse, 0x4, R64 ;  /* 0x00000004f4707825 */ /* 0x048fe200078e0240 */
[----:B------:R-:W-:Y:S01]  /*bcf0*/  IADD3 R176, R245, -0x42, RZ ;  /* 0xffffffbef5b07810 */ /* 0x000fe20007ffe0ff */
[----:B------:R-:W3:Y:S02]  /*bd00*/  LDL.LU.64 R64, [R1+0x358] ;  /* 0x0003580001407983 */ /* 0x000ee40000300a00 */
[----:B------:R-:W-:Y:S02]  /*bd10*/  IMAD.WIDE R120, R244, 0x4, R96 ;  /* 0x00000004f4787825 */ /* 0x000fe400078e0260 */
[----:B------:R-:W3:Y:S01]  /*bd20*/  LDL.LU.64 R96, [R1+0x350] ;  /* 0x0003500001607983 */ /* 0x000ee20000300a00 */
[----:B------:R-:W-:-:S03]  /*bd30*/  ISETP.GE.U32.AND P1, PT, R176, 0x7fffff7f, PT ;  /* 0x7fffff7fb000780c */ /* 0x000fc60003f26070 */
[----:B------:R1:W-:Y:S04]  /*bd40*/  STL.64 [R1+0xa0], R120 ;  /* 0x0000a07801007387 */ /* 0x0003e80000100a00 */
[----:B------:R1:W-:Y:S04]  /*bd50*/  LDGSTS.E [R252+0x1f000], [R120.64], !P0 ;  /* 0x1f00000078fc7fae */ /* 0x0003e8000c121848 */
[----:B------:R1:W-:Y:S02]  /*bd60*/  STL.64 [R1+0x60], R112 ;  /* 0x0000607001007387 */ /* 0x0003e40000100a00 */
[----:B-1----:R-:W-:-:S02]  /*bd70*/  LOP3.LUT R105, R105, 0x7f, RZ, 0xc0, !PT ;  /* 0x0000007f69697812 */ /* 0x002fc400078ec0ff */
[----:B------:R1:W-:Y:S03]  /*bd80*/  LDGSTS.E [R252+0x1f200], [R112.64], !P0 ;  /* 0x1f20000070fc7fae */ /* 0x0003e6000c121848 */
[----:B------:R-:W-:Y:S02]  /*bd90*/  IMAD.SHL.U32 R105, R105, 0x4, RZ ;  /* 0x0000000469697824 */ /* 0x000fe400078e00ff */
[C---:B------:R-:W-:Y:S02]  /*bda0*/  IMAD.WIDE R120, R244.reuse, 0x4, R56 ;  /* 0x00000004f4787825 */ /* 0x040fe400078e0238 */
[----:B------:R-:W3:Y:S01]  /*bdb0*/  LDL.LU.64 R56, [R1+0x318] ;  /* 0x0003180001387983 */ /* 0x000ee20000300a00 */
[----:B------:R-:W-:Y:S01]  /*bdc0*/  LOP3.LUT R105, R105, 0x20, RZ, 0x3c, !PT ;  /* 0x0000002069697812 */ /* 0x000fe200078e3cff */
[----:B-1----:R-:W-:Y:S02]  /*bdd0*/  IMAD.WIDE R112, R244, 0x4, R88 ;  /* 0x00000004f4707825 */ /* 0x002fe400078e0258 */
[----:B------:R-:W3:Y:S01]  /*bde0*/  LDL.LU.64 R88, [R1+0x310] ;  /* 0x0003100001587983 */ /* 0x000ee20000300a00 */
[----:B------:R-:W-:-:S03]  /*bdf0*/  IADD3 R176, R245, -0x46, RZ ;  /* 0xffffffbaf5b07810 */ /* 0x000fc60007ffe0ff */
[----:B------:R2:W-:Y:S04]  /*be00*/  STL.64 [R1+0x868], R120 ;  /* 0x0008687801007387 */ /* 0x0005e80000100a00 */
[----:B------:R2:W-:Y:S04]  /*be10*/  LDGSTS.E [R105+0x10400], [R120.64], !P1 ;  /* 0x1040000078697fae */ /* 0x0005e8000c921848 */
[----:B------:R1:W-:Y:S01]  /*be20*/  STL.64 [R1+0x860], R112 ;  /* 0x0008607001007387 */ /* 0x0003e20000100a00 */
[----:B------:R-:W-:-:S03]  /*be30*/  ISETP.GE.U32.AND P4, PT, R176, 0x7fffff7b, PT ;  /* 0x7fffff7bb000780c */ /* 0x000fc60003f86070 */
[----:B------:R1:W-:Y:S01]  /*be40*/  LDGSTS.E [R105+0x10600], [R112.64], !P1 ;  /* 0x1060000070697fae */ /* 0x0003e2000c921848 */
[----:B--2---:R-:W-:-:S03]  /*be50*/  IMAD.WIDE R120, R244, 0x4, R48 ;  /* 0x00000004f4787825 */ /* 0x004fc600078e0230 */
[----:B------:R-:W2:Y:S01]  /*be60*/  LDL.LU.64 R48, [R1+0x2d8] ;  /* 0x0002d80001307983 */ /* 0x000ea20000300a00 */
[----:B-1----:R-:W-:-:S03]  /*be70*/  IMAD.WIDE R112, R244, 0x4, R80 ;  /* 0x00000004f4707825 */ /* 0x002fc600078e0250 */
[----:B------:R-:W2:Y:S04]  /*be80*/  LDL.LU.64 R80, [R1+0x2d0] ;  /* 0x0002d00001507983 */ /* 0x000ea80000300a00 */
[----:B------:R4:W-:Y:S04]  /*be90*/  STL.64 [R1+0x828], R120 ;  /* 0x0008287801007387 */ /* 0x0009e80000100a00 */
[----:B------:R4:W-:Y:S04]  /*bea0*/  LDGSTS.E [R105+0x11400], [R120.64], !P4 ;  /* 0x1140000078697fae */ /* 0x0009e8000e121848 */
[----:B------:R1:W-:Y:S01]  /*beb0*/  STL.64 [R1+0x820], R112 ;  /* 0x0008207001007387 */ /* 0x0003e20000100a00 */
[----:B------:R-:W-:-:S03]  /*bec0*/  IADD3 R176, R245, -0x4a, RZ ;  /* 0xffffffb6f5b07810 */ /* 0x000fc60007ffe0ff */
[----:B------:R1:W-:Y:S01]  /*bed0*/  LDGSTS.E [R105+0x11600], [R112.64], !P4 ;  /* 0x1160000070697fae */ /* 0x0003e2000e121848 */
[----:B----4-:R-:W-:-:S03]  /*bee0*/  IMAD.WIDE R120, R244, 0x4, R40 ;  /* 0x00000004f4787825 */ /* 0x010fc600078e0228 */
[----:B------:R-:W4:Y:S01]  /*bef0*/  LDL.LU.64 R40, [R1+0x298] ;  /* 0x0002980001287983 */ /* 0x000f220000300a00 */
[----:B------:R-:W-:Y:S02]  /*bf00*/  ISETP.GE.U32.AND P5, PT, R176, 0x7fffff77, PT ;  /* 0x7fffff77b000780c */ /* 0x000fe40003fa6070 */
[----:B------:R-:W-:Y:S01]  /*bf10*/  IADD3 R176, R245, -0x4e, RZ ;  /* 0xffffffb2f5b07810 */ /* 0x000fe20007ffe0ff */
[----:B-1----:R-:W-:-:S03]  /*bf20*/  IMAD.WIDE R112, R244, 0x4, R72 ;  /* 0x00000004f4707825 */ /* 0x002fc600078e0248 */
[----:B------:R-:W-:Y:S01]  /*bf30*/  ISETP.GE.U32.AND P0, PT, R176, 0x7fffff73, PT ;  /* 0x7fffff73b000780c */ /* 0x000fe20003f06070 */
[----:B------:R-:W4:Y:S01]  /*bf40*/  LDL.LU.64 R72, [R1+0x290] ;  /* 0x0002900001487983 */ /* 0x000f220000300a00 */
[----:B------:R-:W-:-:S03]  /*bf50*/  IADD3 R176, R245, -0x52, RZ ;  /* 0xffffffaef5b07810 */ /* 0x000fc60007ffe0ff */
[----:B------:R3:W-:Y:S04]  /*bf60*/  STL.64 [R1+0x7e8], R120 ;  /* 0x0007e87801007387 */ /* 0x0007e80000100a00 */
[----:B------:R3:W-:Y:S04]  /*bf70*/  LDGSTS.E [R105+0x12400], [R120.64], !P5 ;  /* 0x1240000078697fae */ /* 0x0007e8000e921848 */
[----:B------:R1:W-:Y:S04]  /*bf80*/  STL.64 [R1+0x7e0], R112 ;  /* 0x0007e07001007387 */ /* 0x0003e80000100a00 */
[----:B------:R1:W-:Y:S01]  /*bf90*/  LDGSTS.E [R105+0x12600], [R112.64], !P5 ;  /* 0x1260000070697fae */ /* 0x0003e2000e921848 */
[----:B------:R-:W-:Y:S01]  /*bfa0*/  ISETP.GE.U32.AND P1, PT, R176, 0x7fffff6f, PT ;  /* 0x7fffff6fb000780c */ /* 0x000fe20003f26070 */
[----:B---3--:R-:W-:-:S02]  /*bfb0*/  IMAD.WIDE R120, R244, 0x4, R64 ;  /* 0x00000004f4787825 */ /* 0x008fc400078e0240 */
[----:B------:R-:W3:Y:S02]  /*bfc0*/  LDL.LU.64 R64, [R1+0x258] ;  /* 0x0002580001407983 */ /* 0x000ee40000300a00 */
[C---:B-1----:R-:W-:Y:S02]  /*bfd0*/  IMAD.WIDE R112, R244.reuse, 0x4, R96 ;  /* 0x00000004f4707825 */ /* 0x042fe400078e0260 */
[----:B------:R-:W3:Y:S04]  /*bfe0*/  LDL.LU.64 R96, [R1+0x250] ;  /* 0x0002500001607983 */ /* 0x000ee80000300a00 */
[----:B------:R1:W-:Y:S04]  /*bff0*/  STL.64 [R1+0x7a8], R120 ;  /* 0x0007a87801007387 */ /* 0x0003e80000100a00 */
[----:B------:R1:W-:Y:S04]  /*c000*/  LDGSTS.E [R105+0x13400], [R120.64], !P0 ;  /* 0x1340000078697fae */ /* 0x0003e8000c121848 */
[----:B------:R1:W-:Y:S04]  /*c010*/  STL.64 [R1+0x7a0], R112 ;  /* 0x0007a07001007387 */ /* 0x0003e80000100a00 */
[----:B------:R1:W-:Y:S02]  /*c020*/  LDGSTS.E [R105+0x13600], [R112.64], !P0 ;  /* 0x1360000070697fae */ /* 0x0003e4000c121848 */
[----:B-1----:R-:W-:-:S02]  /*c030*/  IMAD.WIDE R120, R244, 0x4, R56 ;  /* 0x00000004f4787825 */ /* 0x002fc400078e0238 */
[----:B------:R-:W3:Y:S02]  /*c040*/  LDL.LU.64 R56, [R1+0x218] ;  /* 0x0002180001387983 */ /* 0x000ee40000300a00 */
[----:B------:R-:W-:Y:S02]  /*c050*/  IMAD.WIDE R112, R244, 0x4, R88 ;  /* 0x00000004f4707825 */ /* 0x000fe400078e0258 */
[----:B------:R2:W-:Y:S04]  /*c060*/  LDGSTS.E [R105+0x14400], [R120.64], !P1 ;  /* 0x1440000078697fae */ /* 0x0005e8000c921848 */
[----:B------:R-:W3:Y:S01]  /*c070*/  LDL.LU.64 R88, [R1+0x210] ;  /* 0x0002100001587983 */ /* 0x000ee20000300a00 */
[----:B------:R-:W-:-:S03]  /*c080*/  IADD3 R176, R245, -0x56, RZ ;  /* 0xffffffaaf5b07810 */ /* 0x000fc60007ffe0ff */
[----:B------:R2:W-:Y:S04]  /*c090*/  STL.64 [R1+0x768], R120 ;  /* 0x0007687801007387 */ /* 0x0005e80000100a00 */
        /* <DEDUP_REMOVED lines=22> */
[----:B------:R1:W-:Y:S01]  /*c200*/  STL.64 [R1+0x6e0], R112 ;  /* 0x0006e07001007387 */ /* 0x0003e20000100a00 */
[----:B------:R-:W-:-:S03]  /*c210*/  ISETP.GE.U32.AND P1, PT, R176, 0x7fffff5f, PT ;  /* 0x7fffff5fb000780c */ /* 0x000fc60003f26070 */
[----:B------:R1:W-:Y:S01]  /*c220*/  LDGSTS.E [R105+0x16600], [R112.64], !P5 ;  /* 0x1660000070697fae */ /* 0x0003e2000e921848 */
[----:B---3--:R-:W-:-:S03]  /*c230*/  IMAD.WIDE R120, R244, 0x4, R64 ;  /* 0x00000004f4787825 */ /* 0x008fc600078e0240 */
[----:B------:R-:W3:Y:S01]  /*c240*/  LDL.LU.64 R64, [R1+0x158] ;  /* 0x0001580001407983 */ /* 0x000ee20000300a00 */
[----:B------:R-:W-:-:S03]  /*c250*/  IMAD.WIDE R96, R244, 0x4, R96 ;  /* 0x00000004f4607825 */ /* 0x000fc600078e0260 */
[----:B-1----:R-:W3:Y:S04]  /*c260*/  LDL.LU.64 R112, [R1+0x150] ;  /* 0x0001500001707983 */ /* 0x002ee80000300a00 */
[----:B------:R1:W-:Y:S04]  /*c270*/  STL.64 [R1+0x6a8], R120 ;  /* 0x0006a87801007387 */ /* 0x0003e80000100a00 */
[----:B------:R1:W-:Y:S04]  /*c280*/  LDGSTS.E [R105+0x17400], [R120.64], !P0 ;  /* 0x1740000078697fae */ /* 0x0003e8000c121848 */
[----:B------:R1:W-:Y:S04]  /*c290*/  STL.64 [R1+0x6a0], R96 ;  /* 0x0006a06001007387 */ /* 0x0003e80000100a00 */
[----:B------:R1:W-:Y:S02]  /*c2a0*/  LDGSTS.E [R105+0x17600], [R96.64], !P0 ;  /* 0x1760000060697fae */ /* 0x0003e4000c121848 */
[----:B-1----:R-:W-:-:S02]  /*c2b0*/  IMAD.WIDE R120, R244, 0x4, R56 ;  /* 0x00000004f4787825 */ /* 0x002fc400078e0238 */
[----:B------:R-:W3:Y:S04]  /*c2c0*/  LDL.LU.64 R96, [R1+0x118] ;  /* 0x0001180001607983 */ /* 0x000ee80000300a00 */
[----:B------:R-:W3:Y:S01]  /*c2d0*/  LDL.LU.64 R56, [R1+0x110] ;  /* 0x0001100001387983 */ /* 0x000ee20000300a00 */
[----:B------:R-:W-:Y:S01]  /*c2e0*/  IMAD.WIDE R88, R244, 0x4, R88 ;  /* 0x00000004f4587825 */ /* 0x000fe200078e0258 */
[----:B------:R-:W-:Y:S02]  /*c2f0*/  IADD3 R176, R245, -0x66, RZ ;  /* 0xffffff9af5b07810 */ /* 0x000fe40007ffe0ff */
[----:B------:R-:W-:Y:S04]  /*c300*/  STL.64 [R1+0x668], R120 ;  /* 0x0006687801007387 */ /* 0x000fe80000100a00 */
[----:B------:R2:W-:Y:S04]  /*c310*/  LDGSTS.E [R105+0x18400], [R120.64], !P1 ;  /* 0x1840000078697fae */ /* 0x0005e8000c921848 */
[----:B------:R1:W-:Y:S04]  /*c320*/  STL.64 [R1+0x660], R88 ;  /* 0x0006605801007387 */ /* 0x0003e80000100a00 */
[----:B------:R1:W-:Y:S01]  /*c330*/  LDGSTS.E [R105+0x18600], [R88.64], !P1 ;  /* 0x1860000058697fae */ /* 0x0003e2000c921848 */
[----:B------:R-:W-:-:S03]  /*c340*/  ISETP.GE.U32.AND P4, PT, R176, 0x7fffff5b, PT ;  /* 0x7fffff5bb000780c */ /* 0x000fc60003f86070 */
[----:B-1----:R-:W3:Y:S01]  /*c350*/  LDL.LU.64 R88, [R1+0xd8] ;  /* 0x0000d80001587983 */ /* 0x002ee20000300a00 */
[----:B--2---:R-:W-:-:S03]  /*c360*/  IMAD.WIDE R120, R244, 0x4, R48 ;  /* 0x00000004f4787825 */ /* 0x004fc600078e0230 */
[----:B------:R-:W2:Y:S01]  /*c370*/  LDL.LU.64 R48, [R1+0xd0] ;  /* 0x0000d00001307983 */ /* 0x000ea20000300a00 */
[----:B------:R-:W-:-:S03]  /*c380*/  IMAD.WIDE R80, R244, 0x4, R80 ;  /* 0x00000004f4507825 */ /* 0x000fc600078e0250 */
[----:B------:R-:W-:Y:S04]  /*c390*/  STL.64 [R1+0x630], R120 ;  /* 0x0006307801007387 */ /* 0x000fe80000100a00 */
[----:B------:R4:W-:Y:S04]  /*c3a0*/  LDGSTS.E [R105+0x19400], [R120.64], !P4 ;  /* 0x1940000078697fae */ /* 0x0009e8000e121848 */
[----:B------:R1:W-:Y:S04]  /*c3b0*/  STL.64 [R1+0x628], R80 ;  /* 0x0006285001007387 */ /* 0x0003e80000100a00 */
[----:B------:R1:W-:Y:S04]  /*c3c0*/  LDGSTS.E [R105+0x19600], [R80.64], !P4 ;  /* 0x1960000050697fae */ /* 0x0003e8000e121848 */
[----:B-1----:R-:W2:Y:S01]  /*c3d0*/  LDL.LU.64 R80, [R1+0x98] ;  /* 0x0000980001507983 */ /* 0x002ea20000300a00 */
[----:B----4-:R-:W-:-:S03]  /*c3e0*/  IMAD.WIDE R120, R244, 0x4, R40 ;  /* 0x00000004f4787825 */ /* 0x010fc600078e0228 */
[----:B------:R-:W4:Y:S01]  /*c3f0*/  LDL.LU.64 R40, [R1+0x90] ;  /* 0x0000900001287983 */ /* 0x000f220000300a00 */
[----:B------:R-:W-:-:S04]  /*c400*/  IADD3 R176, R245, -0x6a, RZ ;  /* 0xffffff96f5b07810 */ /* 0x000fc80007ffe0ff */
[----:B------:R-:W-:Y:S02]  /*c410*/  ISETP.GE.U32.AND P5, PT, R176, 0x7fffff57, PT ;  /* 0x7fffff57b000780c */ /* 0x000fe40003fa6070 */
[----:B------:R-:W-:Y:S01]  /*c420*/  IADD3 R176, R245, -0x6e, RZ ;  /* 0xffffff92f5b07810 */ /* 0x000fe20007ffe0ff */
[----:B------:R-:W-:-:S03]  /*c430*/  IMAD.WIDE R72, R244, 0x4, R72 ;  /* 0x00000004f4487825 */ /* 0x000fc600078e0248 */
[----:B------:R-:W-:Y:S01]  /*c440*/  ISETP.GE.U32.AND P0, PT, R176, 0x7fffff53, PT ;  /* 0x7fffff53b000780c */ /* 0x000fe20003f06070 */
[----:B------:R-:W-:Y:S01]  /*c450*/  STL.64 [R1+0x5f8], R120 ;  /* 0x0005f87801007387 */ /* 0x000fe20000100a00 */
[----:B------:R-:W-:-:S03]  /*c460*/  IADD3 R176, R245, -0x72, RZ ;  /* 0xffffff8ef5b07810 */ /* 0x000fc60007ffe0ff */
[----:B------:R1:W-:Y:S04]  /*c470*/  STL.64 [R1+0x5f0], R72 ;  /* 0x0005f04801007387 */ /* 0x0003e80000100a00 */
[----:B------:R3:W-:Y:S04]  /*c480*/  LDGSTS.E [R105+0x1a400], [R120.64], !P5 ;  /* 0x1a40000078697fae */ /* 0x0007e8000e921848 */
[----:B------:R1:W-:Y:S01]  /*c490*/  LDGSTS.E [R105+0x1a600], [R72.64], !P5 ;  /* 0x1a60000048697fae */ /* 0x0003e2000e921848 */
[----:B------:R-:W-:-:S03]  /*c4a0*/  ISETP.GE.U32.AND P1, PT, R176, 0x7fffff4f, PT ;  /* 0x7fffff4fb000780c */ /* 0x000fc60003f26070 */
[----:B-1----:R-:W4:Y:S01]  /*c4b0*/  LDL.LU.64 R72, [R1+0x58] ;  /* 0x0000580001487983 */ /* 0x002f220000300a00 */
[----:B---3--:R-:W-:-:S03]  /*c4c0*/  IMAD.WIDE R120, R244, 0x4, R64 ;  /* 0x00000004f4787825 */ /* 0x008fc600078e0240 */
[----:B------:R-:W3:Y:S01]  /*c4d0*/  LDL.LU.64 R64, [R1+0x50] ;  /* 0x0000500001407983 */ /* 0x000ee20000300a00 */
[----:B------:R-:W-:-:S03]  /*c4e0*/  IMAD.WIDE R112, R244, 0x4, R112 ;  /* 0x00000004f4707825 */ /* 0x000fc600078e0270 */
[----:B------:R-:W-:Y:S04]  /*c4f0*/  STL.64 [R1+0x5b8], R120 ;  /* 0x0005b87801007387 */ /* 0x000fe80000100a00 */
[----:B------:R1:W-:Y:S04]  /*c500*/  LDGSTS.E [R105+0x1b400], [R120.64], !P0 ;  /* 0x1b40000078697fae */ /* 0x0003e8000c121848 */
[----:B------:R1:W-:Y:S04]  /*c510*/  STL.64 [R1+0x5b0], R112 ;  /* 0x0005b07001007387 */ /* 0x0003e80000100a00 */
[----:B------:R1:W-:Y:S01]  /*c520*/  LDGSTS.E [R105+0x1b600], [R112.64], !P0 ;  /* 0x1b60000070697fae */ /* 0x0003e2000c121848 */
[----:B------:R-:W-:Y:S01]  /*c530*/  IADD3 R176, R245, -0x76, RZ ;  /* 0xffffff8af5b07810 */ /* 0x000fe20007ffe0ff */
[----:B-1----:R-:W-:-:S02]  /*c540*/  IMAD.WIDE R112, R244, 0x4, R56 ;  /* 0x00000004f4707825 */ /* 0x002fc400078e0238 */
[----:B------:R-:W3:Y:S02]  /*c550*/  LDL.LU.64 R56, [R1+0x408] ;  /* 0x0004080001387983 */ /* 0x000ee40000300a00 */
[----:B------:R-:W-:Y:S02]  /*c560*/  IMAD.WIDE R120, R244, 0x4, R96 ;  /* 0x00000004f4787825 */ /* 0x000fe400078e0260 */
[----:B------:R-:W3:Y:S04]  /*c570*/  LDL.LU.64 R96, [R1+0x400] ;  /* 0x0004000001607983 */ /* 0x000ee80000300a00 */
[----:B------:R1:W-:Y:S04]  /*c580*/  STL.64 [R1+0x578], R120 ;  /* 0x0005787801007387 */ /* 0x0003e80000100a00 */
[----:B------:R1:W-:Y:S04]  /*c590*/  LDGSTS.E [R105+0x1c400], [R120.64], !P1 ;  /* 0x1c40000078697fae */ /* 0x0003e8000c921848 */
        /* <DEDUP_REMOVED lines=12> */
[----:B------:R-:W4:Y:S02]  /*c660*/  LDL.LU.64 R40, [R1+0x388] ;  /* 0x0003880001287983 */ /* 0x000f240000300a00 */
[----:B-1----:R-:W-:Y:S02]  /*c670*/  IMAD.WIDE R120, R244, 0x4, R80 ;  /* 0x00000004f4787825 */ /* 0x002fe400078e0250 */
[----:B------:R-:W4:Y:S01]  /*c680*/  LDL.LU.64 R80, [R1+0x380] ;  /* 0x0003800001507983 */ /* 0x000f220000300a00 */
[----:B------:R-:W-:-:S04]  /*c690*/  IADD3 R176, R245, -0x7a, RZ ;  /* 0xffffff86f5b07810 */ /* 0x000fc80007ffe0ff */
[----:B------:R-:W-:Y:S02]  /*c6a0*/  ISETP.GE.U32.AND P5, PT, R176, 0x7fffff47, PT ;  /* 0x7fffff47b000780c */ /* 0x000fe40003fa6070 */
[----:B------:R-:W-:-:S04]  /*c6b0*/  IADD3 R176, R245, -0x7e, RZ ;  /* 0xffffff82f5b07810 */ /* 0x000fc80007ffe0ff */
[----:B------:R-:W-:Y:S01]  /*c6c0*/  ISETP.GE.U32.AND P0, PT, R176, 0x7fffff43, PT ;  /* 0x7fffff43b000780c */ /* 0x000fe20003f06070 */
[----:B------:R1:W-:Y:S04]  /*c6d0*/  STL.64 [R1+0x4f8], R120 ;  /* 0x0004f87801007387 */ /* 0x0003e80000100a00 */
[----:B------:R3:W-:Y:S04]  /*c6e0*/  STL.64 [R1+0xa8], R112 ;  /* 0x0000a87001007387 */ /* 0x0007e80000100a00 */
[----:B------:R1:W-:Y:S01]  /*c6f0*/  LDGSTS.E [R105+0x1e400], [R120.64], !P5 ;  /* 0x1e40000078697fae */ /* 0x0003e2000e921848 */
[----:B------:R-:W-:-:S03]  /*c700*/  IADD3 R176, R245, -0x43, RZ ;  /* 0xffffffbdf5b07810 */ /* 0x000fc60007ffe0ff */
[----:B------:R3:W-:Y:S01]  /*c710*/  LDGSTS.E [R105+0x1e600], [R112.64], !P5 ;  /* 0x1e60000070697fae */ /* 0x0007e2000e921848 */
[----:B------:R-:W-:Y:S01]  /*c720*/  LOP3.LUT R32, R32, 0x7f, RZ, 0xc0, !PT ;  /* 0x0000007f20207812 */ /* 0x000fe200078ec0ff */
[C---:B-1----:R-:W-:Y:S02]  /*c730*/  IMAD.WIDE R120, R244.reuse, 0x4, R72 ;  /* 0x00000004f4787825 */ /* 0x042fe400078e0248 */
[----:B------:R-:W4:Y:S02]  /*c740*/  LDL.LU.64 R72, [R1+0x348] ;  /* 0x0003480001487983 */ /* 0x000f240000300a00 */
[----:B---3--:R-:W-:Y:S02]  /*c750*/  IMAD.WIDE R112, R244, 0x4, R64 ;  /* 0x00000004f4707825 */ /* 0x008fe400078e0240 */
[----:B------:R-:W3:Y:S01]  /*c760*/  LDL.LU.64 R64, [R1+0x340] ;  /* 0x0003400001407983 */ /* 0x000ee20000300a00 */
[----:B------:R-:W-:-:S03]  /*c770*/  ISETP.GE.U32.AND P1, PT, R176, 0x7fffff7e, PT ;  /* 0x7fffff7eb000780c */ /* 0x000fc60003f26070 */
[----:B------:R-:W-:Y:S01]  /*c780*/  STL.64 [R1+0x98], R120 ;  /* 0x0000987801007387 */ /* 0x000fe20000100a00 */
[----:B------:R-:W-:-:S03]  /*c790*/  IMAD.SHL.U32 R32, R32, 0x4, RZ ;  /* 0x0000000420207824 */ /* 0x000fc600078e00ff */
[----:B------:R1:W-:Y:S04]  /*c7a0*/  LDGSTS.E [R105+0x1f400], [R120.64], !P0 ;  /* 0x1f40000078697fae */ /* 0x0003e8000c121848 */
[----:B------:R1:W-:Y:S04]  /*c7b0*/  STL.64 [R1+0x50], R112 ;  /* 0x0000507001007387 */ /* 0x0003e80000100a00 */
[----:B------:R1:W-:Y:S01]  /*c7c0*/  LDGSTS.E [R105+0x1f600], [R112.64], !P0 ;  /* 0x1f60000070697fae */ /* 0x0003e2000c121848 */
[----:B------:R-:W-:Y:S02]  /*c7d0*/  LOP3.LUT R32, R32, 0x40, RZ, 0x3c, !PT ;  /* 0x0000004020207812 */ /* 0x000fe400078e3cff */
[----:B------:R-:W-:Y:S01]  /*c7e0*/  IADD3 R176, R245, -0x47, RZ ;  /* 0xffffffb9f5b07810 */ /* 0x000fe20007ffe0ff */
[----:B-1----:R-:W-:-:S02]  /*c7f0*/  IMAD.WIDE R112, R244, 0x4, R56 ;  /* 0x00000004f4707825 */ /* 0x002fc400078e0238 */
[----:B------:R-:W3:Y:S02]  /*c800*/  LDL.LU.64 R56, [R1+0x308] ;  /* 0x0003080001387983 */ /* 0x000ee40000300a00 */
[----:B------:R-:W-:Y:S02]  /*c810*/  IMAD.WIDE R104, R244, 0x4, R96 ;  /* 0x00000004f4687825 */ /* 0x000fe400078e0260 */
[----:B------:R-:W3:Y:S04]  /*c820*/  LDL.LU.64 R96, [R1+0x300] ;  /* 0x0003000001607983 */ /* 0x000ee80000300a00 */
        /* <DEDUP_REMOVED lines=11> */
[----:B------:R1:W-:Y:S04]  /*c8e0*/  STL.64 [R1+0x810], R104 ;  /* 0x0008106801007387 */ /* 0x0003e80000100a00 */
[----:B------:R1:W-:Y:S01]  /*c8f0*/  LDGSTS.E [R32+0x11a00], [R104.64], !P4 ;  /* 0x11a0000068207fae */ /* 0x0003e2000e121848 */
[----:B----4-:R-:W-:-:S03]  /*c900*/  IMAD.WIDE R112, R244, 0x4, R40 ;  /* 0x00000004f4707825 */ /* 0x010fc600078e0228 */
[----:B------:R-:W4:Y:S01]  /*c910*/  LDL.LU.64 R40, [R1+0x288] ;  /* 0x0002880001287983 */ /* 0x000f220000300a00 */
[----:B-1----:R-:W-:-:S03]  /*c920*/  IMAD.WIDE R104, R244, 0x4, R80 ;  /* 0x00000004f4687825 */ /* 0x002fc600078e0250 */
[----:B------:R-:W4:Y:S01]  /*c930*/  LDL.LU.64 R80, [R1+0x280] ;  /* 0x0002800001507983 */ /* 0x000f220000300a00 */
[----:B------:R-:W-:-:S04]  /*c940*/  IADD3 R176, R245, -0x4b, RZ ;  /* 0xffffffb5f5b07810 */ /* 0x000fc80007ffe0ff */
[----:B------:R-:W-:Y:S02]  /*c950*/  ISETP.GE.U32.AND P5, PT, R176, 0x7fffff76, PT ;  /* 0x7fffff76b000780c */ /* 0x000fe40003fa6070 */
[C---:B------:R-:W-:Y:S01]  /*c960*/  IADD3 R176, R245.reuse, -0x4f, RZ ;  /* 0xffffffb1f5b07810 */ /* 0x040fe20007ffe0ff */
[----:B------:R1:W-:Y:S03]  /*c970*/  STL.64 [R1+0x7d8], R112 ;  /* 0x0007d87001007387 */ /* 0x0003e60000100a00 */
[----:B------:R-:W-:Y:S01]  /*c980*/  ISETP.GE.U32.AND P0, PT, R176, 0x7fffff72, PT ;  /* 0x7fffff72b000780c */ /* 0x000fe20003f06070 */
[----:B------:R3:W-:Y:S01]  /*c990*/  STL.64 [R1+0x7d0], R104 ;  /* 0x0007d06801007387 */ /* 0x0007e20000100a00 */
[----:B------:R-:W-:-:S05]  /*c9a0*/  IADD3 R176, R245, -0x53, RZ ;  /* 0xffffffadf5b07810 */ /* 0x000fca0007ffe0ff */
[----:B------:R1:W-:Y:S04]  /*c9b0*/  LDGSTS.E [R32+0x12800], [R112.64], !P5 ;  /* 0x1280000070207fae */ /* 0x0003e8000e921848 */
[----:B------:R3:W-:Y:S01]  /*c9c0*/  LDGSTS.E [R32+0x12a00], [R104.64], !P5 ;  /* 0x12a0000068207fae */ /* 0x0007e2000e921848 */
[----:B------:R-:W-:Y:S01]  /*c9d0*/  ISETP.GE.U32.AND P1, PT, R176, 0x7fffff6e, PT ;  /* 0x7fffff6eb000780c */ /* 0x000fe20003f26070 */
[C---:B-1----:R-:W-:Y:S02]  /*c9e0*/  IMAD.WIDE R112, R244.reuse, 0x4, R72 ;  /* 0x00000004f4707825 */ /* 0x042fe400078e0248 */
[----:B------:R-:W4:Y:S02]  /*c9f0*/  LDL.LU.64 R72, [R1+0x248] ;  /* 0x0002480001487983 */ /* 0x000f240000300a00 */
[----:B---3--:R-:W-:-:S02]  /*ca00*/  IMAD.WIDE R104, R244, 0x4, R64 ;  /* 0x00000004f4687825 */ /* 0x008fc400078e0240 */
[----:B------:R-:W3:Y:S04]  /*ca10*/  LDL.LU.64 R64, [R1+0x240] ;  /* 0x0002400001407983 */ /* 0x000ee80000300a00 */
[----:B------:R1:W-:Y:S04]  /*ca20*/  STL.64 [R1+0x798], R112 ;  /* 0x0007987001007387 */ /* 0x0003e80000100a00 */
        /* <DEDUP_REMOVED lines=32> */
[----:B------:R1:W-:Y:S01]  /*cc30*/  LDGSTS.E [R32+0x16800], [R112.64], !P5 ;  /* 0x1680000070207fae */ /* 0x0003e2000e921848 */
[----:B------:R-:W-:-:S03]  /*cc40*/  ISETP.GE.U32.AND P1, PT, R176, 0x7fffff5e, PT ;  /* 0x7fffff5eb000780c */ /* 0x000fc60003f26070 */
[----:B------:R3:W-:Y:S01]  /*cc50*/  LDGSTS.E [R32+0x16a00], [R104.64], !P5 ;  /* 0x16a0000068207fae */ /* 0x0007e2000e921848 */
[----:B-1----:R-:W-:-:S03]  /*cc60*/  IMAD.WIDE R112, R244, 0x4, R72 ;  /* 0x00000004f4707825 */ /* 0x002fc600078e0248 */
[----:B------:R-:W4:Y:S01]  /*cc70*/  LDL.LU.64 R72, [R1+0x148] ;  /* 0x0001480001487983 */ /* 0x000f220000300a00 */
[----:B---3--:R-:W-:-:S03]  /*cc80*/  IMAD.WIDE R64, R244, 0x4, R64 ;  /* 0x00000004f4407825 */ /* 0x008fc600078e0240 */
[----:B------:R-:W3:Y:S04]  /*cc90*/  LDL.LU.64 R104, [R1+0x140] ;  /* 0x0001400001687983 */ /* 0x000ee80000300a00 */
[----:B------:R1:W-:Y:S04]  /*cca0*/  STL.64 [R1+0x698], R112 ;  /* 0x0006987001007387 */ /* 0x0003e80000100a00 */
[----:B------:R1:W-:Y:S04]  /*ccb0*/  LDGSTS.E [R32+0x17800], [R112.64], !P0 ;  /* 0x1780000070207fae */ /* 0x0003e8000c121848 */
[----:B------:R1:W-:Y:S04]  /*ccc0*/  STL.64 [R1+0x690], R64 ;  /* 0x0006904001007387 */ /* 0x0003e80000100a00 */
[----:B------:R1:W-:Y:S01]  /*ccd0*/  LDGSTS.E [R32+0x17a00], [R64.64], !P0 ;  /* 0x17a0000040207fae */ /* 0x0003e2000c121848 */
[----:B------:R-:W-:Y:S01]  /*cce0*/  IADD3 R176, R245, -0x67, RZ ;  /* 0xffffff99f5b07810 */ /* 0x000fe20007ffe0ff */
[----:B-1----:R-:W-:-:S02]  /*ccf0*/  IMAD.WIDE R112, R244, 0x4, R56 ;  /* 0x00000004f4707825 */ /* 0x002fc400078e0238 */
[----:B------:R-:W3:Y:S04]  /*cd00*/  LDL.LU.64 R56, [R1+0x108] ;  /* 0x0001080001387983 */ /* 0x000ee80000300a00 */
[----:B------:R-:W3:Y:S01]  /*cd10*/  LDL.LU.64 R64, [R1+0x100] ;  /* 0x0001000001407983 */ /* 0x000ee20000300a00 */
[----:B------:R-:W-:-:S03]  /*cd20*/  IMAD.WIDE R96, R244, 0x4, R96 ;  /* 0x00000004f4607825 */ /* 0x000fc600078e0260 */
        /* <DEDUP_REMOVED lines=17> */
[----:B------:R-:W-:Y:S01]  /*ce40*/  ISETP.GE.U32.AND P5, PT, R176, 0x7fffff56, PT ;  /* 0x7fffff56b000780c */ /* 0x000fe20003fa6070 */
[----:B------:R-:W-:Y:S01]  /*ce50*/  IMAD.WIDE R80, R244, 0x4, R80 ;  /* 0x00000004f4507825 */ /* 0x000fe200078e0250 */
[----:B------:R-:W-:Y:S04]  /*ce60*/  STL.64 [R1+0x5e8], R112 ;  /* 0x0005e87001007387 */ /* 0x000fe80000100a00 */
[----:B------:R1:W-:Y:S07]  /*ce70*/  STL.64 [R1+0x5e0], R80 ;  /* 0x0005e05001007387 */ /* 0x0003ee0000100a00 */
[----:B------:R1:W-:Y:S04]  /*ce80*/  LDGSTS.E [R32+0x1a800], [R112.64], !P5 ;  /* 0x1a80000070207fae */ /* 0x0003e8000e921848 */
[----:B------:R1:W-:Y:S01]  /*ce90*/  LDGSTS.E [R32+0x1aa00], [R80.64], !P5 ;  /* 0x1aa0000050207fae */ /* 0x0003e2000e921848 */
[----:B------:R-:W-:-:S03]  /*cea0*/  IADD3 R176, R245, -0x6f, RZ ;  /* 0xffffff91f5b07810 */ /* 0x000fc60007ffe0ff */
[----:B-1----:R-:W4:Y:S01]  /*ceb0*/  LDL.LU.64 R80, [R1+0x48] ;  /* 0x0000480001507983 */ /* 0x002f220000300a00 */
[----:B------:R-:W-:Y:S01]  /*cec0*/  ISETP.GE.U32.AND P0, PT, R176, 0x7fffff52, PT ;  /* 0x7fffff52b000780c */ /* 0x000fe20003f06070 */
[----:B------:R-:W-:Y:S01]  /*ced0*/  IMAD.WIDE R112, R244, 0x4, R72 ;  /* 0x00000004f4707825 */ /* 0x000fe200078e0248 */
[C---:B------:R-:W-:Y:S01]  /*cee0*/  IADD3 R176, R245.reuse, -0x73, RZ ;  /* 0xffffff8df5b07810 */ /* 0x040fe20007ffe0ff */
[----:B------:R-:W4:Y:S03]  /*cef0*/  LDL.LU.64 R72, [R1+0x40] ;  /* 0x0000400001487983 */ /* 0x000f260000300a00 */
[----:B------:R-:W-:Y:S01]  /*cf00*/  ISETP.GE.U32.AND P1, PT, R176, 0x7fffff4e, PT ;  /* 0x7fffff4eb000780c */ /* 0x000fe20003f26070 */
[----:B---3--:R-:W-:Y:S01]  /*cf10*/  IMAD.WIDE R104, R244, 0x4, R104 ;  /* 0x00000004f4687825 */ /* 0x008fe200078e0268 */
[----:B------:R-:W-:Y:S04]  /*cf20*/  STL.64 [R1+0x5a8], R112 ;  /* 0x0005a87001007387 */ /* 0x000fe80000100a00 */
[----:B------:R1:W-:Y:S04]  /*cf30*/  STL.64 [R1+0x5a0], R104 ;  /* 0x0005a06801007387 */ /* 0x0003e80000100a00 */
[----:B------:R3:W-:Y:S04]  /*cf40*/  LDGSTS.E [R32+0x1b800], [R112.64], !P0 ;  /* 0x1b80000070207fae */ /* 0x0007e8000c121848 */
[----:B------:R1:W-:Y:S01]  /*cf50*/  LDGSTS.E [R32+0x1ba00], [R104.64], !P0 ;  /* 0x1ba0000068207fae */ /* 0x0003e2000c121848 */
[----:B------:R-:W-:-:S04]  /*cf60*/  IADD3 R176, R245, -0x77, RZ ;  /* 0xffffff89f5b07810 */ /* 0x000fc80007ffe0ff */
[----:B------:R-:W-:Y:S01]  /*cf70*/  ISETP.GE.U32.AND P4, PT, R176, 0x7fffff4a, PT ;  /* 0x7fffff4ab000780c */ /* 0x000fe20003f86070 */
[----:B------:R-:W-:-:S04]  /*cf80*/  IMAD.WIDE R56, R244, 0x4, R56 ;  /* 0x00000004f4387825 */ /* 0x000fc800078e0238 */
[C---:B-1----:R-:W-:Y:S01]  /*cf90*/  IMAD.WIDE R104, R244.reuse, 0x4, R64 ;  /* 0x00000004f4687825 */ /* 0x042fe200078e0240 */
[----:B------:R1:W-:Y:S04]  /*cfa0*/  LDGSTS.E [R32+0x1c800], [R56.64], !P1 ;  /* 0x1c80000038207fae */ /* 0x0003e8000c921848 */
[----:B------:R-:W3:Y:S04]  /*cfb0*/  LDL.LU.64 R64, [R1+0x3f8] ;  /* 0x0003f80001407983 */ /* 0x000ee80000300a00 */
[----:B------:R1:W-:Y:S04]  /*cfc0*/  STL.64 [R1+0x568], R56 ;  /* 0x0005683801007387 */ /* 0x0003e80000100a00 */
[----:B------:R2:W-:Y:S04]  /*cfd0*/  STL.64 [R1+0x560], R104 ;  /* 0x0005606801007387 */ /* 0x0005e80000100a00 */
[----:B------:R2:W-:Y:S04]  /*cfe0*/  LDGSTS.E [R32+0x1ca00], [R104.64], !P1 ;  /* 0x1ca0000068207fae */ /* 0x0005e8000c921848 */
[----:B-1----:R-:W3:Y:S01]  /*cff0*/  LDL.LU.64 R56, [R1+0x3f0] ;  /* 0x0003f00001387983 */ /* 0x002ee20000300a00 */
[----:B------:R-:W-:-:S05]  /*d000*/  IMAD.WIDE R96, R244, 0x4, R96 ;  /* 0x00000004f4607825 */ /* 0x000fca00078e0260 */
[----:B------:R1:W-:Y:S01]  /*d010*/  LDGSTS.E [R32+0x1d800], [R96.64], !P4 ;  /* 0x1d80000060207fae */ /* 0x0003e2000e121848 */
[----:B--2---:R-:W-:-:S03]  /*d020*/  IMAD.WIDE R104, R244, 0x4, R48 ;  /* 0x00000004f4687825 */ /* 0x004fc600078e0230 */
[----:B------:R-:W2:Y:S04]  /*d030*/  LDL.LU.64 R48, [R1+0x3b8] ;  /* 0x0003b80001307983 */ /* 0x000ea80000300a00 */
[----:B------:R1:W-:Y:S04]  /*d040*/  STL.64 [R1+0x528], R96 ;  /* 0x0005286001007387 */ /* 0x0003e80000100a00 */
[----:B------:R4:W-:Y:S04]  /*d050*/  STL.64 [R1+0x520], R104 ;  /* 0x0005206801007387 */ /* 0x0009e80000100a00 */
[----:B------:R4:W-:Y:S04]  /*d060*/  LDGSTS.E [R32+0x1da00], [R104.64], !P4 ;  /* 0x1da0000068207fae */ /* 0x0009e8000e121848 */
[----:B-1----:R-:W2:Y:S01]  /*d070*/  LDL.LU.64 R96, [R1+0x3b0] ;  /* 0x0003b00001607983 */ /* 0x002ea20000300a00 */
[----:B----4-:R-:W-:-:S03]  /*d080*/  IMAD.WIDE R104, R244, 0x4, R40 ;  /* 0x00000004f4687825 */ /* 0x010fc600078e0228 */
[----:B------:R-:W4:Y:S01]  /*d090*/  LDL.LU.64 R40, [R1+0x378] ;  /* 0x0003780001287983 */ /* 0x000f220000300a00 */
[----:B------:R-:W-:-:S04]  /*d0a0*/  IADD3 R176, R245, -0x7b, RZ ;  /* 0xffffff85f5b07810 */ /* 0x000fc80007ffe0ff */
[----:B------:R-:W-:Y:S01]  /*d0b0*/  ISETP.GE.U32.AND P5, PT, R176, 0x7fffff46, PT ;  /* 0x7fffff46b000780c */ /* 0x000fe20003fa6070 */
[----:B------:R-:W-:-:S05]  /*d0c0*/  IMAD.WIDE R88, R244, 0x4, R88 ;  /* 0x00000004f4587825 */ /* 0x000fca00078e0258 */
[----:B------:R1:W-:Y:S04]  /*d0d0*/  STL.64 [R1+0x4f0], R88 ;  /* 0x0004f05801007387 */ /* 0x0003e80000100a00 */
[----:B------:R1:W-:Y:S04]  /*d0e0*/  STL.64 [R1+0x4e8], R104 ;  /* 0x0004e86801007387 */ /* 0x0003e80000100a00 */
[----:B------:R1:W-:Y:S04]  /*d0f0*/  LDGSTS.E [R32+0x1e800], [R88.64], !P5 ;  /* 0x1e80000058207fae */ /* 0x0003e8000e921848 */
[----:B------:R1:W-:Y:S04]  /*d100*/  LDGSTS.E [R32+0x1ea00], [R104.64], !P5 ;  /* 0x1ea0000068207fae */ /* 0x0003e8000e921848 */
[----:B-1----:R-:W4:Y:S01]  /*d110*/  LDL.LU.64 R88, [R1+0x370] ;  /* 0x0003700001587983 */ /* 0x002f220000300a00 */
[----:B------:R-:W-:-:S03]  /*d120*/  IMAD.WIDE R104, R244, 0x4, R80 ;  /* 0x00000004f4687825 */ /* 0x000fc600078e0250 */
[----:B------:R-:W4:Y:S01]  /*d130*/  LDL.LU.64 R80, [R1+0x338] ;  /* 0x0003380001507983 */ /* 0x000f220000300a00 */
[----:B------:R-:W-:-:S04]  /*d140*/  IADD3 R176, R245, -0x7f, RZ ;  /* 0xffffff81f5b07810 */ /* 0x000fc80007ffe0ff */
[----:B------:R-:W-:Y:S01]  /*d150*/  ISETP.GE.U32.AND P0, PT, R176, 0x7fffff42, PT ;  /* 0x7fffff42b000780c */ /* 0x000fe20003f06070 */
[----:B------:R-:W-:Y:S01]  /*d160*/  IMAD.WIDE R72, R244, 0x4, R72 ;  /* 0x00000004f4487825 */ /* 0x000fe200078e0248 */
[----:B------:R-:W-:Y:S01]  /*d170*/  IADD3 R176, R245, -0x44, RZ ;  /* 0xffffffbcf5b07810 */ /* 0x000fe20007ffe0ff */
[----:B------:R1:W-:Y:S04]  /*d180*/  STL.64 [R1+0x68], R104 ;  /* 0x0000686801007387 */ /* 0x0003e80000100a00 */
[----:B------:R1:W-:Y:S01]  /*d190*/  STL.64 [R1+0x40], R72 ;  /* 0x0000404801007387 */ /* 0x0003e20000100a00 */
[----:B------:R-:W-:-:S05]  /*d1a0*/  ISETP.GE.U32.AND P1, PT, R176, 0x7fffff7d, PT ;  /* 0x7fffff7db000780c */ /* 0x000fca0003f26070 */
[----:B------:R1:W-:Y:S01]  /*d1b0*/  LDGSTS.E [R32+0x1f800], [R104.64], !P0 ;  /* 0x1f80000068207fae */ /* 0x0003e2000c121848 */
[----:B------:R-:W-:-:S03]  /*d1c0*/  IMAD.SHL.U32 R33, R33, 0x4, RZ ;  /* 0x0000000421217824 */ /* 0x000fc600078e00ff */
[----:B------:R1:W-:Y:S04]  /*d1d0*/  LDGSTS.E [R32+0x1fa00], [R72.64], !P0 ;  /* 0x1fa0000048207fae */ /* 0x0003e8000c121848 */
[----:B-1----:R-:W4:Y:S04]  /*d1e0*/  LDL.LU.64 R104, [R1+0x330] ;  /* 0x0003300001687983 */ /* 0x002f280000300a00 */
[----:B------:R-:W4:Y:S01]  /*d1f0*/  LDL.LU.64 R72, [R1+0x2f8] ;  /* 0x0002f80001487983 */ /* 0x000f220000300a00 */
[----:B------:R-:W-:Y:S01]  /*d200*/  LOP3.LUT R33, R33, 0x60, RZ, 0x3c, !PT ;  /* 0x0000006021217812 */ /* 0x000fe200078e3cff */
[----:B---3--:R-:W-:-:S02]  /*d210*/  IMAD.WIDE R112, R244, 0x4, R64 ;  /* 0x00000004f4707825 */ /* 0x008fc400078e0240 */
[----:B------:R-:W3:Y:S01]  /*d220*/  LDL.LU.64 R64, [R1+0x2f0] ;  /* 0x0002f00001407983 */ /* 0x000ee20000300a00 */
[----:B------:R-:W-:-:S03]  /*d230*/  IADD3 R176, R245, -0x48, RZ ;  /* 0xffffffb8f5b07810 */ /* 0x000fc60007ffe0ff */
[----:B------:R-:W-:Y:S04]  /*d240*/  STL.64 [R1+0x848], R112 ;  /* 0x0008487001007387 */ /* 0x000fe80000100a00 */
[----:B------:R2:W-:Y:S01]  /*d250*/  LDGSTS.E [R33+0x10c00], [R112.64], !P1 ;  /* 0x10c0000070217fae */ /* 0x0005e2000c921848 */
[----:B------:R-:W-:Y:S01]  /*d260*/  IMAD.WIDE R56, R244, 0x4, R56 ;  /* 0x00000004f4387825 */ /* 0x000fe200078e0238 */
[----:B------:R-:W-:-:S04]  /*d270*/  ISETP.GE.U32.AND P4, PT, R176, 0x7fffff79, PT ;  /* 0x7fffff79b000780c */ /* 0x000fc80003f86070 */
[----:B------:R1:W-:Y:S04]  /*d280*/  STL.64 [R1+0x840], R56 ;  /* 0x0008403801007387 */ /* 0x0003e80000100a00 */
[----:B------:R1:W-:Y:S04]  /*d290*/  LDGSTS.E [R33+0x10e00], [R56.64], !P1 ;  /* 0x10e0000038217fae */ /* 0x0003e8000c921848 */
[----:B-1----:R-:W3:Y:S01]  /*d2a0*/  LDL.LU.64 R56, [R1+0x2b8] ;  /* 0x0002b80001387983 */ /* 0x002ee20000300a00 */
[----:B--2---:R-:W-:-:S03]  /*d2b0*/  IMAD.WIDE R112, R244, 0x4, R48 ;  /* 0x00000004f4707825 */ /* 0x004fc600078e0230 */
[----:B------:R-:W2:Y:S04]  /*d2c0*/  LDL.LU.64 R48, [R1+0x2b0] ;  /* 0x0002b00001307983 */ /* 0x000ea80000300a00 */
[----:B------:R4:W-:Y:S04]  /*d2d0*/  STL.64 [R1+0x808], R112 ;  /* 0x0008087001007387 */ /* 0x0009e80000100a00 */
[----:B------:R4:W-:Y:S01]  /*d2e0*/  LDGSTS.E [R33+0x11c00], [R112.64], !P4 ;  /* 0x11c0000070217fae */ /* 0x0009e2000e121848 */
[----:B------:R-:W-:-:S05]  /*d2f0*/  IMAD.WIDE R96, R244, 0x4, R96 ;  /* 0x00000004f4607825 */ /* 0x000fca00078e0260 */
[----:B------:R1:W-:Y:S04]  /*d300*/  STL.64 [R1+0x800], R96 ;  /* 0x0008006001007387 */ /* 0x0003e80000100a00 */
[----:B------:R1:W-:Y:S01]  /*d310*/  LDGSTS.E [R33+0x11e00], [R96.64], !P4 ;  /* 0x11e0000060217fae */ /* 0x0003e2000e121848 */
[----:B----4-:R-:W-:-:S03]  /*d320*/  IMAD.WIDE R112, R244, 0x4, R40 ;  /* 0x00000004f4707825 */ /* 0x010fc600078e0228 */
[----:B-1----:R-:W4:Y:S04]  /*d330*/  LDL.LU.64 R96, [R1+0x278] ;  /* 0x0002780001607983 */ /* 0x002f280000300a00 */
[----:B------:R-:W4:Y:S01]  /*d340*/  LDL.LU.64 R40, [R1+0x270] ;  /* 0x0002700001287983 */ /* 0x000f220000300a00 */
[----:B------:R-:W-:-:S04]  /*d350*/  IADD3 R176, R245, -0x4c, RZ ;  /* 0xffffffb4f5b07810 */ /* 0x000fc80007ffe0ff */
[----:B------:R-:W-:Y:S01]  /*d360*/  ISETP.GE.U32.AND P5, PT, R176, 0x7fffff75, PT ;  /* 0x7fffff75b000780c */ /* 0x000fe20003fa6070 */
[----:B------:R1:W-:-:S12]  /*d370*/  STL.64 [R1+0x7c8], R112 ;  /* 0x0007c87001007387 */ /* 0x0003d80000100a00 */
[----:B------:R1:W-:Y:S01]  /*d380*/  LDGSTS.E [R33+0x12c00], [R112.64], !P5 ;  /* 0x12c0000070217fae */ /* 0x0003e2000e921848 */
[----:B------:R-:W-:-:S05]  /*d390*/  IMAD.WIDE R88, R244, 0x4, R88 ;  /* 0x00000004f4587825 */ /* 0x000fca00078e0258 */
[----:B------:R1:W-:Y:S04]  /*d3a0*/  STL.64 [R1+0x7c0], R88 ;  /* 0x0007c05801007387 */ /* 0x0003e80000100a00 */
[----:B------:R1:W-:Y:S02]  /*d3b0*/  LDGSTS.E [R33+0x12e00], [R88.64], !P5 ;  /* 0x12e0000058217fae */ /* 0x0003e4000e921848 */
[----:B-1----:R-:W-:Y:S01]  /*d3c0*/  IMAD.WIDE R112, R244, 0x4, R80 ;  /* 0x00000004f4707825 */ /* 0x002fe200078e0250 */
[----:B------:R-:W-:Y:S01]  /*d3d0*/  IADD3 R176, R245, -0x50, RZ ;  /* 0xffffffb0f5b07810 */ /* 0x000fe20007ffe0ff */
[----:B------:R-:W4:Y:S04]  /*d3e0*/  LDL.LU.64 R88, [R1+0x238] ;  /* 0x0002380001587983 */ /* 0x000f280000300a00 */
[----:B------:R-:W4:Y:S01]  /*d3f0*/  LDL.LU.64 R80, [R1+0x230] ;  /* 0x0002300001507983 */ /* 0x000f220000300a00 */
[----:B------:R-:W-:-:S02]  /*d400*/  ISETP.GE.U32.AND P0, PT, R176, 0x7fffff71, PT ;  /* 0x7fffff71b000780c */ /* 0x000fc40003f06070 */
[----:B------:R-:W-:Y:S01]  /*d410*/  IADD3 R176, R245, -0x54, RZ ;  /* 0xffffffacf5b07810 */ /* 0x000fe20007ffe0ff */
[----:B------:R1:W-:Y:S03]  /*d420*/  STL.64 [R1+0x788], R112 ;  /* 0x0007887001007387 */ /* 0x0003e60000100a00 */
[----:B------:R-:W-:Y:S01]  /*d430*/  ISETP.GE.U32.AND P1, PT, R176, 0x7fffff6d, PT ;  /* 0x7fffff6db000780c */ /* 0x000fe20003f26070 */
[----:B------:R-:W-:-:S06]  /*d440*/  IMAD.WIDE R104, R244, 0x4, R104 ;  /* 0x00000004f4687825 */ /* 0x000fcc00078e0268 */
        /* <DEDUP_REMOVED lines=9> */
[----:B------:R1:W-:Y:S01]  /*d4e0*/  STL.64 [R1+0x748], R112 ;  /* 0x0007487001007387 */ /* 0x0003e20000100a00 */
[----:B------:R-:W-:-:S03]  /*d4f0*/  ISETP.GE.U32.AND P4, PT, R176, 0x7fffff69, PT ;  /* 0x7fffff69b000780c */ /* 0x000fc60003f86070 */
[----:B------:R2:W-:Y:S04]  /*d500*/  STL.64 [R1+0x740], R104 ;  /* 0x0007406801007387 */ /* 0x0005e80000100a00 */
[----:B------:R2:W-:Y:S01]  /*d510*/  LDGSTS.E [R33+0x14e00], [R104.64], !P1 ;  /* 0x14e0000068217fae */ /* 0x0005e2000c921848 */
[----:B-1----:R-:W-:-:S03]  /*d520*/  IMAD.WIDE R112, R244, 0x4, R56 ;  /* 0x00000004f4707825 */ /* 0x002fc600078e0238 */
[----:B------:R-:W3:Y:S04]  /*d530*/  LDL.LU.64 R56, [R1+0x1b8] ;  /* 0x0001b80001387983 */ /* 0x000ee80000300a00 */
[----:B------:R4:W-:Y:S01]  /*d540*/  LDGSTS.E [R33+0x15c00], [R112.64], !P4 ;  /* 0x15c0000070217fae */ /* 0x0009e2000e121848 */
[----:B--2---:R-:W-:-:S03]  /*d550*/  IMAD.WIDE R104, R244, 0x4, R48 ;  /* 0x00000004f4687825 */ /* 0x004fc600078e0230 */
[----:B------:R-:W2:Y:S04]  /*d560*/  LDL.LU.64 R48, [R1+0x1b0] ;  /* 0x0001b00001307983 */ /* 0x000ea80000300a00 */
[----:B------:R-:W-:Y:S04]  /*d570*/  STL.64 [R1+0x708], R112 ;  /* 0x0007087001007387 */ /* 0x000fe80000100a00 */
[----:B------:R1:W-:Y:S04]  /*d580*/  STL.64 [R1+0x700], R104 ;  /* 0x0007006801007387 */ /* 0x0003e80000100a00 */
[----:B------:R1:W-:Y:S04]  /*d590*/  LDGSTS.E [R33+0x15e00], [R104.64], !P4 ;  /* 0x15e0000068217fae */ /* 0x0003e8000e121848 */
[----:B-1----:R-:W2:Y:S01]  /*d5a0*/  LDL.LU.64 R104, [R1+0x178] ;  /* 0x0001780001687983 */ /* 0x002ea20000300a00 */
[----:B----4-:R-:W-:-:S04]  /*d5b0*/  IMAD.WIDE R112, R244, 0x4, R96 ;  /* 0x00000004f4707825 */ /* 0x010fc800078e0260 */
[----:B------:R-:W-:Y:S02]  /*d5c0*/  IMAD.WIDE R96, R244, 0x4, R40 ;  /* 0x00000004f4607825 */ /* 0x000fe400078e0228 */
[----:B------:R-:W4:Y:S01]  /*d5d0*/  LDL.LU.64 R40, [R1+0x170] ;  /* 0x0001700001287983 */ /* 0x000f220000300a00 */
[----:B------:R-:W-:-:S04]  /*d5e0*/  IADD3 R176, R245, -0x5c, RZ ;  /* 0xffffffa4f5b07810 */ /* 0x000fc80007ffe0ff */
[----:B------:R-:W-:Y:S01]  /*d5f0*/  ISETP.GE.U32.AND P5, PT, R176, 0x7fffff65, PT ;  /* 0x7fffff65b000780c */ /* 0x000fe20003fa6070 */
[----:B------:R-:W-:Y:S04]  /*d600*/  STL.64 [R1+0x6c8], R112 ;  /* 0x0006c87001007387 */ /* 0x000fe80000100a00 */
[----:B------:R1:W-:Y:S08]  /*d610*/  STL.64 [R1+0x6c0], R96 ;  /* 0x0006c06001007387 */ /* 0x0003f00000100a00 */
[----:B------:R1:W-:Y:S04]  /*d620*/  LDGSTS.E [R33+0x16c00], [R112.64], !P5 ;  /* 0x16c0000070217fae */ /* 0x0003e8000e921848 */
[----:B------:R1:W-:Y:S01]  /*d630*/  LDGSTS.E [R33+0x16e00], [R96.64], !P5 ;  /* 0x16e0000060217fae */ /* 0x0003e2000e921848 */
[----:B------:R-:W-:-:S03]  /*d640*/  IADD3 R176, R245, -0x60, RZ ;  /* 0xffffffa0f5b07810 */ /* 0x000fc60007ffe0ff */
[----:B-1----:R-:W4:Y:S01]  /*d650*/  LDL.LU.64 R96, [R1+0x138] ;  /* 0x0001380001607983 */ /* 0x002f220000300a00 */
[----:B------:R-:W-:-:S03]  /*d660*/  IMAD.WIDE R120, R244, 0x4, R88 ;  /* 0x00000004f4787825 */ /* 0x000fc600078e0258 */
[----:B------:R-:W4:Y:S01]  /*d670*/  LDL.LU.64 R88, [R1+0xf8] ;  /* 0x0000f80001587983 */ /* 0x000f220000300a00 */
[----:B------:R-:W-:-:S03]  /*d680*/  IMAD.WIDE R112, R244, 0x4, R80 ;  /* 0x00000004f4707825 */ /* 0x000fc600078e0250 */
[----:B------:R1:W-:Y:S04]  /*d690*/  STL.64 [R1+0x688], R120 ;  /* 0x0006887801007387 */ /* 0x0003e80000100a00 */
[----:B------:R-:W4:Y:S04]  /*d6a0*/  LDL.LU.64 R240, [R1+0x130] ;  /* 0x0001300001f07983 */ /* 0x000f280000300a00 */
[----:B------:R1:W-:Y:S04]  /*d6b0*/  STL.64 [R1+0x680], R112 ;  /* 0x0006807001007387 */ /* 0x0003e80000100a00 */
[----:B------:R-:W4:Y:S01]  /*d6c0*/  LDL.LU.64 R80, [R1+0xf0] ;  /* 0x0000f00001507983 */ /* 0x000f220000300a00 */
[----:B------:R-:W-:-:S02]  /*d6d0*/  ISETP.GE.U32.AND P0, PT, R176, 0x7fffff61, PT ;  /* 0x7fffff61b000780c */ /* 0x000fc40003f06070 */
[----:B------:R-:W-:-:S04]  /*d6e0*/  IADD3 R176, R245, -0x64, RZ ;  /* 0xffffff9cf5b07810 */ /* 0x000fc80007ffe0ff */
[----:B------:R-:W-:Y:S02]  /*d6f0*/  ISETP.GE.U32.AND P1, PT, R176, 0x7fffff5d, PT ;  /* 0x7fffff5db000780c */ /* 0x000fe40003f26070 */
[----:B------:R-:W-:Y:S01]  /*d700*/  IADD3 R176, R245, -0x68, RZ ;  /* 0xffffff98f5b07810 */ /* 0x000fe20007ffe0ff */
[----:B------:R-:W-:-:S04]  /*d710*/  IMAD.WIDE R72, R244, 0x4, R72 ;  /* 0x00000004f4487825 */ /* 0x000fc800078e0248 */
[----:B------:R1:W-:Y:S01]  /*d720*/  LDGSTS.E [R33+0x17c00], [R120.64], !P0 ;  /* 0x17c0000078217fae */ /* 0x0003e2000c121848 */
[----:B------:R-:W-:-:S03]  /*d730*/  ISETP.GE.U32.AND P4, PT, R176, 0x7fffff59, PT ;  /* 0x7fffff59b000780c */ /* 0x000fc60003f86070 */
[----:B------:R3:W-:Y:S02]  /*d740*/  LDGSTS.E [R33+0x17e00], [R112.64], !P0 ;  /* 0x17e0000070217fae */ /* 0x0007e4000c121848 */
[C---:B---3--:R-:W-:Y:S02]  /*d750*/  IMAD.WIDE R64, R244.reuse, 0x4, R64 ;  /* 0x00000004f4407825 */ /* 0x048fe400078e0240 */
[----:B------:R3:W-:Y:S04]  /*d760*/  LDGSTS.E [R33+0x18c00], [R72.64], !P1 ;  /* 0x18c0000048217fae */ /* 0x0007e8000c921848 */
[----:B-1----:R-:W4:Y:S04]  /*d770*/  LDL.LU.64 R120, [R1+0x1310] ;  /* 0x0013100001787983 */ /* 0x002f280000300a00 */
[----:B------:R-:W4:Y:S04]  /*d780*/  LDL.LU.64 R112, [R1+0x1308] ;  /* 0x0013080001707983 */ /* 0x000f280000300a00 */
[----:B------:R3:W-:Y:S04]  /*d790*/  STL.64 [R1+0x648], R72 ;  /* 0x0006484801007387 */ /* 0x0007e80000100a00 */
[----:B------:R1:W-:Y:S04]  /*d7a0*/  STL.64 [R1+0x880], R64 ;  /* 0x0008804001007387 */ /* 0x0003e80000100a00 */
[----:B------:R1:W-:Y:S04]  /*d7b0*/  LDGSTS.E [R33+0x18e00], [R64.64], !P1 ;  /* 0x18e0000040217fae */ /* 0x0003e8000c921848 */
[----:B---3--:R-:W4:Y:S01]  /*d7c0*/  LDL.LU.64 R72, [R1+0xb8] ;  /* 0x0000b80001487983 */ /* 0x008f220000300a00 */
[----:B------:R-:W-:-:S03]  /*d7d0*/  IMAD.WIDE R56, R244, 0x4, R56 ;  /* 0x00000004f4387825 */ /* 0x000fc600078e0238 */
[----:B-1----:R-:W4:Y:S01]  /*d7e0*/  LDL.LU.64 R64, [R1+0xb0] ;  /* 0x0000b00001407983 */ /* 0x002f220000300a00 */
[----:B------:R-:W-:-:S03]  /*d7f0*/  IADD3 R176, R245, -0x6c, RZ ;  /* 0xffffff94f5b07810 */ /* 0x000fc60007ffe0ff */
[----:B------:R1:W-:Y:S01]  /*d800*/  STL.64 [R1+0x4a8], R56 ;  /* 0x0004a83801007387 */ /* 0x0003e20000100a00 */
[----:B------:R-:W-:-:S03]  /*d810*/  ISETP.GE.U32.AND P5, PT, R176, 0x7fffff55, PT ;  /* 0x7fffff55b000780c */ /* 0x000fc60003fa6070 */
[----:B------:R1:W-:Y:S01]  /*d820*/  LDGSTS.E [R33+0x19c00], [R56.64], !P4 ;  /* 0x19c0000038217fae */ /* 0x0003e2000e121848 */
[----:B--2---:R-:W-:-:S05]  /*d830*/  IMAD.WIDE R48, R244, 0x4, R48 ;  /* 0x00000004f4307825 */ /* 0x004fca00078e0230 */
[----:B------:R2:W-:Y:S04]  /*d840*/  STL.64 [R1+0x610], R48 ;  /* 0x0006103001007387 */ /* 0x0005e80000100a00 */
[----:B------:R2:W-:Y:S04]  /*d850*/  LDGSTS.E [R33+0x19e00], [R48.64], !P4 ;  /* 0x19e0000030217fae */ /* 0x0005e8000e121848 */
[----:B-1----:R-:W3:Y:S04]  /*d860*/  LDL.LU.64 R56, [R1+0x78] ;  /* 0x0000780001387983 */ /* 0x002ee80000300a00 */
[----:B--2---:R-:W2:Y:S01]  /*d870*/  LDL.LU.64 R48, [R1+0x70] ;  /* 0x0000700001307983 */ /* 0x004ea20000300a00 */
[----:B------:R-:W-:-:S05]  /*d880*/  IMAD.WIDE R104, R244, 0x4, R104 ;  /* 0x00000004f4687825 */ /* 0x000fca00078e0268 */
[----:B------:R1:W-:Y:S04]  /*d890*/  STL.64 [R1+0x5d8], R104 ;  /* 0x0005d86801007387 */ /* 0x0003e80000100a00 */
[----:B------:R1:W-:Y:S01]  /*d8a0*/  LDGSTS.E [R33+0x1ac00], [R104.64], !P5 ;  /* 0x1ac0000068217fae */ /* 0x0003e2000e921848 */
[----:B----4-:R-:W-:-:S05]  /*d8b0*/  IMAD.WIDE R40, R244, 0x4, R40 ;  /* 0x00000004f4287825 */ /* 0x010fca00078e0228 */
[----:B------:R4:W-:Y:S04]  /*d8c0*/  LDGSTS.E [R33+0x1ae00], [R40.64], !P5 ;  /* 0x1ae0000028217fae */ /* 0x0009e8000e921848 */
[----:B-1----:R-:W2:Y:S04]  /*d8d0*/  LDL.LU.64 R104, [R1+0x1300] ;  /* 0x0013000001687983 */ /* 0x002ea80000300a00 */
[----:B------:R4:W-:Y:S04]  /*d8e0*/  STL.64 [R1+0x5d0], R40 ;  /* 0x0005d02801007387 */ /* 0x0009e80000100a00 */
[----:B----4-:R-:W2:Y:S04]  /*d8f0*/  LDL.LU.64 R40, [R1+0x38] ;  /* 0x0000380001287983 */ /* 0x010ea80000300a00 */
[----:B------:R-:W2:Y:S01]  /*d900*/  LDL.LU.64 R32, [R1+0x30] ;  /* 0x0000300001207983 */ /* 0x000ea20000300a00 */
[----:B------:R-:W-:-:S04]  /*d910*/  IADD3 R176, R245, -0x70, RZ ;  /* 0xffffff90f5b07810 */ /* 0x000fc80007ffe0ff */
[----:B------:R-:W-:Y:S02]  /*d920*/  ISETP.GE.U32.AND P0, PT, R176, 0x7fffff51, PT ;  /* 0x7fffff51b000780c */ /* 0x000fe40003f06070 */
[----:B------:R-:W-:-:S04]  /*d930*/  IADD3 R176, R245, -0x74, RZ ;  /* 0xffffff8cf5b07810 */ /* 0x000fc80007ffe0ff */
[----:B------:R-:W-:Y:S02]  /*d940*/  ISETP.GE.U32.AND P1, PT, R176, 0x7fffff4d, PT ;  /* 0x7fffff4db000780c */ /* 0x000fe40003f26070 */
[----:B------:R-:W-:-:S04]  /*d950*/  IADD3 R176, R245, -0x78, RZ ;  /* 0xffffff88f5b07810 */ /* 0x000fc80007ffe0ff */
[----:B------:R-:W-:Y:S02]  /*d960*/  ISETP.GE.U32.AND P4, PT, R176, 0x7fffff49, PT ;  /* 0x7fffff49b000780c */ /* 0x000fe40003f86070 */
[----:B------:R-:W-:-:S04]  /*d970*/  IADD3 R176, R245, -0x7c, RZ ;  /* 0xffffff84f5b07810 */ /* 0x000fc80007ffe0ff */
[----:B------:R-:W-:Y:S02]  /*d980*/  ISETP.GE.U32.AND P5, PT, R176, 0x7fffff45, PT ;  /* 0x7fffff45b000780c */ /* 0x000fe40003fa6070 */
[----:B------:R-:W-:Y:S02]  /*d990*/  IADD3 R176, R245, -0xc0, RZ ;  /* 0xffffff40f5b07810 */ /* 0x000fe40007ffe0ff */
[----:B------:R-:W-:Y:S02]  /*d9a0*/  LOP3.LUT R245, R252, 0x60, RZ, 0x3c, !PT ;  /* 0x00000060fcf57812 */ /* 0x000fe400078e3cff */
[----:B------:R-:W1:Y:S01]  /*d9b0*/  S2R R252, SR_TID.X ;  /* 0x0000000000fc7919 */ /* 0x000e620000002100 */
[----:B------:R-:W-:-:S04]  /*d9c0*/  IMAD.WIDE R96, R244, 0x4, R96 ;  /* 0x00000004f4607825 */ /* 0x000fc800078e0260 */
[C---:B------:R-:W-:Y:S01]  /*d9d0*/  IMAD.WIDE R240, R244.reuse, 0x4, R240 ;  /* 0x00000004f4f07825 */ /* 0x040fe200078e02f0 */
[----:B------:R1:W-:Y:S03]  /*d9e0*/  LDGSTS.E [R245+0x1bc00], [R96.64], !P0 ;  /* 0x1bc0000060f57fae */ /* 0x0003e6000c121848 */
[C---:B------:R-:W-:Y:S01]  /*d9f0*/  IMAD.WIDE R88, R244.reuse, 0x4, R88 ;  /* 0x00000004f4587825 */ /* 0x040fe200078e0258 */
[----:B------:R1:W-:Y:S03]  /*da00*/  LDGSTS.E [R245+0x1be00], [R240.64], !P0 ;  /* 0x1be00000f0f57fae */ /* 0x0003e6000c121848 */
[----:B------:R-:W-:Y:S01]  /*da10*/  IMAD.WIDE R80, R244, 0x4, R80 ;  /* 0x00000004f4507825 */ /* 0x000fe200078e0250 */
[----:B------:R1:W-:Y:S01]  /*da20*/  LDGSTS.E [R245+0x1cc00], [R88.64], !P1 ;  /* 0x1cc0000058f57fae */ /* 0x0003e2000c921848 */
[----:B------:R-:W-:-:S03]  /*da30*/  ISETP.GE.U32.AND P0, PT, R176, 0x7fffff01, PT ;  /* 0x7fffff01b000780c */ /* 0x000fc60003f06070 */
[----:B------:R1:W-:Y:S02]  /*da40*/  LDGSTS.E [R245+0x1ce00], [R80.64], !P1 ;  /* 0x1ce0000050f57fae */ /* 0x0003e4000c921848 */
[----:B-1----:R-:W-:-:S04]  /*da50*/  LOP3.LUT R177, R252, 0x3f, RZ, 0xc0, !PT ;  /* 0x0000003ffcb17812 */ /* 0x002fc800078ec0ff */
[----:B------:R-:W-:Y:S02]  /*da60*/  ISETP.GE.AND P1, PT, R177, R176, PT ;  /* 0x000000b0b100720c */ /* 0x000fe40003f26270 */
[----:B------:R-:W1:Y:S01]  /*da70*/  S2R R176, SR_TID.X ;  /* 0x0000000000b07919 */ /* 0x000e620000002100 */
[----:B------:R-:W-:-:S05]  /*da80*/  IMAD.WIDE R72, R244, 0x4, R72 ;  /* 0x00000004f4487825 */ /* 0x000fca00078e0248 */
[----:B------:R1:W-:Y:S02]  /*da90*/  LDGSTS.E [R245+0x1dc00], [R72.64], !P4 ;  /* 0x1dc0000048f57fae */ /* 0x0003e4000e121848 */
[----:B-1----:R-:W-:Y:S01]  /*daa0*/  LOP3.LUT R176, R176, 0x7f, RZ, 0xc0, !PT ;  /* 0x0000007fb0b07812 */ /* 0x002fe200078ec0ff */
[----:B------:R-:W-:-:S05]  /*dab0*/  IMAD.WIDE R64, R244, 0x4, R64 ;  /* 0x00000004f4407825 */ /* 0x000fca00078e0240 */
[----:B------:R1:W-:Y:S01]  /*dac0*/  LDGSTS.E [R245+0x1de00], [R64.64], !P4 ;  /* 0x1de0000040f57fae */ /* 0x0003e2000e121848 */
[----:B------:R-:W-:Y:S01]  /*dad0*/  ISETP.NE.U32.AND P4, PT, R0, RZ, PT ;  /* 0x000000ff0000720c */ /* 0x000fe20003f85070 */
[----:B------:R-:W-:Y:S02]  /*dae0*/  IMAD.SHL.U32 R0, R176, 0x4, RZ ;  /* 0x00000004b0007824 */ /* 0x000fe400078e00ff */
[----:B------:R1:W-:Y:S04]  /*daf0*/  STL.64 [R1+0x598], R96 ;  /* 0x0005986001007387 */ /* 0x0003e80000100a00 */
[----:B------:R-:W-:Y:S04]  /*db00*/  STL.64 [R1+0x558], R88 ;  /* 0x0005585801007387 */ /* 0x000fe80000100a00 */
[----:B------:R1:W-:Y:S04]  /*db10*/  STL.64 [R1+0x590], R240 ;  /* 0x000590f001007387 */ /* 0x0003e80000100a00 */
[----:B-1----:R-:W4:Y:S04]  /*db20*/  LDL.LU.64 R96, [R1+0x12f8] ;  /* 0x0012f80001607983 */ /* 0x002f280000300a00 */
[----:B------:R1:W-:Y:S04]  /*db30*/  STL.64 [R1+0x550], R80 ;  /* 0x0005505001007387 */ /* 0x0003e80000100a00 */
[----:B------:R-:W4:Y:S04]  /*db40*/  LDL.LU.64 R240, [R1+0x8] ;  /* 0x0000080001f07983 */ /* 0x000f280000300a00 */
[----:B------:R-:W4:Y:S04]  /*db50*/  LDL.LU.64 R88, [R1+0x12f0] ;  /* 0x0012f00001587983 */ /* 0x000f280000300a00 */
[----:B------:R1:W-:Y:S01]  /*db60*/  STL.64 [R1+0x518], R72 ;  /* 0x0005184801007387 */ /* 0x0003e20000100a00 */
[----:B------:R-:W-:-:S03]  /*db70*/  IMAD.MOV.U32 R245, RZ, RZ, c[0x0][0x180] ;  /* 0x00006000fff57624 */ /* 0x000fc600078e00ff */
[----:B-1----:R-:W4:Y:S04]  /*db80*/  LDL.LU.64 R80, [R1+0x12e8] ;  /* 0x0012e80001507983 */ /* 0x002f280000300a00 */
[----:B------:R1:W-:Y:S04]  /*db90*/  STL.64 [R1+0x510], R64 ;  /* 0x0005104001007387 */ /* 0x0003e80000100a00 */
[----:B------:R-:W4:Y:S04]  /*dba0*/  LDL.LU.64 R72, [R1+0x12e0] ;  /* 0x0012e00001487983 */ /* 0x000f280000300a00 */
[----:B-1----:R-:W4:Y:S01]  /*dbb0*/  LDL.LU.64 R64, [R1+0x12d8] ;  /* 0x0012d80001407983 */ /* 0x002f220000300a00 */
[----:B---3--:R-:W-:-:S04]  /*dbc0*/  IMAD.WIDE R56, R244, 0x4, R56 ;  /* 0x00000004f4387825 */ /* 0x008fc800078e0238 */
[----:B--2---:R-:W-:Y:S01]  /*dbd0*/  IMAD.WIDE R48, R244, 0x4, R48 ;  /* 0x00000004f4307825 */ /* 0x004fe200078e0230 */
[----:B------:R-:W-:-:S05]  /*dbe0*/  LOP3.LUT R244, R0, 0x60, RZ, 0x3c, !PT ;  /* 0x0000006000f47812 */ /* 0x000fca00078e3cff */
[----:B------:R1:W-:Y:S04]  /*dbf0*/  LDGSTS.E [R244+0x1ec00], [R56.64], !P5 ;  /* 0x1ec0000038f47fae */ /* 0x0003e8000e921848 */
[----:B------:R1:W-:Y:S02]  /*dc00*/  LDGSTS.E [R244+0x1ee00], [R48.64], !P5 ;  /* 0x1ee0000030f47fae */ /* 0x0003e4000e921848 */
[----:B-1----:R-:W-:Y:S02]  /*dc10*/  MOV R244, c[0x0][0x188] ;  /* 0x0000620000f47a02 */ /* 0x002fe40000000f00 */
[----:B------:R1:W-:Y:S03]  /*dc20*/  STL.64 [R1+0x4e0], R56 ;  /* 0x0004e03801007387 */ /* 0x0003e60000100a00 */
[----:B------:R-:W-:Y:S01]  /*dc30*/  IMAD.SHL.U32 R244, R244, 0x40, RZ ;  /* 0x00000040f4f47824 */ /* 0x000fe200078e00ff */
[----:B------:R2:W-:Y:S01]  /*dc40*/  STL.64 [R1+0x4d8], R48 ;  /* 0x0004d83001007387 */ /* 0x0005e20000100a00 */
[----:B------:R-:W-:-:S03]  /*dc50*/  IADD3 R0, R245, -0x81, RZ ;  /* 0xffffff7ff5007810 */ /* 0x000fc60007ffe0ff */
[----:B-1----:R-:W3:Y:S04]  /*dc60*/  LDL.LU.64 R56, [R1+0x12d0] ;  /* 0x0012d00001387983 */ /* 0x002ee80000300a00 */
[----:B--2---:R-:W2:Y:S01]  /*dc70*/  LDL.LU.64 R48, [R1+0x12c8] ;  /* 0x0012c80001307983 */ /* 0x004ea20000300a00 */
[----:B------:R-:W-:-:S03]  /*dc80*/  IMAD.WIDE R40, R244, 0x4, R40 ;  /* 0x00000004f4287825 */ /* 0x000fc600078e0228 */
[----:B------:R1:W-:Y:S01]  /*dc90*/  STL.64 [R1+0x1250], R244 ;  /* 0x001250f401007387 */ /* 0x0003e20000100a00 */
[----:B------:R-:W-:-:S03]  /*dca0*/  IMAD.WIDE R32, R244, 0x4, R32 ;  /* 0x00000004f4207825 */ /* 0x000fc600078e0220 */
[----:B------:R1:W-:Y:S04]  /*dcb0*/  STL.64 [R1+0x4d0], R40 ;  /* 0x0004d02801007387 */ /* 0x0003e80000100a00 */
[----:B-1----:R-:W2:Y:S04]  /*dcc0*/  LDL.LU.64 R244, [R1+0x28] ;  /* 0x0000280001f47983 */ /* 0x002ea80000300a00 */
[----:B------:R-:W1:Y:S01]  /*dcd0*/  S2R R176, SR_TID.X ;  /* 0x0000000000b07919 */ /* 0x000e620000002100 */
[----:B------:R-:W-:Y:S02]  /*dce0*/  ULDC UR4, c[0x0][0x18c] ;  /* 0x0000630000047ab9 */ /* 0x000fe40000000800 */
[----:B------:R-:W-:Y:S01]  /*dcf0*/  USHF.L.U32 UR4, UR4, 0x6, URZ ;  /* 0x0000000604047899 */ /* 0x000fe2000800063f */
[----:B------:R-:W-:Y:S01]  /*dd00*/  ISETP.GE.U32.AND P5, PT, R0, 0x7fffff40, PT ;  /* 0x7fffff400000780c */ /* 0x000fe20003fa6070 */
[----:B------:R1:W-:Y:S02]  /*dd10*/  STL.64 [R1+0x4c8], R32 ;  /* 0x0004c82001007387 */ /* 0x0003e40000100a00 */
[----:B-1----:R-:W-:-:S05]  /*dd20*/  LOP3.LUT R176, R176, 0x7f, RZ, 0xc0, !PT ;  /* 0x0000007fb0b07812 */ /* 0x002fca00078ec0ff */
[----:B------:R-:W-:-:S05]  /*dd30*/  IMAD.SHL.U32 R176, R176, 0x4, RZ ;  /* 0x00000004b0b07824 */ /* 0x000fca00078e00ff */
[----:B------:R-:W-:Y:S01]  /*dd40*/  LOP3.LUT R0, R176, 0x60, RZ, 0x3c, !PT ;  /* 0x00000060b0007812 */ /* 0x000fe200078e3cff */
[----:B------:R-:W-:-:S04]  /*dd50*/  IMAD.U32 R176, RZ, RZ, UR4 ;  /* 0x00000004ffb07e24 */ /* 0x000fc8000f8e00ff */
[----:B------:R1:W-:Y:S04]  /*dd60*/  LDGSTS.E [R0+0x1fc00], [R40.64], !P3 ;  /* 0x1fc0000028007fae */ /* 0x0003e8000d921848 */
[----:B------:R1:W-:Y:S01]  /*dd70*/  LDGSTS.E [R0+0x1fe00], [R32.64], !P3 ;  /* 0x1fe0000020007fae */ /* 0x0003e2000d921848 */
[----:B------:R-:W-:-:S03]  /*dd80*/  IMAD.WIDE R248, R176, 0x4, R248 ;  /* 0x00000004b0f87825 */ /* 0x000fc600078e02f8 */
[----:B------:R-:W0:Y:S04]  /*dd90*/  LDGDEPBAR ;  /* 0x00000000000079af */ /* 0x000e280000000000 */
[----:B-1----:R-:W3:Y:S04]  /*dda0*/  LDL.LU.64 R40, [R1+0x12c0] ;  /* 0x0012c00001287983 */ /* 0x002ee80000300a00 */
[----:B------:R-:W3:Y:S01]  /*ddb0*/  LDL.LU.64 R32, [R1+0x12b8] ;  /* 0x0012b80001207983 */ /* 0x000ee20000300a00 */
[----:B--2---:R-:W-:-:S05]  /*ddc0*/  IMAD.WIDE R244, R176, 0x4, R244 ;  /* 0x00000004b0f47825 */ /* 0x004fca00078e02f4 */
[----:B------:R1:W-:Y:S02]  /*ddd0*/  STL.64 [R1+0x4c0], R244 ;  /* 0x0004c0f401007387 */ /* 0x0003e40000100a00 */
[C---:B-1----:R-:W-:Y:S02]  /*dde0*/  IMAD.WIDE R244, R176.reuse, 0x4, R24 ;  /* 0x00000004b0f47825 */ /* 0x042fe400078e0218 */
[----:B------:R-:W2:Y:S04]  /*ddf0*/  LDL.LU.64 R24, [R1+0x12b0] ;  /* 0x0012b00001187983 */ /* 0x000ea80000300a00 */
[----:B------:R1:W-:Y:S02]  /*de00*/  STL.64 [R1+0x4b8], R244 ;  /* 0x0004b8f401007387 */ /* 0x0003e40000100a00 */
[----:B-1----:R-:W-:-:S02]  /*de10*/  IMAD.WIDE R244, R176, 0x4, R246 ;  /* 0x00000004b0f47825 */ /* 0x002fc400078e02f6 */
[----:B------:R-:W2:Y:S04]  /*de20*/  LDL.LU.64 R246, [R1+0x12a8] ;  /* 0x0012a80001f67983 */ /* 0x000ea80000300a00 */
[----:B------:R1:W-:Y:S02]  /*de30*/  STL.64 [R1+0x4b0], R244 ;  /* 0x0004b0f401007387 */ /* 0x0003e40000100a00 */
[C---:B-1----:R-:W-:Y:S02]  /*de40*/  IMAD.WIDE R244, R176.reuse, 0x4, R16 ;  /* 0x00000004b0f47825 */ /* 0x042fe400078e0210 */
[----:B------:R-:W3:Y:S04]  /*de50*/  LDL.LU.64 R16, [R1+0x12a0] ;  /* 0x0012a00001107983 */ /* 0x000ee80000300a00 */
[----:B------:R1:W-:Y:S02]  /*de60*/  STL.64 [R1+0x4a0], R244 ;  /* 0x0004a0f401007387 */ /* 0x0003e40000100a00 */
[----:B-1----:R-:W-:-:S02]  /*de70*/  IMAD.WIDE R244, R176, 0x4, R8 ;  /* 0x00000004b0f47825 */ /* 0x002fc400078e0208 */
[----:B------:R-:W3:Y:S02]  /*de80*/  LDL.LU.64 R8, [R1+0x1298] ;  /* 0x0012980001087983 */ /* 0x000ee40000300a00 */
[----:B----4-:R-:W-:-:S05]  /*de90*/  IMAD.WIDE R240, R176, 0x4, R240 ;  /* 0x00000004b0f07825 */ /* 0x010fca00078e02f0 */
[----:B------:R1:W-:Y:S04]  /*dea0*/  STL.64 [R1+0x498], R240 ;  /* 0x000498f001007387 */ /* 0x0003e80000100a00 */
[----:B------:R-:W-:Y:S01]  /*deb0*/  STL.64 [R1+0x490], R244 ;  /* 0x000490f401007387 */ /* 0x000fe20000100a00 */
[----:B------:R-:W-:-:S04]  /*dec0*/  IMAD.WIDE R4, R176, 0x4, R4 ;  /* 0x00000004b0047825 */ /* 0x000fc800078e0204 */
[----:B-1----:R-:W-:-:S05]  /*ded0*/  IMAD.WIDE R240, R176, 0x4, R250 ;  /* 0x00000004b0f07825 */ /* 0x002fca00078e02fa */
[----:B------:R1:W-:Y:S04]  /*dee0*/  STL.64 [R1+0x488], R240 ;  /* 0x000488f001007387 */ /* 0x0003e80000100a00 */
[----:B------:R4:W-:Y:S01]  /*def0*/  STL.64 [R1+0x480], R248 ;  /* 0x000480f801007387 */ /* 0x0009e20000100a00 */
[----:B-1----:R-:W-:-:S04]  /*df00*/  IMAD.WIDE R240, R176, 0x4, R242 ;  /* 0x00000004b0f07825 */ /* 0x002fc800078e02f2 */
[----:B------:R-:W-:-:S04]  /*df10*/  IMAD.WIDE R250, R176, 0x4, R14 ;  /* 0x00000004b0fa7825 */ /* 0x000fc800078e020e */
[----:B----4-:R-:W-:-:S04]  /*df20*/  IMAD.WIDE R248, R176, 0x4, R22 ;  /* 0x00000004b0f87825 */ /* 0x010fc800078e0216 */
[----:B------:R-:W-:-:S04]  /*df30*/  IMAD.WIDE R38, R176, 0x4, R38 ;  /* 0x00000004b0267825 */ /* 0x000fc800078e0226 */
        /* <DEDUP_REMOVED lines=8> */
[----:B--2---:R-:W-:-:S05]  /*dfc0*/  IMAD.WIDE R244, R176, 0x4, R246 ;  /* 0x00000004b0f47825 */ /* 0x004fca00078e02f6 */
[----:B------:R1:W-:Y:S04]  /*dfd0*/  STL.64 [R1+0x478], R244 ;  /* 0x000478f401007387 */ /* 0x0003e80000100a00 */
[----:B------:R-:W-:Y:S04]  /*dfe0*/  STL.64 [R1+0x470], R240 ;  /* 0x000470f001007387 */ /* 0x000fe80000100a00 */
[----:B------:R2:W-:Y:S01]  /*dff0*/  STL.64 [R1+0x468], R4 ;  /* 0x0004680401007387 */ /* 0x0005e20000100a00 */
[----:B-1----:R-:W-:-:S04]  /*e000*/  IMAD.WIDE R244, R176, 0x4, R6 ;  /* 0x00000004b0f47825 */ /* 0x002fc800078e0206 */
[----:B------:R-:W-:-:S04]  /*e010*/  IMAD.WIDE R6, R176, 0x4, R10 ;  /* 0x00000004b0067825 */ /* 0x000fc800078e020a */
[----:B--2---:R-:W-:-:S04]  /*e020*/  IMAD.WIDE R4, R176, 0x4, R12 ;  /* 0x00000004b0047825 */ /* 0x004fc800078e020c */
[----:B---3--:R-:W-:-:S05]  /*e030*/  IMAD.WIDE R8, R176, 0x4, R8 ;  /* 0x00000004b0087825 */ /* 0x008fca00078e0208 */
[----:B------:R1:W-:Y:S04]  /*e040*/  STL.64 [R1+0x458], R8 ;  /* 0x0004580801007387 */ /* 0x0003e80000100a00 */
[----:B------:R-:W-:Y:S04]  /*e050*/  STL.64 [R1+0x460], R244 ;  /* 0x000460f401007387 */ /* 0x000fe80000100a00 */
[----:B------:R2:W-:Y:S01]  /*e060*/  STL.64 [R1+0x450], R6 ;  /* 0x0004500601007387 */ /* 0x0005e20000100a00 */
[----:B-1----:R-:W-:-:S03]  /*e070*/  IMAD.WIDE R8, R176, 0x4, R16 ;  /* 0x00000004b0087825 */ /* 0x002fc600078e0210 */
[----:B------:R-:W-:Y:S04]  /*e080*/  STL.64 [R1+0x1258], R244 ;  /* 0x001258f401007387 */ /* 0x000fe80000100a00 */
[----:B------:R1:W-:Y:S01]  /*e090*/  STL.64 [R1+0x448], R4 ;  /* 0x0004480401007387 */ /* 0x0003e20000100a00 */
[----:B--2---:R-:W-:-:S03]  /*e0a0*/  IMAD.WIDE R6, R176, 0x4, R18 ;  /* 0x00000004b0067825 */ /* 0x004fc600078e0212 */
[----:B------:R2:W-:Y:S04]  /*e0b0*/  STL.64 [R1+0x438], R8 ;  /* 0x0004380801007387 */ /* 0x0005e80000100a00 */
[----:B------:R-:W-:Y:S01]  /*e0c0*/  STL.64 [R1+0x440], R250 ;  /* 0x000440fa01007387 */ /* 0x000fe20000100a00 */
[----:B-1----:R-:W-:-:S03]  /*e0d0*/  IMAD.WIDE R4, R176, 0x4, R20 ;  /* 0x00000004b0047825 */ /* 0x002fc600078e0214 */
[----:B------:R1:W-:Y:S01]  /*e0e0*/  STL.64 [R1+0x430], R6 ;  /* 0x0004300601007387 */ /* 0x0003e20000100a00 */
[----:B--2---:R-:W-:-:S03]  /*e0f0*/  IMAD.WIDE R8, R176, 0x4, R24 ;  /* 0x00000004b0087825 */ /* 0x004fc600078e0218 */
[----:B------:R-:W-:Y:S04]  /*e100*/  STL.64 [R1+0x1260], R250 ;  /* 0x001260fa01007387 */ /* 0x000fe80000100a00 */
[----:B------:R2:W-:Y:S01]  /*e110*/  STL.64 [R1+0x428], R4 ;  /* 0x0004280401007387 */ /* 0x0005e20000100a00 */
[----:B-1----:R-:W-:-:S03]  /*e120*/  IMAD.WIDE R6, R176, 0x4, R26 ;  /* 0x00000004b0067825 */ /* 0x002fc600078e021a */
[----:B------:R1:W-:Y:S01]  /*e130*/  STL.64 [R1+0x418], R8 ;  /* 0x0004180801007387 */ /* 0x0003e20000100a00 */
[----:B------:R-:W-:-:S03]  /*e140*/  IMAD.WIDE R246, R176, 0x4, R30 ;  /* 0x00000004b0f67825 */ /* 0x000fc600078e021e */
[----:B------:R-:W-:Y:S01]  /*e150*/  STL.64 [R1+0x420], R248 ;  /* 0x000420f801007387 */ /* 0x000fe20000100a00 */
[----:B--2---:R-:W-:-:S03]  /*e160*/  IMAD.WIDE R4, R176, 0x4, R28 ;  /* 0x00000004b0047825 */ /* 0x004fc600078e021c */
[----:B------:R2:W-:Y:S01]  /*e170*/  STL.64 [R1+0x410], R6 ;  /* 0x0004100601007387 */ /* 0x0005e20000100a00 */
[----:B-1----:R-:W-:-:S03]  /*e180*/  IMAD.WIDE R8, R176, 0x4, R32 ;  /* 0x00000004b0087825 */ /* 0x002fc600078e0220 */
[----:B------:R-:W-:Y:S04]  /*e190*/  STL.64 [R1+0x1268], R248 ;  /* 0x001268f801007387 */ /* 0x000fe80000100a00 */
[----:B------:R1:W-:Y:S01]  /*e1a0*/  STL.64 [R1+0x408], R4 ;  /* 0x0004080401007387 */ /* 0x0003e20000100a00 */
[----:B--2---:R-:W-:-:S03]  /*e1b0*/  IMAD.WIDE R6, R176, 0x4, R34 ;  /* 0x00000004b0067825 */ /* 0x004fc600078e0222 */
[----:B------:R-:W-:Y:S04]  /*e1c0*/  STL.64 [R1+0x3f8], R8 ;  /* 0x0003f80801007387 */ /* 0x000fe80000100a00 */
[----:B------:R-:W-:Y:S01]  /*e1d0*/  STL.64 [R1+0x400], R246 ;  /* 0x000400f601007387 */ /* 0x000fe20000100a00 */
[----:B-1----:R-:W-:-:S03]  /*e1e0*/  IMAD.WIDE R4, R176, 0x4, R36 ;  /* 0x00000004b0047825 */ /* 0x002fc600078e0224 */
[----:B------:R1:W-:Y:S04]  /*e1f0*/  STL.64 [R1+0x3f0], R6 ;  /* 0x0003f00601007387 */ /* 0x0003e80000100a00 */
[----:B------:R2:W-:Y:S04]  /*e200*/  STL.64 [R1+0x1270], R246 ;  /* 0x001270f601007387 */ /* 0x0005e80000100a00 */
[----:B------:R3:W-:Y:S01]  /*e210*/  STL.64 [R1+0x3e8], R4 ;  /* 0x0003e80401007387 */ /* 0x0007e20000100a00 */
[----:B-1----:R-:W-:-:S04]  /*e220*/  IMAD.WIDE R6, R176, 0x4, R40 ;  /* 0x00000004b0067825 */ /* 0x002fc800078e0228 */
[C---:B--2---:R-:W-:Y:S01]  /*e230*/  IMAD.WIDE R246, R176.reuse, 0x4, R44 ;  /* 0x00000004b0f67825 */ /* 0x044fe200078e022c */
[----:B------:R-:W-:Y:S03]  /*e240*/  STL.64 [R1+0x3d8], R6 ;  /* 0x0003d80601007387 */ /* 0x000fe60000100a00 */
[C---:B---3--:R-:W-:Y:S01]  /*e250*/  IMAD.WIDE R4, R176.reuse, 0x4, R42 ;  /* 0x00000004b0047825 */ /* 0x048fe200078e022a */
[----:B------:R-:W-:Y:S04]  /*e260*/  STL.64 [R1+0x3e0], R38 ;  /* 0x0003e02601007387 */ /* 0x000fe80000100a00 */
[----:B------:R1:W-:Y:S01]  /*e270*/  STL.64 [R1+0x3d0], R4 ;  /* 0x0003d00401007387 */ /* 0x0003e20000100a00 */
[----:B------:R-:W-:-:S03]  /*e280*/  IMAD.WIDE R36, R176, 0x4, R46 ;  /* 0x00000004b0247825 */ /* 0x000fc600078e022e */
[----:B------:R-:W-:Y:S04]  /*e290*/  STL.64 [R1+0x1278], R38 ;  /* 0x0012782601007387 */ /* 0x000fe80000100a00 */
[----:B------:R-:W-:Y:S01]  /*e2a0*/  STL.64 [R1+0x3c8], R246 ;  /* 0x0003c8f601007387 */ /* 0x000fe20000100a00 */
[----:B-1----:R-:W-:-:S03]  /*e2b0*/  IMAD.WIDE R4, R176, 0x4, R48 ;  /* 0x00000004b0047825 */ /* 0x002fc600078e0230 */
[----:B------:R-:W-:Y:S04]  /*e2c0*/  STL.64 [R1+0x1280], R246 ;  /* 0x001280f601007387 */ /* 0x000fe80000100a00 */
[----:B------:R1:W-:Y:S01]  /*e2d0*/  STL.64 [R1+0x3b8], R4 ;  /* 0x0003b80401007387 */ /* 0x0003e20000100a00 */
[----:B------:R-:W-:-:S03]  /*e2e0*/  IMAD.WIDE R248, R176, 0x4, R52 ;  /* 0x00000004b0f87825 */ /* 0x000fc600078e0234 */
[----:B------:R-:W-:Y:S01]  /*e2f0*/  STL.64 [R1+0x3c0], R36 ;  /* 0x0003c02401007387 */ /* 0x000fe20000100a00 */
[----:B-1----:R-:W-:-:S05]  /*e300*/  IMAD.WIDE R4, R176, 0x4, R50 ;  /* 0x00000004b0047825 */ /* 0x002fca00078e0232 */
        /* <DEDUP_REMOVED lines=12> */
[----:B------:R-:W-:Y:S01]  /*e3d0*/  STL.64 [R1+0x388], R250 ;  /* 0x000388fa01007387 */ /* 0x000fe20000100a00 */
[----:B------:R-:W-:-:S04]  /*e3e0*/  IMAD.WIDE R248, R176, 0x4, R66 ;  /* 0x00000004b0f87825 */ /* 0x000fc800078e0242 */
[----:B-1----:R-:W-:-:S04]  /*e3f0*/  IMAD.WIDE R4, R176, 0x4, R64 ;  /* 0x00000004b0047825 */ /* 0x002fc800078e0240 */
[C---:B------:R-:W-:Y:S01]  /*e400*/  IMAD.WIDE R244, R176.reuse, 0x4, R68 ;  /* 0x00000004b0f47825 */ /* 0x040fe200078e0244 */
[----:B------:R1:W-:Y:S03]  /*e410*/  STL.64 [R1+0x378], R4 ;  /* 0x0003780401007387 */ /* 0x0003e60000100a00 */
[C---:B------:R-:W-:Y:S01]  /*e420*/  IMAD.WIDE R30, R176.reuse, 0x4, R70 ;  /* 0x00000004b01e7825 */ /* 0x040fe200078e0246 */
[----:B------:R-:W-:Y:S03]  /*e430*/  STL.64 [R1+0x380], R32 ;  /* 0x0003802001007387 */ /* 0x000fe60000100a00 */
[C---:B------:R-:W-:Y:S01]  /*e440*/  IMAD.WIDE R36, R176.reuse, 0x4, R74 ;  /* 0x00000004b0247825 */ /* 0x040fe200078e024a */
[----:B------:R-:W-:Y:S03]  /*e450*/  STL.64 [R1+0x370], R248 ;  /* 0x000370f801007387 */ /* 0x000fe60000100a00 */
[C---:B-1----:R-:W-:Y:S01]  /*e460*/  IMAD.WIDE R4, R176.reuse, 0x4, R72 ;  /* 0x00000004b0047825 */ /* 0x042fe200078e0248 */
        /* <DEDUP_REMOVED lines=10> */
[----:B------:R-:W-:-:S03]  /*e510*/  IMAD.WIDE R80, R176, 0x4, R90 ;  /* 0x00000004b0507825 */ /* 0x000fc600078e025a */
[----:B------:R-:W-:Y:S01]  /*e520*/  STL.64 [R1+0x330], R82 ;  /* 0x0003305201007387 */ /* 0x000fe20000100a00 */
[----:B-1----:R-:W-:-:S03]  /*e530*/  IMAD.WIDE R4, R176, 0x4, R88 ;  /* 0x00000004b0047825 */ /* 0x002fc600078e0258 */
[----:B------:R-:W-:Y:S01]  /*e540*/  STL.64 [R1+0x328], R76 ;  /* 0x0003284c01007387 */ /* 0x000fe20000100a00 */
[----:B------:R-:W-:-:S03]  /*e550*/  IMAD.WIDE R74, R176, 0x4, R92 ;  /* 0x00000004b04a7825 */ /* 0x000fc600078e025c */
        /* <DEDUP_REMOVED lines=8> */
[----:B------:R1:W-:Y:S04]  /*e5e0*/  STL.64 [R1+0x2f8], R4 ;  /* 0x0002f80401007387 */ /* 0x0003e80000100a00 */
        /* <DEDUP_REMOVED lines=44> */
[----:B------:R1:W-:Y:S01]  /*e8b0*/  STL.64 [R1+0x240], R6 ;  /* 0x0002400601007387 */ /* 0x0003e20000100a00 */
[----:B------:R-:W-:-:S03]  /*e8c0*/  IMAD.WIDE R142, R176, 0x4, R152 ;  /* 0x00000004b08e7825 */ /* 0x000fc600078e0298 */
[----:B------:R-:W-:Y:S01]  /*e8d0*/  STL.64 [R1+0x248], R66 ;  /* 0x0002484201007387 */ /* 0x000fe20000100a00 */
[----:B------:R-:W-:-:S03]  /*e8e0*/  IMAD.WIDE R12, R176, 0x4, R150 ;  /* 0x00000004b00c7825 */ /* 0x000fc600078e0296 */
[----:B------:R2:W-:Y:S01]  /*e8f0*/  STL.64 [R1+0x238], R4 ;  /* 0x0002380401007387 */ /* 0x0005e20000100a00 */
[----:B------:R-:W-:-:S03]  /*e900*/  IMAD.WIDE R110, R176, 0x4, R154 ;  /* 0x00000004b06e7825 */ /* 0x000fc600078e029a */
[----:B------:R-:W-:Y:S01]  /*e910*/  STL.64 [R1+0x230], R112 ;  /* 0x0002307001007387 */ /* 0x000fe20000100a00 */
        /* <DEDUP_REMOVED lines=20> */
[----:B-1----:R-:W-:-:S03]  /*ea60*/  IMAD.WIDE R6, R176, 0x4, R174 ;  /* 0x00000004b0067825 */ /* 0x002fc600078e02ae */
[----:B------:R-:W-:Y:S01]  /*ea70*/  STL.64 [R1+0x1f0], R8 ;  /* 0x0001f00801007387 */ /* 0x000fe20000100a00 */
[----:B------:R-:W-:-:S03]  /*ea80*/  IMAD.WIDE R104, R176, 0x4, R180 ;  /* 0x00000004b0687825 */ /* 0x000fc600078e02b4 */
[----:B------:R-:W-:Y:S01]  /*ea90*/  STL.64 [R1+0x1e8], R106 ;  /* 0x0001e86a01007387 */ /* 0x000fe20000100a00 */
[----:B------:R-:W-:-:S03]  /*eaa0*/  IMAD.WIDE R56, R176, 0x4, R182 ;  /* 0x00000004b0387825 */ /* 0x000fc600078e02b6 */
[----:B------:R-:W-:Y:S01]  /*eab0*/  STL.64 [R1+0x1e0], R58 ;  /* 0x0001e03a01007387 */ /* 0x000fe20000100a00 */
[----:B--2---:R-:W-:-:S03]  /*eac0*/  IMAD.WIDE R4, R176, 0x4, R184 ;  /* 0x00000004b0047825 */ /* 0x004fc600078e02b8 */
[----:B------:R-:W-:Y:S01]  /*ead0*/  STL.64 [R1+0x1c8], R136 ;  /* 0x0001c88801007387 */ /* 0x000fe20000100a00 */
[----:B------:R-:W-:-:S03]  /*eae0*/  IMAD.WIDE R46, R176, 0x4, R192 ;  /* 0x00000004b02e7825 */ /* 0x000fc600078e02c0 */
[----:B------:R-:W-:Y:S01]  /*eaf0*/  STL.64 [R1+0x1d0], R6 ;  /* 0x0001d00601007387 */ /* 0x000fe20000100a00 */
[----:B------:R-:W-:-:S03]  /*eb00*/  IMAD.WIDE R54, R176, 0x4, R190 ;  /* 0x00000004b0367825 */ /* 0x000fc600078e02be */
[----:B------:R-:W-:Y:S01]  /*eb10*/  STL.64 [R1+0x1c0], R104 ;  /* 0x0001c06801007387 */ /* 0x000fe20000100a00 */
[----:B------:R-:W-:-:S03]  /*eb20*/  IMAD.WIDE R44, R176, 0x4, R194 ;  /* 0x00000004b02c7825 */ /* 0x000fc600078e02c2 */
[----:B------:R-:W-:Y:S04]  /*eb30*/  STL.64 [R1+0x1b0], R56 ;  /* 0x0001b03801007387 */ /* 0x000fe80000100a00 */
[----:B------:R-:W-:Y:S01]  /*eb40*/  STL.64 [R1+0x198], R134 ;  /* 0x0001988601007387 */ /* 0x000fe20000100a00 */
[----:B------:R-:W-:-:S03]  /*eb50*/  IMAD.WIDE R100, R176, 0x4, R196 ;  /* 0x00000004b0647825 */ /* 0x000fc600078e02c4 */
[----:B------:R-:W-:Y:S04]  /*eb60*/  STL.64 [R1+0x1a8], R4 ;  /* 0x0001a80401007387 */ /* 0x000fe80000100a00 */
[----:B------:R-:W-:Y:S04]  /*eb70*/  STL.64 [R1+0x190], R102 ;  /* 0x0001906601007387 */ /* 0x000fe80000100a00 */
[----:B------:R1:W-:Y:S04]  /*eb80*/  STL.64 [R1+0x180], R46 ;  /* 0x0001802e01007387 */ /* 0x0003e80000100a00 */
[----:B------:R-:W-:Y:S01]  /*eb90*/  STL.64 [R1+0x188], R54 ;  /* 0x0001883601007387 */ /* 0x000fe20000100a00 */
[----:B------:R-:W-:-:S03]  /*eba0*/  IMAD.WIDE R52, R176, 0x4, R198 ;  /* 0x00000004b0347825 */ /* 0x000fc600078e02c6 */
[----:B------:R2:W-:Y:S01]  /*ebb0*/  STL.64 [R1+0x178], R44 ;  /* 0x0001782c01007387 */ /* 0x0005e20000100a00 */
[----:B-1----:R-:W-:-:S03]  /*ebc0*/  IMAD.WIDE R46, R176, 0x4, R200 ;  /* 0x00000004b02e7825 */ /* 0x002fc600078e02c8 */
[----:B------:R-:W-:Y:S01]  /*ebd0*/  STL.64 [R1+0x170], R100 ;  /* 0x0001706401007387 */ /* 0x000fe20000100a00 */
[----:B------:R-:W-:-:S03]  /*ebe0*/  IMAD.WIDE R98, R176, 0x4, R204 ;  /* 0x00000004b0627825 */ /* 0x000fc600078e02cc */
[----:B------:R1:W-:Y:S01]  /*ebf0*/  STL.64 [R1+0x160], R46 ;  /* 0x0001602e01007387 */ /* 0x0003e20000100a00 */
[----:B--2---:R-:W-:-:S04]  /*ec00*/  IMAD.WIDE R44, R176, 0x4, R202 ;  /* 0x00000004b02c7825 */ /* 0x004fc800078e02ca */
[C---:B------:R-:W-:Y:S01]  /*ec10*/  IMAD.WIDE R50, R176.reuse, 0x4, R206 ;  /* 0x00000004b0327825 */ /* 0x040fe200078e02ce */
[----:B------:R2:W-:Y:S03]  /*ec20*/  STL.64 [R1+0x158], R44 ;  /* 0x0001582c01007387 */ /* 0x0005e60000100a00 */
[C---:B-1----:R-:W-:Y:S01]  /*ec30*/  IMAD.WIDE R46, R176.reuse, 0x4, R208 ;  /* 0x00000004b02e7825 */ /* 0x042fe200078e02d0 */
[----:B------:R-:W-:Y:S03]  /*ec40*/  STL.64 [R1+0x168], R52 ;  /* 0x0001683401007387 */ /* 0x000fe60000100a00 */
[C---:B------:R-:W-:Y:S01]  /*ec50*/  IMAD.WIDE R96, R176.reuse, 0x4, R212 ;  /* 0x00000004b0607825 */ /* 0x040fe200078e02d4 */
[----:B------:R-:W-:Y:S03]  /*ec60*/  STL.64 [R1+0x150], R98 ;  /* 0x0001506201007387 */ /* 0x000fe60000100a00 */
[C---:B--2---:R-:W-:Y:S01]  /*ec70*/  IMAD.WIDE R44, R176.reuse, 0x4, R210 ;  /* 0x00000004b02c7825 */ /* 0x044fe200078e02d2 */
[----:B------:R1:W-:Y:S03]  /*ec80*/  STL.64 [R1+0x140], R46 ;  /* 0x0001402e01007387 */ /* 0x0003e60000100a00 */
[C---:B------:R-:W-:Y:S01]  /*ec90*/  IMAD.WIDE R48, R176.reuse, 0x4, R214 ;  /* 0x00000004b0307825 */ /* 0x040fe200078e02d6 */
[----:B------:R-:W-:Y:S04]  /*eca0*/  STL.64 [R1+0x148], R50 ;  /* 0x0001483201007387 */ /* 0x000fe80000100a00 */
[----:B------:R2:W-:Y:S01]  /*ecb0*/  STL.64 [R1+0x138], R44 ;  /* 0x0001382c01007387 */ /* 0x0005e20000100a00 */
[----:B-1----:R-:W-:-:S03]  /*ecc0*/  IMAD.WIDE R46, R176, 0x4, R216 ;  /* 0x00000004b02e7825 */ /* 0x002fc600078e02d8 */
[----:B------:R-:W-:Y:S01]  /*ecd0*/  STL.64 [R1+0x130], R96 ;  /* 0x0001306001007387 */ /* 0x000fe20000100a00 */
[----:B------:R-:W-:-:S03]  /*ece0*/  IMAD.WIDE R94, R176, 0x4, R220 ;  /* 0x00000004b05e7825 */ /* 0x000fc600078e02dc */
[----:B------:R1:W-:Y:S01]  /*ecf0*/  STL.64 [R1+0x120], R46 ;  /* 0x0001202e01007387 */ /* 0x0003e20000100a00 */
[----:B--2---:R-:W-:-:S03]  /*ed00*/  IMAD.WIDE R44, R176, 0x4, R218 ;  /* 0x00000004b02c7825 */ /* 0x004fc600078e02da */
[----:B------:R-:W-:Y:S04]  /*ed10*/  STL.64 [R1+0x128], R48 ;  /* 0x0001283001007387 */ /* 0x000fe80000100a00 */
[----:B------:R2:W-:Y:S01]  /*ed20*/  STL.64 [R1+0x118], R44 ;  /* 0x0001182c01007387 */ /* 0x0005e20000100a00 */
[----:B-1----:R-:W-:-:S03]  /*ed30*/  IMAD.WIDE R46, R176, 0x4, R222 ;  /* 0x00000004b02e7825 */ /* 0x002fc600078e02de */
[----:B------:R-:W-:Y:S04]  /*ed40*/  STL.64 [R1+0x110], R94 ;  /* 0x0001105e01007387 */ /* 0x000fe80000100a00 */
[----:B------:R1:W-:Y:S01]  /*ed50*/  STL.64 [R1+0x100], R84 ;  /* 0x0001005401007387 */ /* 0x0003e20000100a00 */
[----:B--2---:R-:W-:-:S03]  /*ed60*/  IMAD.WIDE R44, R176, 0x4, R226 ;  /* 0x00000004b02c7825 */ /* 0x004fc600078e02e2 */
[----:B------:R-:W-:Y:S01]  /*ed70*/  STL.64 [R1+0x108], R46 ;  /* 0x0001082e01007387 */ /* 0x000fe20000100a00 */
[----:B------:R-:W-:-:S03]  /*ed80*/  IMAD.WIDE R92, R176, 0x4, R228 ;  /* 0x00000004b05c7825 */ /* 0x000fc600078e02e4 */
[----:B------:R2:W-:Y:S01]  /*ed90*/  STL.64 [R1+0xf8], R44 ;  /* 0x0000f82c01007387 */ /* 0x0005e20000100a00 */
[----:B-1----:R-:W-:-:S03]  /*eda0*/  IMAD.WIDE R84, R176, 0x4, R232 ;  /* 0x00000004b0547825 */ /* 0x002fc600078e02e8 */
[----:B------:R-:W-:Y:S01]  /*edb0*/  STL.64 [R1+0xf0], R92 ;  /* 0x0000f05c01007387 */ /* 0x000fe20000100a00 */
[----:B--2---:R-:W-:-:S05]  /*edc0*/  IMAD.WIDE R44, R176, 0x4, R230 ;  /* 0x00000004b02c7825 */ /* 0x004fca00078e02e6 */
[----:B------:R1:W-:Y:S04]  /*edd0*/  STL.64 [R1+0xe8], R44 ;  /* 0x0000e82c01007387 */ /* 0x0003e80000100a00 */
[----:B------:R2:W-:Y:S04]  /*ede0*/  STL.64 [R1+0xe0], R84 ;  /* 0x0000e05401007387 */ /* 0x0005e80000100a00 */
[----:B------:R-:W3:Y:S01]  /*edf0*/  LDL.64 R130, [R1+0x4b8] ;  /* 0x0004b80001827983 */ /* 0x000ee20000100a00 */
[----:B-1----:R-:W-:-:S03]  /*ee00*/  IMAD.WIDE R44, R176, 0x4, R234 ;  /* 0x00000004b02c7825 */ /* 0x002fc600078e02ea */
[----:B------:R-:W4:Y:S04]  /*ee10*/  LDL.64 R128, [R1+0x490] ;  /* 0x0004900001807983 */ /* 0x000f280000100a00 */
[----:B------:R1:W-:Y:S04]  /*ee20*/  STL.64 [R1+0xd8], R44 ;  /* 0x0000d82c01007387 */ /* 0x0003e80000100a00 */
[----:B------:R-:W3:Y:S04]  /*ee30*/  LDL.64 R126, [R1+0x470] ;  /* 0x00047000017e7983 */ /* 0x000ee80000100a00 */
[----:B------:R-:W3:Y:S04]  /*ee40*/  LDL.64 R124, [R1+0x450] ;  /* 0x00045000017c7983 */ /* 0x000ee80000100a00 */
[----:B------:R-:W3:Y:S04]  /*ee50*/  LDL.64 R122, [R1+0x430] ;  /* 0x00043000017a7983 */ /* 0x000ee80000100a00 */
[----:B------:R-:W3:Y:S04]  /*ee60*/  LDL.64 R120, [R1+0x410] ;  /* 0x0004100001787983 */ /* 0x000ee80000100a00 */
[----:B------:R-:W3:Y:S04]  /*ee70*/  LDL.64 R90, [R1+0x3f0] ;  /* 0x0003f000015a7983 */ /* 0x000ee80000100a00 */
[----:B------:R-:W3:Y:S04]  /*ee80*/  LDL.64 R88, [R1+0x3d0] ;  /* 0x0003d00001587983 */ /* 0x000ee80000100a00 */
[----:B------:R-:W3:Y:S04]  /*ee90*/  LDL.64 R86, [R1+0x3b0] ;  /* 0x0003b00001567983 */ /* 0x000ee80000100a00 */
[----:B--2---:R-:W2:Y:S04]  /*eea0*/  LDL.64 R84, [R1+0x390] ;  /* 0x0003900001547983 */ /* 0x004ea80000100a00 */
[----:B------:R-:W2:Y:S04]  /*eeb0*/  LDL.LU.64 R186, [R1+0x4c0] ;  /* 0x0004c00001ba7983 */ /* 0x000ea80000300a00 */
[----:B------:R-:W3:Y:S04]  /*eec0*/  LDL.LU.64 R188, [R1+0x498] ;  /* 0x0004980001bc7983 */ /* 0x000ee80000300a00 */
[----:B------:R-:W4:Y:S04]  /*eed0*/  LDL.LU.64 R190, [R1+0x478] ;  /* 0x0004780001be7983 */ /* 0x000f280000300a00 */
        /* <DEDUP_REMOVED lines=17> */
[----:B------:R-:W4:Y:S01]  /*eff0*/  LDL.LU.64 R226, [R1+0x238] ;  /* 0x0002380001e27983 */ /* 0x000f220000300a00 */
[----:B------:R-:W-:-:S03]  /*f000*/  IMAD.WIDE R240, R176, 0x4, R236 ;  /* 0x00000004b0f07825 */ /* 0x000fc600078e02ec */
[----:B------:R-:W4:Y:S01]  /*f010*/  LDL.LU.64 R228, [R1+0x178] ;  /* 0x0001780001e47983 */ /* 0x000f220000300a00 */
[----:B-1----:R-:W-:-:S03]  /*f020*/  IMAD.WIDE R44, R176, 0x4, R238 ;  /* 0x00000004b02c7825 */ /* 0x002fc600078e02ee */
[----:B------:R-:W4:Y:S04]  /*f030*/  LDL.LU.64 R230, [R1+0x158] ;  /* 0x0001580001e67983 */ /* 0x000f280000300a00 */
[----:B------:R-:W4:Y:S04]  /*f040*/  LDL.LU.64 R232, [R1+0x138] ;  /* 0x0001380001e87983 */ /* 0x000f280000300a00 */
[----:B------:R-:W4:Y:S04]  /*f050*/  LDL.LU.64 R234, [R1+0x118] ;  /* 0x0001180001ea7983 */ /* 0x000f280000300a00 */
[----:B------:R-:W4:Y:S04]  /*f060*/  LDL.LU.64 R236, [R1+0xf8] ;  /* 0x0000f80001ec7983 */ /* 0x000f280000300a00 */
[----:B------:R-:W4:Y:S01]  /*f070*/  LDL.LU.64 R238, [R1+0xd8] ;  /* 0x0000d80001ee7983 */ /* 0x000f220000300a00 */
[----:B------:R-:W-:Y:S01]  /*f080*/  IMAD.MOV.U32 R0, RZ, RZ, c[0x0][0x180] ;  /* 0x00006000ff007624 */ /* 0x000fe200078e00ff */
[----:B------:R-:W-:-:S02]  /*f090*/  SHF.R.S32.HI R133, RZ, 0x6, R252 ;  /* 0x00000006ff857819 */ /* 0x000fc400000114fc */
[----:B------:R-:W-:Y:S02]  /*f0a0*/  LOP3.LUT R252, R252, 0x3f, RZ, 0xc0, !PT ;  /* 0x0000003ffcfc7812 */ /* 0x000fe400078ec0ff */
[----:B------:R-:W-:Y:S02]  /*f0b0*/  IADD3 R0, R0, -0x85, RZ ;  /* 0xffffff7b00007810 */ /* 0x000fe40007ffe0ff */
[----:B------:R-:W-:Y:S02]  /*f0c0*/  SGXT R133, R133, 0x1 ;  /* 0x000000018585781a */ /* 0x000fe40000000200 */
[----:B------:R-:W-:Y:S01]  /*f0d0*/  ISETP.GE.U32.AND P3, PT, R0, 0x7fffff3c, PT ;  /* 0x7fffff3c0000780c */ /* 0x000fe20003f66070 */
[----:B------:R-:W-:-:S05]  /*f0e0*/  IMAD.SHL.U32 R0, R252, 0x4, RZ ;  /* 0x00000004fc007824 */ /* 0x000fca00078e00ff */
[----:B------:R-:W-:Y:S01]  /*f0f0*/  LOP3.LUT R0, R0, 0x110, R133, 0x78, !PT ;  /* 0x0000011000007812 */ /* 0x000fe200078e7885 */
[----:B------:R-:W-:-:S05]  /*f100*/  IMAD.SHL.U32 R252, R177, 0x4, RZ ;  /* 0x00000004b1fc7824 */ /* 0x000fca00078e00ff */
[----:B------:R-:W-:-:S04]  /*f110*/  LOP3.LUT R252, R252, 0x110, R133, 0x78, !PT ;  /* 0x00000110fcfc7812 */ /* 0x000fc800078e7885 */
[----:B------:R-:W-:Y:S01]  /*f120*/  LOP3.LUT R252, R252, 0x20, RZ, 0x3c, !PT ;  /* 0x00000020fcfc7812 */ /* 0x000fe200078e3cff */
[----:B------:R-:W-:Y:S01]  /*f130*/  IMAD.WIDE R2, R176, 0x4, R2 ;  /* 0x00000004b0027825 */ /* 0x000fe200078e0202 */
[----:B------:R-:W-:Y:S04]  /*f140*/  STL.64 [R1+0xd0], R44 ;  /* 0x0000d02c01007387 */ /* 0x000fe80000100a00 */
        /* <DEDUP_REMOVED lines=38> */
[----:B------:R-:W-:Y:S04]  /*f3b0*/  STL.64 [R1+0x1200], R228 ;  /* 0x001200e401007387 */ /* 0x000fe80000100a00 */
        /* <DEDUP_REMOVED lines=11> */
[----:B------:R2:W-:Y:S04]  /*f470*/  LDGSTS.E [R252+0x65a00], [R36.64], P4 ;  /* 0x65a0000024fc7fae */ /* 0x0005e8000a121848 */
[----:B------:R3:W-:Y:S04]  /*f480*/  LDGSTS.E [R252+0x66200], [R82.64], P4 ;  /* 0x6620000052fc7fae */ /* 0x0007e8000a121848 */
[----:B-1----:R-:W4:Y:S04]  /*f490*/  LDL.LU.64 R248, [R1+0x1290] ;  /* 0x0012900001f87983 */ /* 0x002f280000300a00 */
[----:B--2---:R-:W2:Y:S04]  /*f4a0*/  LDL.LU.64 R36, [R1+0x1288] ;  /* 0x0012880001247983 */ /* 0x004ea80000300a00 */
[----:B---3--:R-:W3:Y:S04]  /*f4b0*/  LDL.64 R90, [R1+0x4b0] ;  /* 0x0004b000015a7983 */ /* 0x008ee80000100a00 */
[----:B------:R-:W2:Y:S04]  /*f4c0*/  LDL.64 R88, [R1+0x488] ;  /* 0x0004880001587983 */ /* 0x000ea80000100a00 */
[----:B------:R-:W4:Y:S04]  /*f4d0*/  LDL.64 R86, [R1+0x468] ;  /* 0x0004680001567983 */ /* 0x000f280000100a00 */
[----:B------:R-:W4:Y:S04]  /*f4e0*/  LDL.64 R84, [R1+0x448] ;  /* 0x0004480001547983 */ /* 0x000f280000100a00 */
[----:B------:R1:W-:Y:S04]  /*f4f0*/  LDGSTS.E [R252+0x66a00], [R80.64], P4 ;  /* 0x66a0000050fc7fae */ /* 0x0003e8000a121848 */
[----:B------:R-:W4:Y:S04]  /*f500*/  LDL.64 R82, [R1+0x428] ;  /* 0x0004280001527983 */ /* 0x000f280000100a00 */
[----:B------:R1:W-:Y:S04]  /*f510*/  LDGSTS.E [R252+0x67200], [R78.64], P4 ;  /* 0x672000004efc7fae */ /* 0x0003e8000a121848 */
[----:B-1----:R-:W4:Y:S04]  /*f520*/  LDL.64 R80, [R1+0x408] ;  /* 0x0004080001507983 */ /* 0x002f280000100a00 */
[----:B------:R1:W-:Y:S04]  /*f530*/  LDGSTS.E [R252+0x67a00], [R246.64], P4 ;  /* 0x67a00000f6fc7fae */ /* 0x0003e8000a121848 */
[----:B------:R-:W4:Y:S04]  /*f540*/  LDL.64 R78, [R1+0x3e8] ;  /* 0x0003e800014e7983 */ /* 0x000f280000100a00 */
[----:B------:R1:W-:Y:S04]  /*f550*/  LDGSTS.E [R252+0x68200], [R38.64], P4 ;  /* 0x6820000026fc7fae */ /* 0x0003e8000a121848 */
[----:B-1----:R-:W4:Y:S04]  /*f560*/  LDL.LU.64 R246, [R1+0x1280] ;  /* 0x0012800001f67983 */ /* 0x002f280000300a00 */
        /* <DEDUP_REMOVED lines=14> */
[----:B------:R1:W-:Y:S04]  /*f650*/  LDGSTS.E [R252+0x6f200], [R92.64], P4 ;  /* 0x6f2000005cfc7fae */ /* 0x0003e8000a121848 */
[----:B------:R1:W-:Y:S04]  /*f660*/  LDGSTS.E [R252+0x6fa00], [R240.64], P4 ;  /* 0x6fa00000f0fc7fae */ /* 0x0003e8000a121848 */
[----:B------:R1:W-:Y:S04]  /*f670*/  STL.64 [R1+0x1190], R240 ;  /* 0x001190f001007387 */ /* 0x0003e80000100a00 */
[----:B-1----:R-:W4:Y:S04]  /*f680*/  LDL.LU.64 R240, [R1+0xe8] ;  /* 0x0000e80001f07983 */ /* 0x002f280000300a00 */
[----:B------:R-:W1:Y:S01]  /*f690*/  S2R R0, SR_TID.X ;  /* 0x0000000000007919 */ /* 0x000e620000002100 */
[----:B------:R-:W-:-:S02]  /*f6a0*/  SHF.L.U32 R177, R177, 0x2, RZ ;  /* 0x00000002b1b17819 */ /* 0x000fc400000006ff */
[----:B-1----:R-:W-:-:S04]  /*f6b0*/  SHF.R.S32.HI R0, RZ, 0x6, R0 ;  /* 0x00000006ff007819 */ /* 0x002fc80000011400 */
[----:B------:R-:W-:-:S04]  /*f6c0*/  SGXT R0, R0, 0x1 ;  /* 0x000000010000781a */ /* 0x000fc80000000200 */
[----:B------:R-:W-:-:S04]  /*f6d0*/  LOP3.LUT R177, R177, 0x110, R0, 0x78, !PT ;  /* 0x00000110b1b17812 */ /* 0x000fc800078e7800 */
[----:B------:R-:W-:-:S05]  /*f6e0*/  LOP3.LUT R177, R177, 0x40, RZ, 0x3c, !PT ;  /* 0x00000040b1b17812 */ /* 0x000fca00078e3cff */
[----:B---3--:R1:W-:Y:S04]  /*f6f0*/  LDGSTS.E [R177+0x60400], [R90.64], P4 ;  /* 0x604000005ab17fae */ /* 0x0083e8000a121848 */
[----:B--2---:R2:W-:Y:S04]  /*f700*/  LDGSTS.E [R177+0x60c00], [R88.64], P4 ;  /* 0x60c0000058b17fae */ /* 0x0045e8000a121848 */
        /* <DEDUP_REMOVED lines=9> */
[----:B-1----:R-:W3:Y:S04]  /*f7a0*/  LDL.LU.64 R246, [R1+0x1270] ;  /* 0x0012700001f67983 */ /* 0x002ee80000300a00 */
[----:B------:R1:W-:Y:S04]  /*f7b0*/  LDGSTS.E [R177+0x65c00], [R242.64], P4 ;  /* 0x65c00000f2b17fae */ /* 0x0003e8000a121848 */
[----:B------:R-:W3:Y:S04]  /*f7c0*/  LDL.LU.64 R248, [R1+0x1268] ;  /* 0x0012680001f87983 */ /* 0x000ee80000300a00 */
[----:B------:R1:W-:Y:S04]  /*f7d0*/  LDGSTS.E [R177+0x66400], [R76.64], P4 ;  /* 0x664000004cb17fae */ /* 0x0003e8000a121848 */
[----:B--2---:R-:W2:Y:S04]  /*f7e0*/  LDL.LU.64 R250, [R1+0x1260] ;  /* 0x0012600001fa7983 */ /* 0x004ea80000300a00 */
[----:B------:R1:W-:Y:S04]  /*f7f0*/  LDGSTS.E [R177+0x66c00], [R74.64], P4 ;  /* 0x66c000004ab17fae */ /* 0x0003e8000a121848 */
[----:B------:R-:W2:Y:S04]  /*f800*/  LDL.LU.64 R244, [R1+0x1258] ;  /* 0x0012580001f47983 */ /* 0x000ea80000300a00 */
[----:B------:R1:W-:Y:S04]  /*f810*/  LDGSTS.E [R177+0x67400], [R42.64], P4 ;  /* 0x674000002ab17fae */ /* 0x0003e8000a121848 */
[----:B------:R1:W-:Y:S04]  /*f820*/  LDGSTS.E [R177+0x67c00], [R40.64], P4 ;  /* 0x67c0000028b17fae */ /* 0x0003e8000a121848 */
[----:B------:R2:W-:Y:S04]  /*f830*/  LDGSTS.E [R177+0x68400], [R72.64], P4 ;  /* 0x6840000048b17fae */ /* 0x0005e8000a121848 */
[----:B-1----:R-:W2:Y:S04]  /*f840*/  LDL.64 R42, [R1+0x4a0] ;  /* 0x0004a000012a7983 */ /* 0x002ea80000100a00 */
[----:B------:R-:W3:Y:S04]  /*f850*/  LDL.64 R40, [R1+0x480] ;  /* 0x0004800001287983 */ /* 0x000ee80000100a00 */
        /* <DEDUP_REMOVED lines=15> */
[----:B------:R-:W4:Y:S04]  /*f950*/  S2R R243, SR_TID.X ;  /* 0x0000000000f37919 */ /* 0x000f280000002100 */
[----:B------:R2:W-:Y:S04]  /*f960*/  LDGSTS.E [R177+0x6fc00], [R44.64], P4 ;  /* 0x6fc000002cb17fae */ /* 0x0005e8000a121848 */
[----:B-1----:R-:W3:Y:S04]  /*f970*/  LDL.LU.64 R240, [R1+0x240] ;  /* 0x0002400001f07983 */ /* 0x002ee80000300a00 */
[----:B------:R-:W3:Y:S04]  /*f980*/  LDL.LU.64 R228, [R1+0x180] ;  /* 0x0001800001e47983 */ /* 0x000ee80000300a00 */
[----:B------:R-:W3:Y:S04]  /*f990*/  LDL.LU.64 R230, [R1+0x160] ;  /* 0x0001600001e67983 */ /* 0x000ee80000300a00 */
[----:B------:R-:W3:Y:S04]  /*f9a0*/  LDL.LU.64 R232, [R1+0x140] ;  /* 0x0001400001e87983 */ /* 0x000ee80000300a00 */
[----:B------:R-:W3:Y:S04]  /*f9b0*/  LDL.LU.64 R234, [R1+0x120] ;  /* 0x0001200001ea7983 */ /* 0x000ee80000300a00 */
[----:B------:R-:W3:Y:S04]  /*f9c0*/  LDL.LU.64 R236, [R1+0x100] ;  /* 0x0001000001ec7983 */ /* 0x000ee80000300a00 */
[----:B------:R-:W3:Y:S01]  /*f9d0*/  LDL.LU.64 R238, [R1+0xe0] ;  /* 0x0000e00001ee7983 */ /* 0x000ee20000300a00 */
[----:B----4-:R-:W-:-:S05]  /*f9e0*/  LOP3.LUT R165, R243, 0x3f, RZ, 0xc0, !PT ;  /* 0x0000003ff3a57812 */ /* 0x010fca00078ec0ff */
[----:B------:R-:W-:-:S05]  /*f9f0*/  IMAD.SHL.U32 R252, R165, 0x4, RZ ;  /* 0x00000004a5fc7824 */ /* 0x000fca00078e00ff */
[----:B------:R-:W-:-:S04]  /*fa00*/  LOP3.LUT R252, R252, 0x110, R0, 0x78, !PT ;  /* 0x00000110fcfc7812 */ /* 0x000fc800078e7800 */
[----:B------:R-:W-:-:S05]  /*fa10*/  LOP3.LUT R252, R252, 0x60, RZ, 0x3c, !PT ;  /* 0x00000060fcfc7812 */ /* 0x000fca00078e3cff */
[----:B--2---:R1:W-:Y:S04]  /*fa20*/  LDGSTS.E [R252+0x60600], [R42.64], P4 ;  /* 0x606000002afc7fae */ /* 0x0043e8000a121848 */
[----:B---3--:R2:W-:Y:S04]  /*fa30*/  LDGSTS.E [R252+0x60e00], [R40.64], P4 ;  /* 0x60e0000028fc7fae */ /* 0x0085e8000a121848 */
        /* <DEDUP_REMOVED lines=14> */
[----:B---3--:R-:W3:Y:S04]  /*fb20*/  LDL.LU.64 R244, [R1+0x1250] ;  /* 0x0012500001f47983 */ /* 0x008ee80000300a00 */
[----:B------:R1:W-:Y:S04]  /*fb30*/  LDGSTS.E [R252+0x68600], [R18.64], P4 ;  /* 0x6860000012fc7fae */ /* 0x0003e8000a121848 */
[----:B------:R1:W-:Y:S04]  /*fb40*/  LDGSTS.E [R252+0x68e00], [R16.64], P4 ;  /* 0x68e0000010fc7fae */ /* 0x0003e8000a121848 */
[----:B----4-:R-:W4:Y:S04]  /*fb50*/  LDL.LU.64 R250, [R1+0x878] ;  /* 0x0008780001fa7983 */ /* 0x010f280000300a00 */
[----:B------:R4:W-:Y:S04]  /*fb60*/  LDGSTS.E [R252+0x69600], [R14.64], P4 ;  /* 0x696000000efc7fae */ /* 0x0009e8000a121848 */
[----:B-1----:R-:W2:Y:S04]  /*fb70*/  LDL.LU.64 R16, [R1+0x870] ;  /* 0x0008700001107983 */ /* 0x002ea80000300a00 */
[----:B------:R1:W-:Y:S04]  /*fb80*/  LDGSTS.E [R252+0x69e00], [R240.64], P4 ;  /* 0x69e00000f0fc7fae */ /* 0x0003e8000a121848 */
[----:B------:R1:W-:Y:S04]  /*fb90*/  LDGSTS.E [R252+0x6a600], [R12.64], P4 ;  /* 0x6a6000000cfc7fae */ /* 0x0003e8000a121848 */
[----:B------:R1:W-:Y:S04]  /*fba0*/  LDGSTS.E [R252+0x6ae00], [R10.64], P4 ;  /* 0x6ae000000afc7fae */ /* 0x0003e8000a121848 */
[----:B------:R1:W-:Y:S04]  /*fbb0*/  LDGSTS.E [R252+0x6b600], [R8.64], P4 ;  /* 0x6b60000008fc7fae */ /* 0x0003e8000a121848 */
[----:B------:R1:W-:Y:S04]  /*fbc0*/  LDGSTS.E [R252+0x6be00], [R6.64], P4 ;  /* 0x6be0000006fc7fae */ /* 0x0003e8000a121848 */
[----:B-1----:R-:W2:Y:S04]  /*fbd0*/  LDL.LU.64 R10, [R1+0x838] ;  /* 0x00083800010a7983 */ /* 0x002ea80000300a00 */
[----:B------:R-:W2:Y:S04]  /*fbe0*/  LDL.LU.64 R12, [R1+0x830] ;  /* 0x00083000010c7983 */ /* 0x000ea80000300a00 */
[----:B------:R-:W2:Y:S04]  /*fbf0*/  LDL.LU.64 R6, [R1+0x7f8] ;  /* 0x0007f80001067983 */ /* 0x000ea80000300a00 */
[----:B------:R-:W2:Y:S04]  /*fc00*/  LDL.LU.64 R8, [R1+0x7f0] ;  /* 0x0007f00001087983 */ /* 0x000ea80000300a00 */
[----:B------:R1:W-:Y:S04]  /*fc10*/  LDGSTS.E [R252+0x6c600], [R4.64], P4 ;  /* 0x6c60000004fc7fae */ /* 0x0003e8000a121848 */
[----:B------:R2:W-:Y:S04]  /*fc20*/  LDGSTS.E [R252+0x6ce00], [R228.64], P4 ;  /* 0x6ce00000e4fc7fae */ /* 0x0005e8000a121848 */
[----:B------:R2:W-:Y:S04]  /*fc30*/  LDGSTS.E [R252+0x6d600], [R230.64], P4 ;  /* 0x6d600000e6fc7fae */ /* 0x0005e8000a121848 */
[----:B-1----:R-:W2:Y:S04]  /*fc40*/  LDL.LU.64 R4, [R1+0x7b8] ;  /* 0x0007b80001047983 */ /* 0x002ea80000300a00 */
[----:B------:R-:W2:Y:S04]  /*fc50*/  LDL.LU.64 R246, [R1+0x7b0] ;  /* 0x0007b00001f67983 */ /* 0x000ea80000300a00 */
[----:B------:R-:W-:Y:S04]  /*fc60*/  STL.64 [R1+0x1208], R228 ;  /* 0x001208e401007387 */ /* 0x000fe80000100a00 */
[----:B------:R-:W-:Y:S04]  /*fc70*/  STL.64 [R1+0x11f0], R230 ;  /* 0x0011f0e601007387 */ /* 0x000fe80000100a00 */
[----:B------:R-:W-:Y:S04]  /*fc80*/  STL.64 [R1+0x11d8], R232 ;  /* 0x0011d8e801007387 */ /* 0x000fe80000100a00 */
[----:B------:R-:W-:Y:S04]  /*fc90*/  STL.64 [R1+0x11c0], R234 ;  /* 0x0011c0ea01007387 */ /* 0x000fe80000100a00 */
[----:B------:R-:W-:Y:S04]  /*fca0*/  STL.64 [R1+0x11a8], R236 ;  /* 0x0011a8ec01007387 */ /* 0x000fe80000100a00 */
[----:B------:R-:W-:Y:S04]  /*fcb0*/  STL.64 [R1+0x11b0], R238 ;  /* 0x0011b0ee01007387 */ /* 0x000fe80000100a00 */
[----:B------:R-:W2:Y:S04]  /*fcc0*/  LDL.LU.64 R248, [R1+0x778] ;  /* 0x0007780001f87983 */ /* 0x000ea80000300a00 */
[----:B------:R1:W-:Y:S04]  /*fcd0*/  LDGSTS.E [R252+0x6de00], [R232.64], P4 ;  /* 0x6de00000e8fc7fae */ /* 0x0003e8000a121848 */
[----:B------:R1:W-:Y:S04]  /*fce0*/  LDGSTS.E [R252+0x6e600], [R234.64], P4 ;  /* 0x6e600000eafc7fae */ /* 0x0003e8000a121848 */
[----:B------:R1:W-:Y:S04]  /*fcf0*/  LDGSTS.E [R252+0x6ee00], [R236.64], P4 ;  /* 0x6ee00000ecfc7fae */ /* 0x0003e8000a121848 */
[----:B------:R1:W-:Y:S04]  /*fd00*/  LDGSTS.E [R252+0x6f600], [R238.64], P4 ;  /* 0x6f600000eefc7fae */ /* 0x0003e8000a121848 */
[----:B------:R2:W-:Y:S04]  /*fd10*/  LDGSTS.E [R252+0x6fe00], [R2.64], P4 ;  /* 0x6fe0000002fc7fae */ /* 0x0005e8000a121848 */
[----:B------:R-:W0:Y:S01]  /*fd20*/  LDGDEPBAR ;  /* 0x00000000000079af */ /* 0x000e220000000000 */
[----:B------:R-:W-:-:S05]  /*fd30*/  LOP3.LUT R91, R243, 0x7f, RZ, 0xc0, !PT ;  /* 0x0000007ff35b7812 */ /* 0x000fca00078ec0ff */
[----:B------:R-:W-:Y:S01]  /*fd40*/  IMAD.SHL.U32 R137, R91, 0x4, RZ ;  /* 0x000000045b897824 */ /* 0x000fe200078e00ff */
[----:B---3--:R-:W-:-:S04]  /*fd50*/  IADD3 R0, R245, -0x89, RZ ;  /* 0xffffff77f5007810 */ /* 0x008fc80007ffe0ff */
[----:B------:R-:W-:Y:S01]  /*fd60*/  ISETP.GE.U32.AND P4, PT, R0, 0x7fffff38, PT ;  /* 0x7fffff380000780c */ /* 0x000fe20003f86070 */
[----:B----4-:R-:W-:Y:S01]  /*fd70*/  IMAD.WIDE R14, R244, 0x4, R250 ;  /* 0x00000004f40e7825 */ /* 0x010fe200078e02fa */
[----:B------:R-:W-:Y:S01]  /*fd80*/  BAR.SYNC.DEFER_BLOCKING 0x0 ;  /* 0x0000000000007b1d */ /* 0x000fe20000010000 */
[----:B------:R-:W-:-:S05]  /*fd90*/  IADD3 R0, R245, -0x8d, RZ ;  /* 0xffffff73f5007810 */ /* 0x000fca0007ffe0ff */
[----:B------:R-:W3:Y:S01]  /*fda0*/  LDL.LU.64 R250, [R1+0x770] ;  /* 0x0007700001fa7983 */ /* 0x000ee20000300a00 */
[----:B--2---:R-:W-:-:S03]  /*fdb0*/  IMAD.WIDE R2, R244, 0x4, R16 ;  /* 0x00000004f4027825 */ /* 0x004fc600078e0210 */
[----:B------:R-:W-:Y:S04]  /*fdc0*/  STL.64 [R1+0x878], R14 ;  /* 0x0008780e01007387 */ /* 0x000fe80000100a00 */
[----:B------:R2:W-:Y:S04]  /*fdd0*/  STL.64 [R1+0x870], R2 ;  /* 0x0008700201007387 */ /* 0x0005e80000100a00 */
[----:B------:R-:W-:Y:S01]  /*fde0*/  @!PT LDS RZ, [RZ] ;  /* 0x00000000fffff984 */ /* 0x000fe20000000800 */
[----:B------:R-:W-:Y:S01]  /*fdf0*/  @!PT LDS RZ, [RZ] ;  /* 0x00000000fffff984 */ /* 0x000fe20000000800 */
[----:B------:R-:W-:Y:S01]  /*fe00*/  @!PT LDS RZ, [RZ] ;  /* 0x00000000fffff984 */ /* 0x000fe20000000800 */
[----:B------:R4:W-:Y:S04]  /*fe10*/  LDGSTS.E [R137+0x20000], [R14.64], !P5 ;  /* 0x200000000e897fae */ /* 0x0009e8000e921848 */
[----:B------:R2:W-:Y:S01]  /*fe20*/  LDGSTS.E [R137+0x20200], [R2.64], !P5 ;  /* 0x2020000002897fae */ /* 0x0005e2000e921848 */
[----:B------:R-:W-:Y:S01]  /*fe30*/  IMAD.WIDE R10, R244, 0x4, R10 ;  /* 0x00000004f40a7825 */ /* 0x000fe200078e020a */
[----:B------:R-:W-:-:S04]  /*fe40*/  ISETP.GE.U32.AND P5, PT, R0, 0x7fffff34, PT ;  /* 0x7fffff340000780c */ /* 0x000fc80003fa6070 */
[----:B------:R-:W-:Y:S01]  /*fe50*/  STL.64 [R1+0x838], R10 ;  /* 0x0008380a01007387 */ /* 0x000fe20000100a00 */
[----:B--2---:R-:W-:-:S03]  /*fe60*/  IMAD.WIDE R2, R244, 0x4, R12 ;  /* 0x00000004f4027825 */ /* 0x004fc600078e020c */
[----:B------:R2:W-:Y:S01]  /*fe70*/  LDGSTS.E [R137+0x21000], [R10.64], !P3 ;  /* 0x210000000a897fae */ /* 0x0005e2000d921848 */
[----:B------:R-:W-:-:S03]  /*fe80*/  IMAD.WIDE R6, R244, 0x4, R6 ;  /* 0x00000004f4067825 */ /* 0x000fc600078e0206 */
[----:B------:R1:W-:Y:S04]  /*fe90*/  STL.64 [R1+0x830], R2 ;  /* 0x0008300201007387 */ /* 0x0003e80000100a00 */
[----:B------:R1:W-:Y:S04]  /*fea0*/  LDGSTS.E [R137+0x21200], [R2.64], !P3 ;  /* 0x2120000002897fae */ /* 0x0003e8000d921848 */
[----:B------:R-:W-:Y:S04]  /*feb0*/  STL.64 [R1+0x7f8], R6 ;  /* 0x0007f80601007387 */ /* 0x000fe80000100a00 */
[----:B------:R2:W-:Y:S01]  /*fec0*/  LDGSTS.E [R137+0x22000], [R6.64], !P4 ;  /* 0x2200000006897fae */ /* 0x0005e2000e121848 */
[----:B-1----:R-:W-:-:S04]  /*fed0*/  IMAD.WIDE R2, R244, 0x4, R8 ;  /* 0x00000004f4027825 */ /* 0x002fc800078e0208 */
[C---:B------:R-:W-:Y:S01]  /*fee0*/  IMAD.WIDE R4, R244.reuse, 0x4, R4 ;  /* 0x00000004f4047825 */ /* 0x040fe200078e0204 */
[----:B------:R1:W-:Y:S04]  /*fef0*/  STL.64 [R1+0x7f0], R2 ;  /* 0x0007f00201007387 */ /* 0x0003e80000100a00 */
[----:B------:R1:W-:Y:S04]  /*ff00*/  LDGSTS.E [R137+0x22200], [R2.64], !P4 ;  /* 0x2220000002897fae */ /* 0x0003e8000e121848 */
[----:B----4-:R-:W4:Y:S04]  /*ff10*/  LDL.LU.64 R14, [R1+0x738] ;  /* 0x00073800010e7983 */ /* 0x010f280000300a00 */
[----:B--2---:R-:W2:Y:S01]  /*ff20*/  LDL.LU.64 R10, [R1+0x730] ;  /* 0x00073000010a7983 */ /* 0x004ea20000300a00 */
[----:B-1----:R-:W-:-:S03]  /*ff30*/  IMAD.WIDE R2, R244, 0x4, R246 ;  /* 0x00000004f4027825 */ /* 0x002fc600078e02f6 */
[----:B------:R-:W-:Y:S04]  /*ff40*/  STL.64 [R1+0x7b8], R4 ;  /* 0x0007b80401007387 */ /* 0x000fe80000100a00 */
[----:B------:R1:W-:Y:S04]  /*ff50*/  LDGSTS.E [R137+0x23000], [R4.64], !P5 ;  /* 0x2300000004897fae */ /* 0x0003e8000e921848 */
[----:B------:R1:W-:Y:S04]  /*ff60*/  STL.64 [R1+0x7b0], R2 ;  /* 0x0007b00201007387 */ /* 0x0003e80000100a00 */
[----:B------:R1:W-:Y:S04]  /*ff70*/  LDGSTS.E [R137+0x23200], [R2.64], !P5 ;  /* 0x2320000002897fae */ /* 0x0003e8000e921848 */
[----:B------:R-:W2:Y:S04]  /*ff80*/  LDL.LU.64 R8, [R1+0x6f8] ;  /* 0x0006f80001087983 */ /* 0x000ea80000300a00 */
[----:B------:R-:W2:Y:S01]  /*ff90*/  LDL.LU.64 R12, [R1+0x6f0] ;  /* 0x0006f000010c7983 */ /* 0x000ea20000300a00 */
[----:B-1----:R-:W-:-:S05]  /*ffa0*/  IMAD.WIDE R2, R244, 0x4, R248 ;  /* 0x00000004f4027825 */ /* 0x002fca00078e02f8 */
[----:B------:R1:W-:Y:S04]  /*ffb0*/  STL.64 [R1], R2 ;  /* 0x0000000201007387 */ /* 0x0003e80000100a00 */
[----:B------:R-:W2:Y:S04]  /*ffc0*/  LDL.LU.64 R6, [R1+0x6b8] ;  /* 0x0006b80001067983 */ /* 0x000ea80000300a00 */
[----:B------:R-:W2:Y:S04]  /*ffd0*/  LDL.LU.64 R4, [R1+0x6b0] ;  /* 0x0006b00001047983 */ /* 0x000ea80000300a00 */
[----:B------:R-:W2:Y:S04]  /*ffe0*/  LDL.LU.64 R246, [R1+0x678] ;  /* 0x0006780001f67983 */ /* 0x000ea80000300a00 */
[----:B------:R-:W2:Y:S01]  /*fff0*/  LDL.LU.64 R248, [R1+0x670] ;  /* 0x0006700001f87983 */ /* 0x000ea20000300a00 */
[----:B---3--:R-:W-:-:S05]  /*10000*/  IMAD.WIDE R250, R244, 0x4, R250 ;  /* 0x00000004f4fa7825 */ /* 0x008fca00078e02fa */
[----:B------:R-:W-:Y:S01]  /*10010*/  STL.64 [R1+0x1178], R250 ;  /* 0x001178fa01007387 */ /* 0x000fe20000100a00 */
[----:B----4-:R-:W-:-:S04]  /*10020*/  IMAD.WIDE R88, R244, 0x4, R14 ;  /* 0x00000004f4587825 */ /* 0x010fc800078e020e */
[C---:B--2---:R-:W-:Y:S01]  /*10030*/  IMAD.WIDE R86, R244.reuse, 0x4, R10 ;  /* 0x00000004f4567825 */ /* 0x044fe200078e020a */
[----:B------:R-:W-:Y:S04]  /*10040*/  STL.64 [R1+0x1180], R88 ;  /* 0x0011805801007387 */ /* 0x000fe80000100a00 */
[----:B------:R-:W-:Y:S04]  /*10050*/  STL.64 [R1+0x11c8], R86 ;  /* 0x0011c85601007387 */ /* 0x000fe80000100a00 */
[----:B------:R-:W2:Y:S01]  /*10060*/  LDL.LU.64 R10, [R1+0x640] ;  /* 0x00064000010a7983 */ /* 0x000ea20000300a00 */
[----:B------:R-:W-:-:S03]  /*10070*/  IMAD.WIDE R84, R244, 0x4, R8 ;  /* 0x00000004f4547825 */ /* 0x000fc600078e0208 */
[----:B------:R-:W3:Y:S01]  /*10080*/  LDL.LU.64 R8, [R1+0x638] ;  /* 0x0006380001087983 */ /* 0x000ee20000300a00 */
[----:B------:R-:W-:-:S03]  /*10090*/  IMAD.WIDE R82, R244, 0x4, R12 ;  /* 0x00000004f4527825 */ /* 0x000fc600078e020c */
[----:B------:R-:W-:Y:S04]  /*100a0*/  STL.64 [R1+0x11e0], R84 ;  /* 0x0011e05401007387 */ /* 0x000fe80000100a00 */
[----:B------:R-:W-:Y:S04]  /*100b0*/  STL.64 [R1+0x11f8], R82 ;  /* 0x0011f85201007387 */ /* 0x000fe80000100a00 */
[----:B------:R-:W4:Y:S01]  /*100c0*/  LDL.LU.64 R12, [R1+0x608] ;  /* 0x00060800010c7983 */ /* 0x000f220000300a00 */
[----:B------:R-:W-:-:S03]  /*100d0*/  IMAD.WIDE R80, R244, 0x4, R6 ;  /* 0x00000004f4507825 */ /* 0x000fc600078e0206 */
[----:B------:R-:W4:Y:S01]  /*100e0*/  LDL.LU.64 R6, [R1+0x600] ;  /* 0x0006000001067983 */ /* 0x000f220000300a00 */
[----:B------:R-:W-:-:S03]  /*100f0*/  IMAD.WIDE R78, R244, 0x4, R4 ;  /* 0x00000004f44e7825 */ /* 0x000fc600078e0204 */
[----:B------:R-:W-:Y:S04]  /*10100*/  STL.64 [R1+0x1210], R80 ;  /* 0x0012105001007387 */ /* 0x000fe80000100a00 */
[----:B------:R-:W-:Y:S04]  /*10110*/  STL.64 [R1+0x1218], R78 ;  /* 0x0012184e01007387 */ /* 0x000fe80000100a00 */
[----:B------:R-:W4:Y:S01]  /*10120*/  LDL.LU.64 R4, [R1+0x5c8] ;  /* 0x0005c80001047983 */ /* 0x000f220000300a00 */
[----:B------:R-:W-:-:S03]  /*10130*/  IMAD.WIDE R76, R244, 0x4, R246 ;  /* 0x00000004f44c7825 */ /* 0x000fc600078e02f6 */
[----:B------:R-:W4:Y:S01]  /*10140*/  LDL.LU.64 R16, [R1+0x5c0] ;  /* 0x0005c00001107983 */ /* 0x000f220000300a00 */
[----:B------:R-:W-:-:S03]  /*10150*/  IMAD.WIDE R74, R244, 0x4, R248 ;  /* 0x00000004f44a7825 */ /* 0x000fc600078e02f8 */
[----:B------:R-:W4:Y:S04]  /*10160*/  LDL.LU.64 R246, [R1+0x588] ;  /* 0x0005880001f67983 */ /* 0x000f280000300a00 */
[----:B------:R-:W4:Y:S04]  /*10170*/  LDL.LU.64 R248, [R1+0x580] ;  /* 0x0005800001f87983 */ /* 0x000f280000300a00 */
[----:B------:R-:W-:Y:S04]  /*10180*/  STL.64 [R1+0x1220], R76 ;  /* 0x0012204c01007387 */ /* 0x000fe80000100a00 */
[----:B------:R-:W-:Y:S01]  /*10190*/  STL.64 [R1+0x1228], R74 ;  /* 0x0012284a01007387 */ /* 0x000fe20000100a00 */
[----:B--2---:R-:W-:-:S03]  /*101a0*/  IMAD.WIDE R72, R244, 0x4, R10 ;  /* 0x00000004f4487825 */ /* 0x004fc600078e020a */
[----:B------:R-:W2:Y:S01]  /*101b0*/  LDL.LU.64 R10, [R1+0x548] ;  /* 0x00054800010a7983 */ /* 0x000ea20000300a00 */
[----:B---3--:R-:W-:-:S03]  /*101c0*/  IMAD.WIDE R70, R244, 0x4, R8 ;  /* 0x00000004f4467825 */ /* 0x008fc600078e0208 */
[----:B------:R-:W3:Y:S04]  /*101d0*/  LDL.LU.64 R8, [R1+0x540] ;  /* 0x0005400001087983 */ /* 0x000ee80000300a00 */
[----:B------:R-:W-:Y:S04]  /*101e0*/  STL.64 [R1+0x1230], R72 ;  /* 0x0012304801007387 */ /* 0x000fe80000100a00 */
[----:B------:R-:W-:Y:S01]  /*101f0*/  STL.64 [R1+0x1238], R70 ;  /* 0x0012384601007387 */ /* 0x000fe20000100a00 */
[----:B----4-:R-:W-:-:S03]  /*10200*/  IMAD.WIDE R68, R244, 0x4, R12 ;  /* 0x00000004f4447825 */ /* 0x010fc600078e020c */
[----:B------:R-:W4:Y:S01]  /*10210*/  LDL.LU.64 R12, [R1+0x508] ;  /* 0x00050800010c7983 */ /* 0x000f220000300a00 */
[----:B------:R-:W-:-:S03]  /*10220*/  IMAD.WIDE R66, R244, 0x4, R6 ;  /* 0x00000004f4427825 */ /* 0x000fc600078e0206 */
[----:B------:R-:W4:Y:S04]  /*10230*/  LDL.LU.64 R6, [R1+0x500] ;  /* 0x0005000001067983 */ /* 0x000f280000300a00 */
[----:B------:R-:W-:Y:S04]  /*10240*/  STL.64 [R1+0x1240], R68 ;  /* 0x0012404401007387 */ /* 0x000fe80000100a00 */
[----:B------:R-:W-:Y:S01]  /*10250*/  STL.64 [R1+0x1248], R66 ;  /* 0x0012484201007387 */ /* 0x000fe20000100a00 */
[----:B------:R-:W-:-:S03]  /*10260*/  IMAD.WIDE R64, R244, 0x4, R4 ;  /* 0x00000004f4407825 */ /* 0x000fc600078e0204 */
[----:B------:R-:W4:Y:S04]  /*10270*/  LDL.LU.64 R14, [R1+0xa0] ;  /* 0x0000a000010e7983 */ /* 0x000f280000300a00 */
[----:B------:R-:W4:Y:S01]  /*10280*/  LDL.LU.64 R4, [R1+0x60] ;  /* 0x0000600001047983 */ /* 0x000f220000300a00 */
[----:B------:R-:W-:-:S04]  /*10290*/  IMAD.WIDE R60, R244, 0x4, R246 ;  /* 0x00000004f43c7825 */ /* 0x000fc800078e02f6 */
[----:B------:R-:W-:Y:S02]  /*102a0*/  IMAD.WIDE R58, R244, 0x4, R248 ;  /* 0x00000004f43a7825 */ /* 0x000fe400078e02f8 */
[----:B------:R-:W4:Y:S04]  /*102b0*/  LDL.LU.64 R248, [R1+0x868] ;  /* 0x0008680001f87983 */ /* 0x000f280000300a00 */
[----:B------:R-:W4:Y:S01]  /*102c0*/  LDL.LU.64 R246, [R1+0x860] ;  /* 0x0008600001f67983 */ /* 0x000f220000300a00 */
[----:B------:R-:W-:-:S04]  /*102d0*/  IADD3 R0, R245, -0x91, RZ ;  /* 0xffffff6ff5007810 */ /* 0x000fc80007ffe0ff */
[----:B------:R-:W-:Y:S02]  /*102e0*/  ISETP.GE.U32.AND P3, PT, R0, 0x7fffff30, PT ;  /* 0x7fffff300000780c */ /* 0x000fe40003f66070 */
[----:B------:R-:W-:Y:S01]  /*102f0*/  IADD3 R0, R245, -0x95, RZ ;  /* 0xffffff6bf5007810 */ /* 0x000fe20007ffe0ff */
[----:B------:R-:W-:-:S03]  /*10300*/  IMAD.MOV.U32 R229, RZ, RZ, 0x3f ;  /* 0x0000003fffe57424 */ /* 0x000fc600078e00ff */
[----:B------:R-:W-:Y:S02]  /*10310*/  ISETP.GE.U32.AND P4, PT, R0, 0x7fffff2c, PT ;  /* 0x7fffff2c0000780c */ /* 0x000fe40003f86070 */
[----:B------:R-:W-:-:S04]  /*10320*/  IADD3 R0, R245, -0x82, RZ ;  /* 0xffffff7ef5007810 */ /* 0x000fc80007ffe0ff */
[----:B------:R-:W-:Y:S01]  /*10330*/  ISETP.GE.U32.AND P5, PT, R0, 0x7fffff3f, PT ;  /* 0x7fffff3f0000780c */ /* 0x000fe20003fa6070 */
[----:B------:R1:W-:Y:S01]  /*10340*/  LDGSTS.E [R137+0x24000], [R2.64], !P3 ;  /* 0x2400000002897fae */ /* 0x0003e2000d921848 */
[----:B------:R-:W-:Y:S02]  /*10350*/  IADD3 R0, R245, -0x83, RZ ;  /* 0xffffff7df5007810 */ /* 0x000fe40007ffe0ff */
[----:B------:R-:W-:Y:S01]  /*10360*/  IADD3 R229, R229, c[0x0][0x180], RZ ;  /* 0x00006000e5e57a10 */ /* 0x000fe20007ffe0ff */
[----:B------:R2:W-:Y:S01]  /*10370*/  LDGSTS.E [R137+0x24200], [R250.64], !P3 ;  /* 0x24200000fa897fae */ /* 0x0005e2000d921848 */
[----:B------:R-:W-:Y:S02]  /*10380*/  ISETP.GE.U32.AND P3, PT, R0, 0x7fffff3e, PT ;  /* 0x7fffff3e0000780c */ /* 0x000fe40003f66070 */
[----:B------:R-:W-:Y:S01]  /*10390*/  SEL R0, RZ, 0x4, P2 ;  /* 0x00000004ff007807 */ /* 0x000fe20001000000 */
[----:B------:R2:W-:Y:S01]  /*103a0*/  LDGSTS.E [R137+0x25000], [R88.64], !P4 ;  /* 0x2500000058897fae */ /* 0x0005e2000e121848 */
[----:B------:R-:W-:-:S02]  /*103b0*/  ISETP.GT.AND P2, PT, R229, 0xbf, PT ;  /* 0x000000bfe500780c */ /* 0x000fc40003f44270 */
[----:B-1----:R-:W-:Y:S01]  /*103c0*/  IADD3 R2, R245, -0x84, RZ ;  /* 0xffffff7cf5027810 */ /* 0x002fe20007ffe0ff */
[----:B------:R1:W-:Y:S01]  /*103d0*/  LDGSTS.E [R137+0x25200], [R86.64], !P4 ;  /* 0x2520000056897fae */ /* 0x0003e2000e121848 */
[----:B--2---:R-:W-:-:S03]  /*103e0*/  IMAD.WIDE R56, R244, 0x4, R10 ;  /* 0x00000004f4387825 */ /* 0x004fc600078e020a */
[----:B------:R-:W2:Y:S01]  /*103f0*/  LDL.LU.64 R10, [R1+0x828] ;  /* 0x00082800010a7983 */ /* 0x000ea20000300a00 */
[----:B---3--:R-:W-:-:S03]  /*10400*/  IMAD.WIDE R54, R244, 0x4, R8 ;  /* 0x00000004f4367825 */ /* 0x008fc600078e0208 */
[----:B------:R-:W3:Y:S01]  /*10410*/  LDL.LU.64 R8, [R1+0x820] ;  /* 0x0008200001087983 */ /* 0x000ee20000300a00 */
[----:B----4-:R-:W-:-:S04]  /*10420*/  IMAD.WIDE R52, R244, 0x4, R12 ;  /* 0x00000004f4347825 */ /* 0x010fc800078e020c */
[C---:B------:R-:W-:Y:S02]  /*10430*/  IMAD.WIDE R50, R244.reuse, 0x4, R6 ;  /* 0x00000004f4327825 */ /* 0x040fe400078e0206 */
[----:B------:R-:W4:Y:S04]  /*10440*/  LDL.LU.64 R6, [R1+0x7e8] ;  /* 0x0007e80001067983 */ /* 0x000f280000300a00 */
[----:B------:R-:W4:Y:S01]  /*10450*/  LDL.LU.64 R12, [R1+0x7e0] ;  /* 0x0007e000010c7983 */ /* 0x000f220000300a00 */
[----:B------:R-:W-:-:S03]  /*10460*/  IMAD.WIDE R46, R244, 0x4, R4 ;  /* 0x00000004f42e7825 */ /* 0x000fc600078e0204 */
[----:B------:R-:W4:Y:S01]  /*10470*/  LDL.LU.64 R4, [R1+0x7a8] ;  /* 0x0007a80001047983 */ /* 0x000f220000300a00 */
[----:B------:R-:W-:Y:S02]  /*10480*/  SEL R0, R0, RZ, P2 ;  /* 0x000000ff00007207 */ /* 0x000fe40001000000 */
[----:B------:R-:W-:Y:S02]  /*10490*/  ISETP.GE.U32.AND P2, PT, R2, 0x7fffff3d, PT ;  /* 0x7fffff3d0200780c */ /* 0x000fe40003f46070 */
[C---:B------:R-:W-:Y:S02]  /*104a0*/  IADD3 R2, R245.reuse, -0x99, RZ ;  /* 0xffffff67f5027810 */ /* 0x040fe40007ffe0ff */
[----:B------:R-:W-:Y:S02]  /*104b0*/  SEL R177, RZ, 0x4, P1 ;  /* 0x00000004ffb17807 */ /* 0x000fe40000800000 */
[----:B------:R-:W-:Y:S02]  /*104c0*/  ISETP.GE.U32.AND P1, PT, R2, 0x7fffff28, PT ;  /* 0x7fffff280200780c */ /* 0x000fe40003f26070 */
[----:B------:R-:W-:-:S04]  /*104d0*/  IADD3 R2, R245, -0x9d, RZ ;  /* 0xffffff63f5027810 */ /* 0x000fc80007ffe0ff */
[----:B------:R-:W-:Y:S02]  /*104e0*/  ISETP.GE.U32.AND P4, PT, R2, 0x7fffff24, PT ;  /* 0x7fffff240200780c */ /* 0x000fe40003f86070 */
[----:B------:R-:W-:-:S05]  /*104f0*/  IADD3 R2, R245, -0xa1, RZ ;  /* 0xffffff5ff5027810 */ /* 0x000fca0007ffe0ff */
[----:B------:R1:W-:Y:S04]  /*10500*/  LDGSTS.E [R137+0x26000], [R84.64], !P1 ;  /* 0x2600000054897fae */ /* 0x0003e8000c921848 */
[----:B------:R1:W-:Y:S01]  /*10510*/  LDGSTS.E [R137+0x26200], [R82.64], !P1 ;  /* 0x2620000052897fae */ /* 0x0003e2000c921848 */
[----:B------:R-:W-:Y:S02]  /*10520*/  ISETP.GE.U32.AND P1, PT, R2, 0x7fffff20, PT ;  /* 0x7fffff200200780c */ /* 0x000fe40003f26070 */
[----:B------:R-:W-:Y:S01]  /*10530*/  IADD3 R2, R245, -0xa5, RZ ;  /* 0xffffff5bf5027810 */ /* 0x000fe20007ffe0ff */
[----:B------:R1:W-:Y:S04]  /*10540*/  LDGSTS.E [R137+0x27000], [R80.64], !P4 ;  /* 0x2700000050897fae */ /* 0x0003e8000e121848 */
[----:B------:R1:W-:Y:S01]  /*10550*/  LDGSTS.E [R137+0x27200], [R78.64], !P4 ;  /* 0x272000004e897fae */ /* 0x0003e2000e121848 */
[----:B------:R-:W-:-:S02]  /*10560*/  ISETP.GE.U32.AND P4, PT, R2, 0x7fffff1c, PT ;  /* 0x7fffff1c0200780c */ /* 0x000fc40003f86070 */
[----:B------:R-:W-:-:S03]  /*10570*/  IADD3 R2, R245, -0xa9, RZ ;  /* 0xffffff57f5027810 */ /* 0x000fc60007ffe0ff */
        /* <DEDUP_REMOVED lines=8> */
[----:B------:R1:W-:Y:S01]  /*10600*/  LDGSTS.E [R137+0x2a000], [R68.64], !P1 ;  /* 0x2a00000044897fae */ /* 0x0003e2000c921848 */
[----:B------:R-:W-:-:S03]  /*10610*/  IMAD.WIDE R62, R244, 0x4, R16 ;  /* 0x00000004f43e7825 */ /* 0x000fc600078e0210 */
[----:B------:R1:W-:Y:S01]  /*10620*/  LDGSTS.E [R137+0x2a200], [R66.64], !P1 ;  /* 0x2a20000042897fae */ /* 0x0003e2000c921848 */
[----:B------:R-:W-:Y:S02]  /*10630*/  ISETP.GE.U32.AND P1, PT, R2, 0x7fffff10, PT ;  /* 0x7fffff100200780c */ /* 0x000fe40003f26070 */
[C---:B------:R-:W-:Y:S01]  /*10640*/  IADD3 R2, R245.reuse, -0xb5, RZ ;  /* 0xffffff4bf5027810 */ /* 0x040fe20007ffe0ff */
[----:B------:R1:W-:Y:S04]  /*10650*/  LDGSTS.E [R137+0x2b000], [R64.64], !P4 ;  /* 0x2b00000040897fae */ /* 0x0003e8000e121848 */
[----:B------:R1:W-:Y:S01]  /*10660*/  LDGSTS.E [R137+0x2b200], [R62.64], !P4 ;  /* 0x2b2000003e897fae */ /* 0x0003e2000e121848 */
[----:B------:R-:W-:Y:S02]  /*10670*/  ISETP.GE.U32.AND P4, PT, R2, 0x7fffff0c, PT ;  /* 0x7fffff0c0200780c */ /* 0x000fe40003f86070 */
[----:B------:R-:W-:-:S03]  /*10680*/  IADD3 R2, R245, -0xb9, RZ ;  /* 0xffffff47f5027810 */ /* 0x000fc60007ffe0ff */
[----:B------:R1:W-:Y:S04]  /*10690*/  LDGSTS.E [R137+0x2c000], [R60.64], !P1 ;  /* 0x2c0000003c897fae */ /* 0x0003e8000c921848 */
[----:B------:R1:W-:Y:S01]  /*106a0*/  LDGSTS.E [R137+0x2c200], [R58.64], !P1 ;  /* 0x2c2000003a897fae */ /* 0x0003e2000c921848 */
[----:B------:R-:W-:Y:S02]  /*106b0*/  ISETP.GE.U32.AND P1, PT, R2, 0x7fffff08, PT ;  /* 0x7fffff080200780c */ /* 0x000fe40003f26070 */
[----:B------:R-:W-:Y:S01]  /*106c0*/  IADD3 R2, R245, -0xbd, RZ ;  /* 0xffffff43f5027810 */ /* 0x000fe20007ffe0ff */
[----:B------:R1:W-:Y:S01]  /*106d0*/  LDGSTS.E [R137+0x2d000], [R56.64], !P4 ;  /* 0x2d00000038897fae */ /* 0x0003e2000e121848 */
[----:B------:R-:W-:Y:S01]  /*106e0*/  IMAD.WIDE R48, R244, 0x4, R14 ;  /* 0x00000004f4307825 */ /* 0x000fe200078e020e */
[----:B------:R-:W-:-:S02]  /*106f0*/  LOP3.LUT R15, R243, 0x7f, RZ, 0xc0, !PT ;  /* 0x0000007ff30f7812 */ /* 0x000fc400078ec0ff */
[----:B------:R1:W-:Y:S01]  /*10700*/  LDGSTS.E [R137+0x2d200], [R54.64], !P4 ;  /* 0x2d20000036897fae */ /* 0x0003e2000e121848 */
[----:B------:R-:W-:-:S03]  /*10710*/  ISETP.GE.U32.AND P4, PT, R2, 0x7fffff04, PT ;  /* 0x7fffff040200780c */ /* 0x000fc60003f86070 */
[----:B------:R-:W4:Y:S01]  /*10720*/  LDL.LU.64 R242, [R1+0x7a0] ;  /* 0x0007a00001f27983 */ /* 0x000f220000300a00 */
[----:B------:R-:W-:Y:S01]  /*10730*/  IADD3 R2, R245, -0x86, RZ ;  /* 0xffffff7af5027810 */ /* 0x000fe20007ffe0ff */
[----:B------:R-:W-:Y:S02]  /*10740*/  IMAD.SHL.U32 R15, R15, 0x4, RZ ;  /* 0x000000040f0f7824 */ /* 0x000fe400078e00ff */
[----:B------:R1:W-:Y:S01]  /*10750*/  LDGSTS.E [R137+0x2e000], [R52.64], !P1 ;  /* 0x2e00000034897fae */ /* 0x0003e2000c921848 */
[----:B------:R-:W-:-:S03]  /*10760*/  IMAD.WIDE R16, R244, 0x4, R248 ;  /* 0x00000004f4107825 */ /* 0x000fc600078e02f8 */
[----:B------:R1:W-:Y:S01]  /*10770*/  LDGSTS.E [R137+0x2e200], [R50.64], !P1 ;  /* 0x2e20000032897fae */ /* 0x0003e2000c921848 */
[----:B------:R-:W-:Y:S02]  /*10780*/  ISETP.GE.U32.AND P1, PT, R2, 0x7fffff3b, PT ;  /* 0x7fffff3b0200780c */ /* 0x000fe40003f26070 */
[----:B------:R-:W-:Y:S01]  /*10790*/  LOP3.LUT R107, R15, 0x20, RZ, 0x3c, !PT ;  /* 0x000000200f6b7812 */ /* 0x000fe200078e3cff */
[C---:B------:R-:W-:Y:S01]  /*107a0*/  IMAD.WIDE R14, R244.reuse, 0x4, R246 ;  /* 0x00000004f40e7825 */ /* 0x040fe200078e02f6 */
[----:B------:R1:W-:Y:S04]  /*107b0*/  LDGSTS.E [R137+0x2f000], [R48.64], !P4 ;  /* 0x2f00000030897fae */ /* 0x0003e8000e121848 */
[----:B------:R-:W4:Y:S04]  /*107c0*/  LDL.LU.64 R248, [R1+0x768] ;  /* 0x0007680001f87983 */ /* 0x000f280000300a00 */
[----:B------:R1:W-:Y:S04]  /*107d0*/  LDGSTS.E [R137+0x2f200], [R46.64], !P4 ;  /* 0x2f2000002e897fae */ /* 0x0003e8000e121848 */
[----:B------:R-:W4:Y:S04]  /*107e0*/  LDL.LU.64 R246, [R1+0x760] ;  /* 0x0007600001f67983 */ /* 0x000f280000300a00 */
[----:B------:R2:W-:Y:S04]  /*107f0*/  STL.64 [R1+0xc0], R16 ;  /* 0x0000c01001007387 */ /* 0x0005e80000100a00 */
[----:B------:R2:W-:Y:S04]  /*10800*/  LDGSTS.E [R107+0x20400], [R16.64], !P5 ;  /* 0x20400000106b7fae */ /* 0x0005e8000e921848 */
[----:B------:R3:W-:Y:S04]  /*10810*/  STL.64 [R1+0xb8], R14 ;  /* 0x0000b80e01007387 */ /* 0x0007e80000100a00 */
[----:B------:R3:W-:Y:S01]  /*10820*/  LDGSTS.E [R107+0x20600], [R14.64], !P5 ;  /* 0x206000000e6b7fae */ /* 0x0007e2000e921848 */
[----:B--2---:R-:W-:-:S03]  /*10830*/  IMAD.WIDE R16, R244, 0x4, R10 ;  /* 0x00000004f4107825 */ /* 0x004fc600078e020a */
[----:B------:R-:W2:Y:S04]  /*10840*/  LDL.LU.64 R10, [R1+0x728] ;  /* 0x00072800010a7983 */ /* 0x000ea80000300a00 */
[----:B------:R1:W-:Y:S01]  /*10850*/  LDGSTS.E [R107+0x21400], [R16.64], !P1 ;  /* 0x21400000106b7fae */ /* 0x0003e2000c921848 */
[----:B---3--:R-:W-:-:S03]  /*10860*/  IMAD.WIDE R14, R244, 0x4, R8 ;  /* 0x00000004f40e7825 */ /* 0x008fc600078e0208 */
[----:B------:R-:W3:Y:S04]  /*10870*/  LDL.LU.64 R8, [R1+0x720] ;  /* 0x0007200001087983 */ /* 0x000ee80000300a00 */
[----:B------:R-:W-:Y:S04]  /*10880*/  STL.64 [R1+0x90], R16 ;  /* 0x0000901001007387 */ /* 0x000fe80000100a00 */
[----:B------:R1:W-:Y:S04]  /*10890*/  STL.64 [R1+0x88], R14 ;  /* 0x0000880e01007387 */ /* 0x0003e80000100a00 */
[----:B------:R1:W-:Y:S01]  /*108a0*/  LDGSTS.E [R107+0x21600], [R14.64], !P1 ;  /* 0x216000000e6b7fae */ /* 0x0003e2000c921848 */
[----:B----4-:R-:W-:-:S04]  /*108b0*/  IMAD.WIDE R12, R244, 0x4, R12 ;  /* 0x00000004f40c7825 */ /* 0x010fc800078e020c */
[C---:B-1----:R-:W-:Y:S02]  /*108c0*/  IMAD.WIDE R14, R244.reuse, 0x4, R6 ;  /* 0x00000004f40e7825 */ /* 0x042fe400078e0206 */
[----:B------:R-:W4:Y:S04]  /*108d0*/  LDL.LU.64 R6, [R1+0x6e8] ;  /* 0x0006e80001067983 */ /* 0x000f280000300a00 */
[----:B------:R-:W4:Y:S01]  /*108e0*/  LDL.LU.64 R16, [R1+0x6e0] ;  /* 0x0006e00001107983 */ /* 0x000f220000300a00 */
[----:B------:R-:W-:-:S03]  /*108f0*/  IMAD.WIDE R18, R244, 0x4, R4 ;  /* 0x00000004f4127825 */ /* 0x000fc600078e0204 */
[----:B------:R1:W-:Y:S04]  /*10900*/  STL.64 [R1+0x60], R14 ;  /* 0x0000600e01007387 */ /* 0x0003e80000100a00 */
[----:B------:R1:W-:Y:S04]  /*10910*/  STL.64 [R1+0x58], R12 ;  /* 0x0000580c01007387 */ /* 0x0003e80000100a00 */
[----:B------:R-:W4:Y:S01]  /*10920*/  LDL.LU.64 R4, [R1+0x6a8] ;  /* 0x0006a80001047983 */ /* 0x000f220000300a00 */
[----:B------:R-:W-:-:S04]  /*10930*/  IADD3 R2, R245, -0x87, RZ ;  /* 0xffffff79f5027810 */ /* 0x000fc80007ffe0ff */
[----:B------:R-:W-:Y:S02]  /*10940*/  ISETP.GE.U32.AND P4, PT, R2, 0x7fffff3a, PT ;  /* 0x7fffff3a0200780c */ /* 0x000fe40003f86070 */
[----:B------:R-:W-:-:S04]  /*10950*/  IADD3 R2, R245, -0x8a, RZ ;  /* 0xffffff76f5027810 */ /* 0x000fc80007ffe0ff */
[----:B------:R-:W-:Y:S02]  /*10960*/  ISETP.GE.U32.AND P5, PT, R2, 0x7fffff37, PT ;  /* 0x7fffff370200780c */ /* 0x000fe40003fa6070 */
[----:B------:R-:W-:-:S04]  /*10970*/  IADD3 R2, R245, -0x8e, RZ ;  /* 0xffffff72f5027810 */ /* 0x000fc80007ffe0ff */
[----:B------:R-:W-:-:S07]  /*10980*/  ISETP.GE.U32.AND P1, PT, R2, 0x7fffff33, PT ;  /* 0x7fffff330200780c */ /* 0x000fce0003f26070 */
[----:B------:R1:W-:Y:S04]  /*10990*/  LDGSTS.E [R107+0x22400], [R14.64], !P5 ;  /* 0x224000000e6b7fae */ /* 0x0003e8000e921848 */
[----:B------:R1:W-:Y:S04]  /*109a0*/  LDGSTS.E [R107+0x22600], [R12.64], !P5 ;  /* 0x226000000c6b7fae */ /* 0x0003e8000e921848 */
[----:B------:R2:W-:Y:S04]  /*109b0*/  LDGSTS.E [R107+0x23400], [R18.64], !P1 ;  /* 0x23400000126b7fae */ /* 0x0005e8000c921848 */
[----:B-1----:R-:W4:Y:S04]  /*109c0*/  LDL.LU.64 R14, [R1+0x6a0] ;  /* 0x0006a000010e7983 */ /* 0x002f280000300a00 */
[----:B------:R-:W-:Y:S01]  /*109d0*/  STL.64 [R1+0x30], R18 ;  /* 0x0000301201007387 */ /* 0x000fe20000100a00 */
[----:B------:R-:W-:-:S05]  /*109e0*/  IMAD.WIDE R12, R244, 0x4, R242 ;  /* 0x00000004f40c7825 */ /* 0x000fca00078e02f2 */
[----:B------:R1:W-:Y:S04]  /*109f0*/  STL.64 [R1+0x28], R12 ;  /* 0x0000280c01007387 */ /* 0x0003e80000100a00 */
[----:B------:R-:W4:Y:S04]  /*10a00*/  LDL.LU.64 R242, [R1+0x668] ;  /* 0x0006680001f27983 */ /* 0x000f280000300a00 */
[----:B------:R1:W-:Y:S04]  /*10a10*/  LDGSTS.E [R107+0x23600], [R12.64], !P1 ;  /* 0x236000000c6b7fae */ /* 0x0003e8000c921848 */
[----:B-1----:R-:W4:Y:S01]  /*10a20*/  LDL.LU.64 R12, [R1+0x660] ;  /* 0x00066000010c7983 */ /* 0x002f220000300a00 */
[----:B--2---:R-:W-:-:S03]  /*10a30*/  IMAD.WIDE R44, R244, 0x4, R10 ;  /* 0x00000004f42c7825 */ /* 0x004fc600078e020a */
[----:B------:R-:W2:Y:S01]  /*10a40*/  LDL.LU.64 R10, [R1+0x630] ;  /* 0x00063000010a7983 */ /* 0x000ea20000300a00 */
[----:B---3--:R-:W-:-:S03]  /*10a50*/  IMAD.WIDE R42, R244, 0x4, R8 ;  /* 0x00000004f42a7825 */ /* 0x008fc600078e0208 */
[----:B------:R-:W3:Y:S01]  /*10a60*/  LDL.LU.64 R8, [R1+0x628] ;  /* 0x0006280001087983 */ /* 0x000ee20000300a00 */
[----:B----4-:R-:W-:-:S03]  /*10a70*/  IMAD.WIDE R40, R244, 0x4, R6 ;  /* 0x00000004f4287825 */ /* 0x010fc600078e0206 */
[----:B------:R-:W4:Y:S04]  /*10a80*/  LDL.LU.64 R6, [R1+0x5f8] ;  /* 0x0005f80001067983 */ /* 0x000f280000300a00 */
[----:B------:R-:W4:Y:S01]  /*10a90*/  LDL.LU.64 R18, [R1+0x5f0] ;  /* 0x0005f00001127983 */ /* 0x000f220000300a00 */
[----:B------:R-:W-:-:S03]  /*10aa0*/  IMAD.WIDE R36, R244, 0x4, R4 ;  /* 0x00000004f4247825 */ /* 0x000fc600078e0204 */
        /* <DEDUP_REMOVED lines=9> */
[----:B--2---:R-:W-:-:S03]  /*10b40*/  IMAD.WIDE R28, R244, 0x4, R10 ;  /* 0x00000004f41c7825 */ /* 0x004fc600078e020a */
[----:B------:R-:W2:Y:S01]  /*10b50*/  LDL.LU.64 R10, [R1+0x530] ;  /* 0x00053000010a7983 */ /* 0x000ea20000300a00 */
[----:B---3--:R-:W-:-:S03]  /*10b60*/  IMAD.WIDE R26, R244, 0x4, R8 ;  /* 0x00000004f41a7825 */ /* 0x008fc600078e0208 */
[----:B------:R-:W3:Y:S01]  /*10b70*/  LDL.LU.64 R8, [R1+0x4f8] ;  /* 0x0004f80001087983 */ /* 0x000ee20000300a00 */
[----:B----4-:R-:W-:-:S03]  /*10b80*/  IMAD.WIDE R24, R244, 0x4, R6 ;  /* 0x00000004f4187825 */ /* 0x010fc600078e0206 */
[----:B------:R-:W4:Y:S01]  /*10b90*/  LDL.LU.64 R6, [R1+0xa8] ;  /* 0x0000a80001067983 */ /* 0x000f220000300a00 */
[----:B------:R-:W-:-:S03]  /*10ba0*/  IMAD.WIDE R20, R244, 0x4, R4 ;  /* 0x00000004f4147825 */ /* 0x000fc600078e0204 */
[----:B------:R-:W4:Y:S04]  /*10bb0*/  LDL.LU.64 R4, [R1+0x98] ;  /* 0x0000980001047983 */ /* 0x000f280000300a00 */
[----:B------:R-:W4:Y:S01]  /*10bc0*/  LDL.LU.64 R102, [R1+0x50] ;  /* 0x0000500001667983 */ /* 0x000f220000300a00 */
[----:B------:R-:W-:-:S04]  /*10bd0*/  IADD3 R2, R245, -0x92, RZ ;  /* 0xffffff6ef5027810 */ /* 0x000fc80007ffe0ff */
[----:B------:R-:W-:Y:S02]  /*10be0*/  ISETP.GE.U32.AND P5, PT, R2, 0x7fffff2f, PT ;  /* 0x7fffff2f0200780c */ /* 0x000fe40003fa6070 */
[----:B------:R-:W-:Y:S01]  /*10bf0*/  IADD3 R2, R245, -0x96, RZ ;  /* 0xffffff6af5027810 */ /* 0x000fe20007ffe0ff */
[----:B------:R-:W-:-:S03]  /*10c00*/  IMAD.WIDE R248, R244, 0x4, R248 ;  /* 0x00000004f4f87825 */ /* 0x000fc600078e02f8 */
[----:B------:R-:W-:Y:S01]  /*10c10*/  ISETP.GE.U32.AND P1, PT, R2, 0x7fffff2b, PT ;  /* 0x7fffff2b0200780c */ /* 0x000fe20003f26070 */
[----:B------:R-:W-:Y:S01]  /*10c20*/  IMAD.WIDE R246, R244, 0x4, R246 ;  /* 0x00000004f4f67825 */ /* 0x000fe200078e02f6 */
        /* <DEDUP_REMOVED lines=21> */
[----:B------:R1:W-:Y:S01]  /*10d80*/  LDGSTS.E [R107+0x29400], [R28.64], !P1 ;  /* 0x294000001c6b7fae */ /* 0x0003e2000c921848 */
[----:B------:R-:W-:-:S03]  /*10d90*/  IMAD.WIDE R22, R244, 0x4, R18 ;  /* 0x00000004f4167825 */ /* 0x000fc600078e0212 */
[----:B------:R1:W-:Y:S01]  /*10da0*/  LDGSTS.E [R107+0x29600], [R26.64], !P1 ;  /* 0x296000001a6b7fae */ /* 0x0003e2000c921848 */
[----:B------:R-:W-:Y:S02]  /*10db0*/  ISETP.GE.U32.AND P1, PT, R2, 0x7fffff13, PT ;  /* 0x7fffff130200780c */ /* 0x000fe40003f26070 */
[----:B------:R-:W-:-:S03]  /*10dc0*/  IADD3 R2, R245, -0xb2, RZ ;  /* 0xffffff4ef5027810 */ /* 0x000fc60007ffe0ff */
[----:B------:R1:W-:Y:S04]  /*10dd0*/  LDGSTS.E [R107+0x2a400], [R24.64], !P5 ;  /* 0x2a400000186b7fae */ /* 0x0003e8000e921848 */
[----:B------:R1:W-:Y:S01]  /*10de0*/  LDGSTS.E [R107+0x2a600], [R22.64], !P5 ;  /* 0x2a600000166b7fae */ /* 0x0003e2000e921848 */
[----:B------:R-:W-:Y:S01]  /*10df0*/  ISETP.GE.U32.AND P5, PT, R2, 0x7fffff0f, PT ;  /* 0x7fffff0f0200780c */ /* 0x000fe20003fa6070 */
[C---:B------:R-:W-:Y:S01]  /*10e00*/  IMAD.WIDE R18, R244.reuse, 0x4, R16 ;  /* 0x00000004f4127825 */ /* 0x040fe200078e0210 */
[----:B------:R-:W-:Y:S01]  /*10e10*/  IADD3 R2, R245, -0xb6, RZ ;  /* 0xffffff4af5027810 */ /* 0x000fe20007ffe0ff */
[----:B------:R1:W-:Y:S02]  /*10e20*/  LDGSTS.E [R107+0x2b400], [R20.64], !P1 ;  /* 0x2b400000146b7fae */ /* 0x0003e4000c921848 */
[----:B------:R-:W-:-:S02]  /*10e30*/  IMAD.WIDE R16, R244, 0x4, R14 ;  /* 0x00000004f4107825 */ /* 0x000fc400078e020e */
[----:B------:R1:W-:Y:S02]  /*10e40*/  LDGSTS.E [R107+0x2b600], [R18.64], !P1 ;  /* 0x2b600000126b7fae */ /* 0x0003e4000c921848 */
[----:B------:R-:W-:Y:S02]  /*10e50*/  IMAD.WIDE R14, R244, 0x4, R242 ;  /* 0x00000004f40e7825 */ /* 0x000fe400078e02f2 */
[----:B------:R-:W4:Y:S01]  /*10e60*/  LDL.LU.64 R242, [R1+0x858] ;  /* 0x0008580001f27983 */ /* 0x000f220000300a00 */
[----:B------:R-:W-:-:S03]  /*10e70*/  ISETP.GE.U32.AND P1, PT, R2, 0x7fffff0b, PT ;  /* 0x7fffff0b0200780c */ /* 0x000fc60003f26070 */
[----:B------:R-:W4:Y:S01]  /*10e80*/  LDL.LU.64 R92, [R1+0x850] ;  /* 0x00085000015c7983 */ /* 0x000f220000300a00 */
[----:B------:R-:W-:-:S03]  /*10e90*/  IADD3 R2, R245, -0xba, RZ ;  /* 0xffffff46f5027810 */ /* 0x000fc60007ffe0ff */
[----:B------:R1:W-:Y:S04]  /*10ea0*/  LDGSTS.E [R107+0x2c400], [R16.64], !P5 ;  /* 0x2c400000106b7fae */ /* 0x0003e8000e921848 */
[----:B------:R1:W-:Y:S01]  /*10eb0*/  LDGSTS.E [R107+0x2c600], [R14.64], !P5 ;  /* 0x2c6000000e6b7fae */ /* 0x0003e2000e921848 */
[----:B------:R-:W-:-:S03]  /*10ec0*/  ISETP.GE.U32.AND P5, PT, R2, 0x7fffff07, PT ;  /* 0x7fffff070200780c */ /* 0x000fc60003fa6070 */
[----:B------:R-:W4:Y:S01]  /*10ed0*/  LDL.LU.64 R96, [R1+0x818] ;  /* 0x0008180001607983 */ /* 0x000f220000300a00 */
[----:B------:R-:W-:-:S03]  /*10ee0*/  IMAD.WIDE R12, R244, 0x4, R12 ;  /* 0x00000004f40c7825 */ /* 0x000fc600078e020c */
[----:B------:R-:W4:Y:S01]  /*10ef0*/  LDL.LU.64 R94, [R1+0x810] ;  /* 0x00081000015e7983 */ /* 0x000f220000300a00 */
[----:B------:R-:W-:-:S03]  /*10f00*/  IADD3 R2, R245, -0xbe, RZ ;  /* 0xffffff42f5027810 */ /* 0x000fc60007ffe0ff */
[----:B------:R1:W-:Y:S04]  /*10f10*/  LDGSTS.E [R107+0x2d400], [R12.64], !P1 ;  /* 0x2d4000000c6b7fae */ /* 0x0003e8000c921848 */
[----:B------:R-:W4:Y:S04]  /*10f20*/  LDL.LU.64 R100, [R1+0x7d8] ;  /* 0x0007d80001647983 */ /* 0x000f280000300a00 */
[----:B------:R-:W4:Y:S04]  /*10f30*/  LDL.LU.64 R98, [R1+0x7d0] ;  /* 0x0007d00001627983 */ /* 0x000f280000300a00 */
[----:B------:R-:W4:Y:S01]  /*10f40*/  LDL.LU.64 R104, [R1+0x798] ;  /* 0x0007980001687983 */ /* 0x000f220000300a00 */
[----:B--2---:R-:W-:-:S05]  /*10f50*/  IMAD.WIDE R10, R244, 0x4, R10 ;  /* 0x00000004f40a7825 */ /* 0x004fca00078e020a */
[----:B------:R1:W-:Y:S01]  /*10f60*/  LDGSTS.E [R107+0x2d600], [R10.64], !P1 ;  /* 0x2d6000000a6b7fae */ /* 0x0003e2000c921848 */
[----:B------:R-:W-:Y:S02]  /*10f70*/  ISETP.GE.U32.AND P1, PT, R2, 0x7fffff03, PT ;  /* 0x7fffff030200780c */ /* 0x000fe40003f26070 */
[----:B------:R-:W-:Y:S01]  /*10f80*/  IADD3 R2, R245, -0x88, RZ ;  /* 0xffffff78f5027810 */ /* 0x000fe20007ffe0ff */
[----:B---3--:R-:W-:-:S05]  /*10f90*/  IMAD.WIDE R8, R244, 0x4, R8 ;  /* 0x00000004f4087825 */ /* 0x008fca00078e0208 */
[----:B------:R1:W-:Y:S01]  /*10fa0*/  LDGSTS.E [R107+0x2e400], [R8.64], !P5 ;  /* 0x2e400000086b7fae */ /* 0x0003e2000e921848 */
[----:B----4-:R-:W-:-:S05]  /*10fb0*/  IMAD.WIDE R6, R244, 0x4, R6 ;  /* 0x00000004f4067825 */ /* 0x010fca00078e0206 */
[----:B------:R1:W-:Y:S01]  /*10fc0*/  LDGSTS.E [R107+0x2e600], [R6.64], !P5 ;  /* 0x2e600000066b7fae */ /* 0x0003e2000e921848 */
[----:B------:R-:W-:Y:S01]  /*10fd0*/  ISETP.GE.U32.AND P5, PT, R2, 0x7fffff39, PT ;  /* 0x7fffff390200780c */ /* 0x000fe20003fa6070 */
[C---:B------:R-:W-:Y:S02]  /*10fe0*/  IMAD.WIDE R2, R244.reuse, 0x4, R102 ;  /* 0x00000004f4027825 */ /* 0x040fe400078e0266 */
[----:B------:R-:W2:Y:S02]  /*10ff0*/  LDL.LU.64 R102, [R1+0x790] ;  /* 0x0007900001667983 */ /* 0x000ea40000300a00 */
[----:B------:R-:W-:Y:S02]  /*11000*/  IMAD.SHL.U32 R91, R91, 0x4, RZ ;  /* 0x000000045b5b7824 */ /* 0x000fe400078e00ff */
[----:B------:R-:W-:-:S03]  /*11010*/  IMAD.WIDE R4, R244, 0x4, R4 ;  /* 0x00000004f4047825 */ /* 0x000fc600078e0204 */
[----:B------:R-:W-:Y:S02]  /*11020*/  LOP3.LUT R141, R91, 0x40, RZ, 0x3c, !PT ;  /* 0x000000405b8d7812 */ /* 0x000fe400078e3cff */
[----:B------:R1:W-:Y:S01]  /*11030*/  LDGSTS.E [R107+0x2f400], [R4.64], !P1 ;  /* 0x2f400000046b7fae */ /* 0x0003e2000c921848 */
[----:B------:R-:W-:-:S03]  /*11040*/  IADD3 R90, R245, -0x8b, RZ ;  /* 0xffffff75f55a7810 */ /* 0x000fc60007ffe0ff */
[----:B------:R1:W-:Y:S01]  /*11050*/  LDGSTS.E [R107+0x2f600], [R2.64], !P1 ;  /* 0x2f600000026b7fae */ /* 0x0003e2000c921848 */
[----:B------:R-:W-:Y:S01]  /*11060*/  ISETP.GE.U32.AND P1, PT, R90, 0x7fffff36, PT ;  /* 0x7fffff365a00780c */ /* 0x000fe20003f26070 */
[C---:B------:R-:W-:Y:S02]  /*11070*/  IMAD.WIDE R68, R244.reuse, 0x4, R242 ;  /* 0x00000004f4447825 */ /* 0x040fe400078e02f2 */
[----:B------:R-:W3:Y:S02]  /*11080*/  LDL.LU.64 R242, [R1+0x758] ;  /* 0x0007580001f27983 */ /* 0x000ee40000300a00 */
[C---:B------:R-:W-:Y:S02]  /*11090*/  IMAD.WIDE R66, R244.reuse, 0x4, R92 ;  /* 0x00000004f4427825 */ /* 0x040fe400078e025c */
[----:B------:R-:W4:Y:S04]  /*110a0*/  LDL.LU.64 R92, [R1+0x750] ;  /* 0x00075000015c7983 */ /* 0x000f280000300a00 */
[----:B------:R1:W-:Y:S04]  /*110b0*/  STL.64 [R1+0xb0], R68 ;  /* 0x0000b04401007387 */ /* 0x0003e80000100a00 */
[----:B------:R1:W-:Y:S04]  /*110c0*/  LDGSTS.E [R141+0x20800], [R68.64], !P3 ;  /* 0x20800000448d7fae */ /* 0x0003e8000d921848 */
[----:B------:R1:W-:Y:S04]  /*110d0*/  STL.64 [R1+0xa8], R66 ;  /* 0x0000a84201007387 */ /* 0x0003e80000100a00 */
[----:B------:R1:W-:Y:S02]  /*110e0*/  LDGSTS.E [R141+0x20a00], [R66.64], !P3 ;  /* 0x20a00000428d7fae */ /* 0x0003e4000d921848 */
[----:B-1----:R-:W-:-:S02]  /*110f0*/  IMAD.WIDE R68, R244, 0x4, R96 ;  /* 0x00000004f4447825 */ /* 0x002fc400078e0260 */
[----:B------:R-:W4:Y:S04]  /*11100*/  LDL.LU.64 R96, [R1+0x718] ;  /* 0x0007180001607983 */ /* 0x000f280000300a00 */
[----:B------:R1:W-:Y:S01]  /*11110*/  LDGSTS.E [R141+0x21800], [R68.64], !P4 ;  /* 0x21800000448d7fae */ /* 0x0003e2000e121848 */
[----:B------:R-:W-:-:S03]  /*11120*/  IMAD.WIDE R66, R244, 0x4, R94 ;  /* 0x00000004f4427825 */ /* 0x000fc600078e025e */
[----:B------:R-:W4:Y:S04]  /*11130*/  LDL.LU.64 R94, [R1+0x710] ;  /* 0x00071000015e7983 */ /* 0x000f280000300a00 */
[----:B------:R1:W-:Y:S04]  /*11140*/  STL.64 [R1+0x80], R68 ;  /* 0x0000804401007387 */ /* 0x0003e80000100a00 */
        /* <DEDUP_REMOVED lines=9> */
[----:B------:R2:W-:Y:S01]  /*111e0*/  LDGSTS.E [R141+0x22a00], [R66.64], !P1 ;  /* 0x22a00000428d7fae */ /* 0x0005e2000c921848 */
[----:B-1----:R-:W-:-:S03]  /*111f0*/  IMAD.WIDE R68, R244, 0x4, R104 ;  /* 0x00000004f4447825 */ /* 0x002fc600078e0268 */
[----:B------:R-:W4:Y:S01]  /*11200*/  LDL.LU.64 R104, [R1+0x698] ;  /* 0x0006980001687983 */ /* 0x000f220000300a00 */
[----:B--2---:R-:W-:-:S03]  /*11210*/  IMAD.WIDE R66, R244, 0x4, R102 ;  /* 0x00000004f4427825 */ /* 0x004fc600078e0266 */
[----:B------:R-:W2:Y:S04]  /*11220*/  LDL.LU.64 R102, [R1+0x690] ;  /* 0x0006900001667983 */ /* 0x000ea80000300a00 */
[----:B------:R1:W-:Y:S04]  /*11230*/  STL.64 [R1+0x20], R68 ;  /* 0x0000204401007387 */ /* 0x0003e80000100a00 */
[----:B------:R1:W-:Y:S04]  /*11240*/  STL.64 [R1+0x18], R66 ;  /* 0x0000184201007387 */ /* 0x0003e80000100a00 */
[----:B------:R-:W2:Y:S04]  /*11250*/  LDL.LU.64 R108, [R1+0x658] ;  /* 0x00065800016c7983 */ /* 0x000ea80000300a00 */
        /* <DEDUP_REMOVED lines=13> */
[----:B------:R-:W2:Y:S01]  /*11330*/  LDL.LU.64 R150, [R1+0x68] ;  /* 0x0000680001967983 */ /* 0x000ea20000300a00 */
[----:B------:R-:W-:-:S03]  /*11340*/  IADD3 R90, R245, -0x8c, RZ ;  /* 0xffffff74f55a7810 */ /* 0x000fc60007ffe0ff */
[----:B------:R-:W2:Y:S01]  /*11350*/  LDL.LU.64 R134, [R1+0x40] ;  /* 0x0000400001867983 */ /* 0x000ea20000300a00 */
[----:B------:R-:W-:Y:S02]  /*11360*/  ISETP.GE.U32.AND P3, PT, R90, 0x7fffff35, PT ;  /* 0x7fffff355a00780c */ /* 0x000fe40003f66070 */
[C---:B------:R-:W-:Y:S01]  /*11370*/  IADD3 R90, R245.reuse, -0x8f, RZ ;  /* 0xffffff71f55a7810 */ /* 0x040fe20007ffe0ff */
[----:B------:R-:W1:Y:S03]  /*11380*/  LDL.LU.64 R138, [R1+0x848] ;  /* 0x00084800018a7983 */ /* 0x000e660000300a00 */
[----:B------:R-:W-:Y:S01]  /*11390*/  ISETP.GE.U32.AND P4, PT, R90, 0x7fffff32, PT ;  /* 0x7fffff325a00780c */ /* 0x000fe20003f86070 */
[----:B------:R-:W2:Y:S01]  /*113a0*/  LDL.LU.64 R154, [R1+0x840] ;  /* 0x00084000019a7983 */ /* 0x000ea20000300a00 */
[----:B------:R-:W-:-:S03]  /*113b0*/  IADD3 R90, R245, -0x93, RZ ;  /* 0xffffff6df55a7810 */ /* 0x000fc60007ffe0ff */
[----:B------:R-:W2:Y:S01]  /*113c0*/  LDL.LU.64 R144, [R1+0x808] ;  /* 0x0008080001907983 */ /* 0x000ea20000300a00 */
[----:B------:R-:W-:Y:S02]  /*113d0*/  ISETP.GE.U32.AND P1, PT, R90, 0x7fffff2e, PT ;  /* 0x7fffff2e5a00780c */ /* 0x000fe40003f26070 */
[C---:B------:R-:W-:Y:S01]  /*113e0*/  IADD3 R90, R245.reuse, -0x97, RZ ;  /* 0xffffff69f55a7810 */ /* 0x040fe20007ffe0ff */
[----:B---3--:R-:W-:Y:S01]  /*113f0*/  IMAD.WIDE R242, R244, 0x4, R242 ;  /* 0x00000004f4f27825 */ /* 0x008fe200078e02f2 */
[----:B------:R-:W3:Y:S04]  /*11400*/  LDL.LU.64 R142, [R1+0x800] ;  /* 0x00080000018e7983 */ /* 0x000ee80000300a00 */
[----:B------:R1:W-:Y:S04]  /*11410*/  LDGSTS.E [R141+0x23800], [R68.64], !P4 ;  /* 0x23800000448d7fae */ /* 0x0003e8000e121848 */
[----:B------:R1:W-:Y:S01]  /*11420*/  LDGSTS.E [R141+0x23a00], [R66.64], !P4 ;  /* 0x23a00000428d7fae */ /* 0x0003e2000e121848 */
[----:B------:R-:W-:Y:S01]  /*11430*/  ISETP.GE.U32.AND P4, PT, R90, 0x7fffff2a, PT ;  /* 0x7fffff2a5a00780c */ /* 0x000fe20003f86070 */
[----:B----4-:R-:W-:Y:S01]  /*11440*/  IMAD.WIDE R90, R244, 0x4, R92 ;  /* 0x00000004f45a7825 */ /* 0x010fe200078e025c */
[----:B------:R-:W-:Y:S01]  /*11450*/  IADD3 R92, R245, -0x9b, RZ ;  /* 0xffffff65f55c7810 */ /* 0x000fe20007ffe0ff */
[----:B------:R4:W-:Y:S04]  /*11460*/  LDGSTS.E [R141+0x24800], [R242.64], !P1 ;  /* 0x24800000f28d7fae */ /* 0x0009e8000c921848 */
[----:B------:R4:W-:Y:S01]  /*11470*/  LDGSTS.E [R141+0x24a00], [R90.64], !P1 ;  /* 0x24a000005a8d7fae */ /* 0x0009e2000c921848 */
[----:B------:R-:W-:-:S03]  /*11480*/  ISETP.GE.U32.AND P1, PT, R92, 0x7fffff26, PT ;  /* 0x7fffff265c00780c */ /* 0x000fc60003f26070 */
[----:B------:R-:W3:Y:S01]  /*11490*/  LDL.LU.64 R148, [R1+0x7c8] ;  /* 0x0007c80001947983 */ /* 0x000ee20000300a00 */
[C---:B------:R-:W-:Y:S01]  /*114a0*/  IMAD.WIDE R92, R244.reuse, 0x4, R96 ;  /* 0x00000004f45c7825 */ /* 0x040fe200078e0260 */
[----:B------:R-:W-:Y:S02]  /*114b0*/  IADD3 R96, R245, -0x9f, RZ ;  /* 0xffffff61f5607810 */ /* 0x000fe40007ffe0ff */
[----:B------:R-:W3:Y:S04]  /*114c0*/  LDL.LU.64 R146, [R1+0x7c0] ;  /* 0x0007c00001927983 */ /* 0x000ee80000300a00 */
[----:B------:R4:W-:Y:S01]  /*114d0*/  LDGSTS.E [R141+0x25800], [R92.64], !P4 ;  /* 0x258000005c8d7fae */ /* 0x0009e2000e121848 */
[----:B------:R-:W-:-:S03]  /*114e0*/  IMAD.WIDE R94, R244, 0x4, R94 ;  /* 0x00000004f45e7825 */ /* 0x000fc600078e025e */
[----:B------:R-:W3:Y:S04]  /*114f0*/  LDL.LU.64 R152, [R1+0x788] ;  /* 0x0007880001987983 */ /* 0x000ee80000300a00 */
[----:B------:R4:W-:Y:S01]  /*11500*/  LDGSTS.E [R141+0x25a00], [R94.64], !P4 ;  /* 0x25a000005e8d7fae */ /* 0x0009e2000e121848 */
[----:B------:R-:W-:Y:S01]  /*11510*/  ISETP.GE.U32.AND P4, PT, R96, 0x7fffff22, PT ;  /* 0x7fffff226000780c */ /* 0x000fe20003f86070 */
[----:B------:R-:W-:Y:S01]  /*11520*/  IMAD.WIDE R96, R244, 0x4, R100 ;  /* 0x00000004f4607825 */ /* 0x000fe200078e0264 */
[----:B------:R-:W-:-:S04]  /*11530*/  IADD3 R100, R245, -0xa3, RZ ;  /* 0xffffff5df5647810 */ /* 0x000fc80007ffe0ff */
[----:B------:R4:W-:Y:S01]  /*11540*/  LDGSTS.E [R141+0x26800], [R96.64], !P1 ;  /* 0x26800000608d7fae */ /* 0x0009e2000c921848 */
[----:B------:R-:W-:-:S05]  /*11550*/  IMAD.WIDE R98, R244, 0x4, R98 ;  /* 0x00000004f4627825 */ /* 0x000fca00078e0262 */
[----:B------:R4:W-:Y:S01]  /*11560*/  LDGSTS.E [R141+0x26a00], [R98.64], !P1 ;  /* 0x26a00000628d7fae */ /* 0x0009e2000c921848 */
[----:B------:R-:W-:Y:S01]  /*11570*/  ISETP.GE.U32.AND P1, PT, R100, 0x7fffff1e, PT ;  /* 0x7fffff1e6400780c */ /* 0x000fe20003f26070 */
[----:B------:R-:W-:Y:S01]  /*11580*/  IMAD.WIDE R100, R244, 0x4, R104 ;  /* 0x00000004f4647825 */ /* 0x000fe200078e0268 */
[----:B------:R-:W-:-:S04]  /*11590*/  IADD3 R104, R245, -0xa7, RZ ;  /* 0xffffff59f5687810 */ /* 0x000fc80007ffe0ff */
[----:B------:R4:W-:Y:S01]  /*115a0*/  LDGSTS.E [R141+0x27800], [R100.64], !P4 ;  /* 0x27800000648d7fae */ /* 0x0009e2000e121848 */
[----:B--2---:R-:W-:-:S05]  /*115b0*/  IMAD.WIDE R102, R244, 0x4, R102 ;  /* 0x00000004f4667825 */ /* 0x004fca00078e0266 */
[----:B------:R4:W-:Y:S01]  /*115c0*/  LDGSTS.E [R141+0x27a00], [R102.64], !P4 ;  /* 0x27a00000668d7fae */ /* 0x0009e2000e121848 */
[----:B------:R-:W-:Y:S01]  /*115d0*/  ISETP.GE.U32.AND P4, PT, R104, 0x7fffff1a, PT ;  /* 0x7fffff1a6800780c */ /* 0x000fe20003f86070 */
[----:B------:R-:W-:Y:S01]  /*115e0*/  IMAD.WIDE R104, R244, 0x4, R108 ;  /* 0x00000004f4687825 */ /* 0x000fe200078e026c */
[----:B------:R-:W-:-:S03]  /*115f0*/  IADD3 R108, R245, -0xab, RZ ;  /* 0xffffff55f56c7810 */ /* 0x000fc60007ffe0ff */
[----:B------:R-:W-:Y:S01]  /*11600*/  IMAD.WIDE R106, R244, 0x4, R106 ;  /* 0x00000004f46a7825 */ /* 0x000fe200078e026a */
[----:B------:R4:W-:Y:S04]  /*11610*/  LDGSTS.E [R141+0x28800], [R104.64], !P1 ;  /* 0x28800000688d7fae */ /* 0x0009e8000c921848 */
        /* <DEDUP_REMOVED lines=38> */
[C---:B------:R-:W-:Y:S02]  /*11880*/  IMAD.WIDE R132, R244.reuse, 0x4, R150 ;  /* 0x00000004f4847825 */ /* 0x040fe400078e0296 */
[----:B------:R-:W2:Y:S02]  /*11890*/  LDL.LU.64 R150, [R1+0x780] ;  /* 0x0007800001967983 */ /* 0x000ea40000300a00 */
[C---:B------:R-:W-:Y:S01]  /*118a0*/  IMAD.WIDE R134, R244.reuse, 0x4, R134 ;  /* 0x00000004f4867825 */ /* 0x040fe200078e0286 */
[----:B------:R-:W-:Y:S01]  /*118b0*/  LOP3.LUT R237, R137, 0x60, RZ, 0x3c, !PT ;  /* 0x0000006089ed7812 */ /* 0x000fe200078e3cff */
[----:B------:R4:W-:Y:S02]  /*118c0*/  LDGSTS.E [R141+0x2f800], [R132.64], !P4 ;  /* 0x2f800000848d7fae */ /* 0x0009e4000e121848 */
[----:B-1----:R-:W-:-:S02]  /*118d0*/  IMAD.WIDE R68, R244, 0x4, R138 ;  /* 0x00000004f4447825 */ /* 0x002fc400078e028a */
[----:B------:R4:W-:Y:S02]  /*118e0*/  LDGSTS.E [R141+0x2fa00], [R134.64], !P4 ;  /* 0x2fa00000868d7fae */ /* 0x0009e4000e121848 */
[C---:B------:R-:W-:Y:S02]  /*118f0*/  IMAD.WIDE R66, R244.reuse, 0x4, R154 ;  /* 0x00000004f4427825 */ /* 0x040fe400078e029a */
[----:B------:R1:W-:Y:S04]  /*11900*/  LDGSTS.E [R237+0x20c00], [R68.64], !P2 ;  /* 0x20c0000044ed7fae */ /* 0x0003e8000d121848 */
[----:B------:R3:W-:Y:S04]  /*11910*/  LDGSTS.E [R237+0x20e00], [R66.64], !P2 ;  /* 0x20e0000042ed7fae */ /* 0x0007e8000d121848 */
[----:B----4-:R-:W4:Y:S04]  /*11920*/  LDL.LU.64 R140, [R1+0x748] ;  /* 0x00074800018c7983 */ /* 0x010f280000300a00 */
[----:B------:R-:W4:Y:S04]  /*11930*/  LDL.LU.64 R138, [R1+0x740] ;  /* 0x00074000018a7983 */ /* 0x000f280000300a00 */
[----:B------:R1:W-:Y:S04]  /*11940*/  STL.64 [R1+0xa0], R68 ;  /* 0x0000a04401007387 */ /* 0x0003e80000100a00 */
[----:B------:R3:W-:Y:S01]  /*11950*/  STL.64 [R1+0x98], R66 ;  /* 0x0000984201007387 */ /* 0x0007e20000100a00 */
[----:B-1----:R-:W-:-:S03]  /*11960*/  IMAD.WIDE R68, R244, 0x4, R144 ;  /* 0x00000004f4447825 */ /* 0x002fc600078e0290 */
[----:B------:R-:W4:Y:S01]  /*11970*/  LDL.LU.64 R144, [R1+0x708] ;  /* 0x0007080001907983 */ /* 0x000f220000300a00 */
[----:B---3--:R-:W-:-:S03]  /*11980*/  IMAD.WIDE R66, R244, 0x4, R142 ;  /* 0x00000004f4427825 */ /* 0x008fc600078e028e */
[----:B------:R-:W3:Y:S04]  /*11990*/  LDL.LU.64 R142, [R1+0x700] ;  /* 0x00070000018e7983 */ /* 0x000ee80000300a00 */
[----:B------:R1:W-:Y:S04]  /*119a0*/  STL.64 [R1+0x70], R68 ;  /* 0x0000704401007387 */ /* 0x0003e80000100a00 */
[----:B------:R1:W-:Y:S04]  /*119b0*/  LDGSTS.E [R237+0x21c00], [R68.64], !P5 ;  /* 0x21c0000044ed7fae */ /* 0x0003e8000e921848 */
[----:B------:R1:W-:Y:S04]  /*119c0*/  STL.64 [R1+0x68], R66 ;  /* 0x0000684201007387 */ /* 0x0003e80000100a00 */
[----:B------:R1:W-:Y:S02]  /*119d0*/  LDGSTS.E [R237+0x21e00], [R66.64], !P5 ;  /* 0x21e0000042ed7fae */ /* 0x0003e4000e921848 */
[----:B-1----:R-:W-:-:S02]  /*119e0*/  IMAD.WIDE R68, R244, 0x4, R148 ;  /* 0x00000004f4447825 */ /* 0x002fc400078e0294 */
[----:B------:R-:W3:Y:S04]  /*119f0*/  LDL.LU.64 R148, [R1+0x6c8] ;  /* 0x0006c80001947983 */ /* 0x000ee80000300a00 */
[----:B------:R1:W-:Y:S01]  /*11a00*/  LDGSTS.E [R237+0x22c00], [R68.64], !P3 ;  /* 0x22c0000044ed7fae */ /* 0x0003e2000d921848 */
[----:B------:R-:W-:-:S03]  /*11a10*/  IMAD.WIDE R66, R244, 0x4, R146 ;  /* 0x00000004f4427825 */ /* 0x000fc600078e0292 */
[----:B------:R-:W3:Y:S04]  /*11a20*/  LDL.LU.64 R146, [R1+0x6c0] ;  /* 0x0006c00001927983 */ /* 0x000ee80000300a00 */
[----:B------:R1:W-:Y:S04]  /*11a30*/  STL.64 [R1+0x40], R68 ;  /* 0x0000404401007387 */ /* 0x0003e80000100a00 */
[----:B------:R2:W-:Y:S04]  /*11a40*/  STL.64 [R1+0x38], R66 ;  /* 0x0000384201007387 */ /* 0x0005e80000100a00 */
[----:B------:R2:W-:Y:S01]  /*11a50*/  LDGSTS.E [R237+0x22e00], [R66.64], !P3 ;  /* 0x22e0000042ed7fae */ /* 0x0005e2000d921848 */
[----:B-1----:R-:W-:-:S05]  /*11a60*/  IMAD.WIDE R68, R244, 0x4, R152 ;  /* 0x00000004f4447825 */ /* 0x002fca00078e0298 */
[----:B------:R1:W-:Y:S01]  /*11a70*/  STL.64 [R1+0x10], R68 ;  /* 0x0000104401007387 */ /* 0x0003e20000100a00 */
[----:B------:R-:W-:-:S03]  /*11a80*/  IADD3 R136, R245, -0x94, RZ ;  /* 0xffffff6cf5887810 */ /* 0x000fc60007ffe0ff */
[----:B------:R1:W-:Y:S01]  /*11a90*/  LDGSTS.E [R237+0x23c00], [R68.64], !P1 ;  /* 0x23c0000044ed7fae */ /* 0x0003e2000c921848 */
[----:B--2---:R-:W-:-:S05]  /*11aa0*/  IMAD.WIDE R66, R244, 0x4, R150 ;  /* 0x00000004f4427825 */ /* 0x004fca00078e0296 */
        /* <DEDUP_REMOVED lines=13> */
[----:B------:R-:W-:-:S02]  /*11b80*/  ISETP.GE.U32.AND P4, PT, R136, 0x7fffff2d, PT ;  /* 0x7fffff2d8800780c */ /* 0x000fc40003f86070 */
[C---:B------:R-:W-:Y:S01]  /*11b90*/  IADD3 R136, R245.reuse, -0x98, RZ ;  /* 0xffffff68f5887810 */ /* 0x040fe20007ffe0ff */
[----:B------:R1:W-:Y:S03]  /*11ba0*/  LDGSTS.E [R237+0x23e00], [R66.64], !P1 ;  /* 0x23e0000042ed7fae */ /* 0x0003e6000c921848 */
[----:B------:R-:W-:Y:S02]  /*11bb0*/  ISETP.GE.U32.AND P2, PT, R136, 0x7fffff29, PT ;  /* 0x7fffff298800780c */ /* 0x000fe40003f46070 */
[----:B------:R-:W-:-:S04]  /*11bc0*/  IADD3 R136, R245, -0x9c, RZ ;  /* 0xffffff64f5887810 */ /* 0x000fc80007ffe0ff */
[----:B------:R-:W-:Y:S02]  /*11bd0*/  ISETP.GE.U32.AND P5, PT, R136, 0x7fffff25, PT ;  /* 0x7fffff258800780c */ /* 0x000fe40003fa6070 */
[----:B------:R-:W-:-:S04]  /*11be0*/  IADD3 R136, R245, -0xa0, RZ ;  /* 0xffffff60f5887810 */ /* 0x000fc80007ffe0ff */
[----:B------:R-:W-:Y:S02]  /*11bf0*/  ISETP.GE.U32.AND P3, PT, R136, 0x7fffff21, PT ;  /* 0x7fffff218800780c */ /* 0x000fe40003f66070 */
[----:B------:R-:W-:Y:S01]  /*11c00*/  IADD3 R136, R245, -0xa4, RZ ;  /* 0xffffff5cf5887810 */ /* 0x000fe20007ffe0ff */
[----:B----4-:R-:W-:-:S03]  /*11c10*/  IMAD.WIDE R138, R244, 0x4, R138 ;  /* 0x00000004f48a7825 */ /* 0x010fc600078e028a */
[----:B------:R-:W-:Y:S01]  /*11c20*/  ISETP.GE.U32.AND P1, PT, R136, 0x7fffff1d, PT ;  /* 0x7fffff1d8800780c */ /* 0x000fe20003f26070 */
[----:B------:R-:W-:Y:S01]  /*11c30*/  IMAD.WIDE R136, R244, 0x4, R140 ;  /* 0x00000004f4887825 */ /* 0x000fe200078e028c */
[----:B------:R-:W-:-:S04]  /*11c40*/  IADD3 R140, R245, -0xa8, RZ ;  /* 0xffffff58f58c7810 */ /* 0x000fc80007ffe0ff */
[----:B------:R4:W-:Y:S01]  /*11c50*/  LDGSTS.E [R237+0x24c00], [R136.64], !P4 ;  /* 0x24c0000088ed7fae */ /* 0x0009e2000e121848 */
[----:B---3--:R-:W-:-:S03]  /*11c60*/  IMAD.WIDE R142, R244, 0x4, R142 ;  /* 0x00000004f48e7825 */ /* 0x008fc600078e028e */
[----:B------:R4:W-:Y:S01]  /*11c70*/  LDGSTS.E [R237+0x24e00], [R138.64], !P4 ;  /* 0x24e000008aed7fae */ /* 0x0009e2000e121848 */
[----:B------:R-:W-:Y:S01]  /*11c80*/  ISETP.GE.U32.AND P4, PT, R140, 0x7fffff19, PT ;  /* 0x7fffff198c00780c */ /* 0x000fe20003f86070 */
[----:B------:R-:W-:Y:S01]  /*11c90*/  IMAD.WIDE R140, R244, 0x4, R144 ;  /* 0x00000004f48c7825 */ /* 0x000fe200078e0290 */
[----:B------:R-:W-:-:S04]  /*11ca0*/  IADD3 R144, R245, -0xac, RZ ;  /* 0xffffff54f5907810 */ /* 0x000fc80007ffe0ff */
[----:B------:R4:W-:Y:S01]  /*11cb0*/  LDGSTS.E [R237+0x25c00], [R140.64], !P2 ;  /* 0x25c000008ced7fae */ /* 0x0009e2000d121848 */
[----:B------:R-:W-:-:S03]  /*11cc0*/  IMAD.WIDE R146, R244, 0x4, R146 ;  /* 0x00000004f4927825 */ /* 0x000fc600078e0292 */
[----:B------:R4:W-:Y:S01]  /*11cd0*/  LDGSTS.E [R237+0x25e00], [R142.64], !P2 ;  /* 0x25e000008eed7fae */ /* 0x0009e2000d121848 */
[----:B------:R-:W-:Y:S01]  /*11ce0*/  ISETP.GE.U32.AND P2, PT, R144, 0x7fffff15, PT ;  /* 0x7fffff159000780c */ /* 0x000fe20003f46070 */
[----:B------:R-:W-:Y:S01]  /*11cf0*/  IMAD.WIDE R144, R244, 0x4, R148 ;  /* 0x00000004f4907825 */ /* 0x000fe200078e0294 */
[----:B------:R-:W-:-:S04]  /*11d00*/  IADD3 R148, R245, -0xb0, RZ ;  /* 0xffffff50f5947810 */ /* 0x000fc80007ffe0ff */
[----:B------:R4:W-:Y:S04]  /*11d10*/  LDGSTS.E [R237+0x26c00], [R144.64], !P5 ;  /* 0x26c0000090ed7fae */ /* 0x0009e8000e921848 */
[----:B------:R4:W-:Y:S01]  /*11d20*/  LDGSTS.E [R237+0x26e00], [R146.64], !P5 ;  /* 0x26e0000092ed7fae */ /* 0x0009e2000e921848 */
[----:B------:R-:W-:Y:S02]  /*11d30*/  ISETP.GE.U32.AND P5, PT, R148, 0x7fffff11, PT ;  /* 0x7fffff119400780c */ /* 0x000fe40003fa6070 */
[C---:B------:R-:W-:Y:S01]  /*11d40*/  IADD3 R164, R245.reuse, -0x100, RZ ;  /* 0xffffff00f5a47810 */ /* 0x040fe20007ffe0ff */
[----:B--2---:R-:W-:Y:S01]  /*11d50*/  IMAD.WIDE R148, R244, 0x4, R152 ;  /* 0x00000004f4947825 */ /* 0x004fe200078e0298 */
[----:B------:R-:W-:-:S03]  /*11d60*/  IADD3 R152, R245, -0xb4, RZ ;  /* 0xffffff4cf5987810 */ /* 0x000fc60007ffe0ff */
[----:B------:R-:W-:Y:S01]  /*11d70*/  IMAD.WIDE R150, R244, 0x4, R150 ;  /* 0x00000004f4967825 */ /* 0x000fe200078e0296 */
[----:B------:R4:W-:Y:S04]  /*11d80*/  LDGSTS.E [R237+0x27c00], [R148.64], !P3 ;  /* 0x27c0000094ed7fae */ /* 0x0009e8000d921848 */
[----:B------:R4:W-:Y:S01]  /*11d90*/  LDGSTS.E [R237+0x27e00], [R150.64], !P3 ;  /* 0x27e0000096ed7fae */ /* 0x0009e2000d921848 */
[----:B------:R-:W-:Y:S01]  /*11da0*/  ISETP.GE.U32.AND P3, PT, R152, 0x7fffff0d, PT ;  /* 0x7fffff0d9800780c */ /* 0x000fe20003f66070 */
[C---:B------:R-:W-:Y:S02]  /*11db0*/  IMAD.WIDE R152, R244.reuse, 0x4, R172 ;  /* 0x00000004f4987825 */ /* 0x040fe400078e02ac */
[----:B------:R-:W2:Y:S02]  /*11dc0*/  LDL.LU.64 R172, [R1+0x518] ;  /* 0x0005180001ac7983 */ /* 0x000ea40000300a00 */
[----:B------:R-:W-:-:S02]  /*11dd0*/  IMAD.WIDE R154, R244, 0x4, R154 ;  /* 0x00000004f49a7825 */ /* 0x000fc400078e029a */
[----:B------:R4:W-:Y:S02]  /*11de0*/  LDGSTS.E [R237+0x28c00], [R152.64], !P1 ;  /* 0x28c0000098ed7fae */ /* 0x0009e4000c921848 */
[C---:B------:R-:W-:Y:S02]  /*11df0*/  IMAD.WIDE R156, R244.reuse, 0x4, R156 ;  /* 0x00000004f49c7825 */ /* 0x040fe400078e029c */
[----:B------:R-:W3:Y:S02]  /*11e00*/  LDL.LU.64 R174, [R1+0x510] ;  /* 0x0005100001ae7983 */ /* 0x000ee40000300a00 */
[----:B------:R-:W-:Y:S02]  /*11e10*/  IMAD.WIDE R158, R244, 0x4, R158 ;  /* 0x00000004f49e7825 */ /* 0x000fe400078e029e */
[----:B------:R4:W-:Y:S01]  /*11e20*/  LDGSTS.E [R237+0x28e00], [R156.64], !P1 ;  /* 0x28e000009ced7fae */ /* 0x0009e2000c921848 */
[----:B------:R-:W-:-:S03]  /*11e30*/  ISETP.GE.U32.AND P1, PT, R164, 0x7ffffec1, PT ;  /* 0x7ffffec1a400780c */ /* 0x000fc60003f26070 */
[----:B------:R4:W-:Y:S04]  /*11e40*/  LDGSTS.E [R237+0x29c00], [R154.64], !P4 ;  /* 0x29c000009aed7fae */ /* 0x0009e8000e121848 */
[----:B------:R4:W-:Y:S01]  /*11e50*/  LDGSTS.E [R237+0x29e00], [R158.64], !P4 ;  /* 0x29e000009eed7fae */ /* 0x0009e2000e121848 */
[----:B------:R-:W-:Y:S01]  /*11e60*/  ISETP.GE.AND P4, PT, R165, R164, PT ;  /* 0x000000a4a500720c */ /* 0x000fe20003f86270 */
[C---:B------:R-:W-:Y:S02]  /*11e70*/  IMAD.WIDE R164, R244.reuse, 0x4, R178 ;  /* 0x00000004f4a47825 */ /* 0x040fe400078e02b2 */
[----:B------:R-:W4:Y:S04]  /*11e80*/  LDL.LU.64 R178, [R1+0x4e0] ;  /* 0x0004e00001b27983 */ /* 0x000f280000300a00 */
[----:B------:R-:W4:Y:S04]  /*11e90*/  LDL.LU.64 R180, [R1+0x4d8] ;  /* 0x0004d80001b47983 */ /* 0x000f280000300a00 */
[----:B------:R-:W4:Y:S04]  /*11ea0*/  LDL.LU.64 R182, [R1+0x4d0] ;  /* 0x0004d00001b67983 */ /* 0x000f280000300a00 */
[----:B------:R-:W4:Y:S01]  /*11eb0*/  LDL.LU.64 R184, [R1+0x4c8] ;  /* 0x0004c80001b87983 */ /* 0x000f220000300a00 */
[----:B------:R-:W-:-:S03]  /*11ec0*/  IMAD.WIDE R160, R244, 0x4, R160 ;  /* 0x00000004f4a07825 */ /* 0x000fc600078e02a0 */
[----:B------:R-:W4:Y:S01]  /*11ed0*/  LDL.LU.64 R78, [R1+0x4b8] ;  /* 0x0004b800014e7983 */ /* 0x000f220000300a00 */
[----:B------:R-:W-:-:S03]  /*11ee0*/  IMAD.WIDE R162, R244, 0x4, R162 ;  /* 0x00000004f4a27825 */ /* 0x000fc600078e02a2 */
[----:B------:R-:W1:Y:S01]  /*11ef0*/  LDL.LU.64 R84, [R1+0x4b0] ;  /* 0x0004b00001547983 */ /* 0x000e620000300a00 */
[----:B------:R-:W-:-:S03]  /*11f00*/  IMAD.WIDE R168, R244, 0x4, R168 ;  /* 0x00000004f4a87825 */ /* 0x000fc600078e02a8 */
[----:B------:R-:W4:Y:S01]  /*11f10*/  LDL.LU.64 R250, [R1+0x4a0] ;  /* 0x0004a00001fa7983 */ /* 0x000f220000300a00 */
[----:B------:R-:W-:-:S03]  /*11f20*/  IMAD.WIDE R166, R244, 0x4, R166 ;  /* 0x00000004f4a67825 */ /* 0x000fc600078e02a6 */
[----:B------:R1:W-:Y:S01]  /*11f30*/  LDGSTS.E [R237+0x2ac00], [R160.64], !P2 ;  /* 0x2ac00000a0ed7fae */ /* 0x0003e2000d121848 */
[----:B------:R-:W-:-:S03]  /*11f40*/  IMAD.WIDE R170, R244, 0x4, R170 ;  /* 0x00000004f4aa7825 */ /* 0x000fc600078e02aa */
[----:B------:R1:W-:Y:S01]  /*11f50*/  LDGSTS.E [R237+0x2ae00], [R162.64], !P2 ;  /* 0x2ae00000a2ed7fae */ /* 0x0003e2000d121848 */
[----:B------:R-:W-:Y:S02]  /*11f60*/  ISETP.NE.U32.AND P2, PT, R0, RZ, PT ;  /* 0x000000ff0000720c */ /* 0x000fe40003f45070 */
[----:B------:R-:W-:Y:S01]  /*11f70*/  IADD3 R0, R245, -0xb8, RZ ;  /* 0xffffff48f5007810 */ /* 0x000fe20007ffe0ff */
[----:B------:R1:W-:Y:S04]  /*11f80*/  LDGSTS.E [R237+0x2bc00], [R164.64], !P5 ;  /* 0x2bc00000a4ed7fae */ /* 0x0003e8000e921848 */
[----:B------:R1:W-:Y:S01]  /*11f90*/  LDGSTS.E [R237+0x2be00], [R168.64], !P5 ;  /* 0x2be00000a8ed7fae */ /* 0x0003e2000e921848 */
[----:B------:R-:W-:-:S03]  /*11fa0*/  ISETP.GE.U32.AND P5, PT, R0, 0x7fffff09, PT ;  /* 0x7fffff090000780c */ /* 0x000fc60003fa6070 */
[----:B------:R1:W-:Y:S01]  /*11fb0*/  LDGSTS.E [R237+0x2cc00], [R166.64], !P3 ;  /* 0x2cc00000a6ed7fae */ /* 0x0003e2000d921848 */
[----:B------:R-:W-:-:S03]  /*11fc0*/  IADD3 R0, R245, -0xbc, RZ ;  /* 0xffffff44f5007810 */ /* 0x000fc60007ffe0ff */
[----:B------:R1:W-:Y:S01]  /*11fd0*/  LDGSTS.E [R237+0x2ce00], [R170.64], !P3 ;  /* 0x2ce00000aaed7fae */ /* 0x0003e2000d921848 */
[----:B------:R-:W-:-:S03]  /*11fe0*/  ISETP.GT.AND P3, PT, R229, 0xff, PT ;  /* 0x000000ffe500780c */ /* 0x000fc60003f64270 */
[----:B------:R-:W4:Y:S01]  /*11ff0*/  LDL.LU.64 R86, [R1+0x490] ;  /* 0x0004900001567983 */ /* 0x000f220000300a00 */
[----:B------:R-:W-:Y:S02]  /*12000*/  SEL R177, R177, RZ, P3 ;  /* 0x000000ffb1b17207 */ /* 0x000fe40001800000 */
[----:B------:R-:W-:Y:S02]  /*12010*/  ISETP.GE.U32.AND P3, PT, R0, 0x7fffff05, PT ;  /* 0x7fffff050000780c */ /* 0x000fe40003f66070 */
[----:B------:R-:W-:Y:S02]  /*12020*/  SEL R0, RZ, 0x4, P4 ;  /* 0x00000004ff007807 */ /* 0x000fe40002000000 */
[----:B------:R-:W-:Y:S02]  /*12030*/  ISETP.GT.AND P4, PT, R229, 0x13f, PT ;  /* 0x0000013fe500780c */ /* 0x000fe40003f84270 */
        /* <DEDUP_REMOVED lines=8> */
[----:B--2---:R-:W-:-:S05]  /*120c0*/  IMAD.WIDE R172, R244, 0x4, R172 ;  /* 0x00000004f4ac7825 */ /* 0x004fca00078e02ac */
[----:B------:R2:W-:Y:S01]  /*120d0*/  LDGSTS.E [R237+0x2dc00], [R172.64], !P5 ;  /* 0x2dc00000aced7fae */ /* 0x0005e2000e921848 */
[----:B---3--:R-:W-:-:S05]  /*120e0*/  IMAD.WIDE R174, R244, 0x4, R174 ;  /* 0x00000004f4ae7825 */ /* 0x008fca00078e02ae */
[----:B------:R2:W-:Y:S01]  /*120f0*/  LDGSTS.E [R237+0x2de00], [R174.64], !P5 ;  /* 0x2de00000aeed7fae */ /* 0x0005e2000e921848 */
[----:B----4-:R-:W-:-:S04]  /*12100*/  IMAD.WIDE R178, R244, 0x4, R178 ;  /* 0x00000004f4b27825 */ /* 0x010fc800078e02b2 */
[C---:B------:R-:W-:Y:S01]  /*12110*/  IMAD.WIDE R180, R244.reuse, 0x4, R180 ;  /* 0x00000004f4b47825 */ /* 0x040fe200078e02b4 */
[----:B------:R2:W-:Y:S03]  /*12120*/  LDGSTS.E [R237+0x2ec00], [R178.64], !P3 ;  /* 0x2ec00000b2ed7fae */ /* 0x0005e6000d921848 */
[C---:B------:R-:W-:Y:S01]  /*12130*/  IMAD.WIDE R182, R244.reuse, 0x4, R182 ;  /* 0x00000004f4b67825 */ /* 0x040fe200078e02b6 */
[----:B------:R2:W-:Y:S03]  /*12140*/  LDGSTS.E [R237+0x2ee00], [R180.64], !P3 ;  /* 0x2ee00000b4ed7fae */ /* 0x0005e6000d921848 */
[----:B------:R-:W-:Y:S01]  /*12150*/  IMAD.WIDE R184, R244, 0x4, R184 ;  /* 0x00000004f4b87825 */ /* 0x000fe200078e02b8 */
[----:B------:R2:W-:Y:S04]  /*12160*/  LDGSTS.E [R237+0x2fc00], [R182.64], !P0 ;  /* 0x2fc00000b6ed7fae */ /* 0x0005e8000c121848 */
[----:B------:R2:W-:Y:S01]  /*12170*/  LDGSTS.E [R237+0x2fe00], [R184.64], !P0 ;  /* 0x2fe00000b8ed7fae */ /* 0x0005e2000c121848 */
[----:B------:R-:W-:-:S04]  /*12180*/  IMAD.WIDE R70, R176, 0x4, R78 ;  /* 0x00000004b0467825 */ /* 0x000fc800078e024e */
[C---:B-1----:R-:W-:Y:S01]  /*12190*/  IMAD.WIDE R68, R176.reuse, 0x4, R84 ;  /* 0x00000004b0447825 */ /* 0x042fe200078e0254 */
[----:B--2---:R-:W2:Y:S03]  /*121a0*/  LDL.LU.64 R236, [R1+0x430] ;  /* 0x0004300001ec7983 */ /* 0x004ea60000300a00 */
[C---:B------:R-:W-:Y:S01]  /*121b0*/  IMAD.WIDE R66, R176.reuse, 0x4, R250 ;  /* 0x00000004b0427825 */ /* 0x040fe200078e02fa */
[----:B------:R1:W-:Y:S04]  /*121c0*/  STL.64 [R1+0x4a8], R70 ;  /* 0x0004a84601007387 */ /* 0x0003e80000100a00 */
[----:B-1----:R-:W3:Y:S04]  /*121d0*/  LDL.LU.64 R70, [R1+0x428] ;  /* 0x0004280001467983 */ /* 0x002ee80000300a00 */
[----:B------:R-:W-:Y:S04]  /*121e0*/  STL.64 [R1+0x4b0], R68 ;  /* 0x0004b04401007387 */ /* 0x000fe80000100a00 */
[----:B------:R-:W4:Y:S04]  /*121f0*/  LDL.LU.64 R72, [R1+0x420] ;  /* 0x0004200001487983 */ /* 0x000f280000300a00 */
[----:B------:R1:W-:Y:S04]  /*12200*/  STL.64 [R1+0x4a0], R66 ;  /* 0x0004a04201007387 */ /* 0x0003e80000100a00 */
[----:B------:R-:W4:Y:S04]  /*12210*/  LDL.LU.64 R250, [R1+0x410] ;  /* 0x0004100001fa7983 */ /* 0x000f280000300a00 */
[----:B------:R-:W4:Y:S01]  /*12220*/  LDL.LU.64 R84, [R1+0x408] ;  /* 0x0004080001547983 */ /* 0x000f220000300a00 */
[----:B-1----:R-:W-:-:S04]  /*12230*/  IMAD.WIDE R66, R176, 0x4, R86 ;  /* 0x00000004b0427825 */ /* 0x002fc800078e0256 */
[C---:B------:R-:W-:Y:S01]  /*12240*/  IMAD.WIDE R68, R176.reuse, 0x4, R228 ;  /* 0x00000004b0447825 */ /* 0x040fe200078e02e4 */
[----:B------:R1:W-:Y:S04]  /*12250*/  STL.64 [R1+0x490], R66 ;  /* 0x0004904201007387 */ /* 0x0003e80000100a00 */
[----:B------:R-:W4:Y:S04]  /*12260*/  LDL.LU.64 R228, [R1+0x400] ;  /* 0x0004000001e47983 */ /* 0x000f280000300a00 */
[----:B------:R-:W-:Y:S01]  /*12270*/  STL.64 [R1+0x488], R68 ;  /* 0x0004884401007387 */ /* 0x000fe20000100a00 */
[----:B-1----:R-:W-:-:S03]  /*12280*/  IMAD.WIDE R66, R176, 0x4, R88 ;  /* 0x00000004b0427825 */ /* 0x002fc600078e0258 */
[----:B------:R-:W4:Y:S04]  /*12290*/  LDL.LU.64 R74, [R1+0x3f0] ;  /* 0x0003f000014a7983 */ /* 0x000f280000300a00 */
[----:B------:R1:W-:Y:S04]  /*122a0*/  STL.64 [R1+0x480], R66 ;  /* 0x0004804201007387 */ /* 0x0003e80000100a00 */
[----:B------:R-:W4:Y:S04]  /*122b0*/  LDL.LU.64 R76, [R1+0x3e8] ;  /* 0x0003e800014c7983 */ /* 0x000f280000300a00 */
[----:B------:R-:W4:Y:S01]  /*122c0*/  LDL.LU.64 R86, [R1+0x3e0] ;  /* 0x0003e00001567983 */ /* 0x000f220000300a00 */
[----:B-1----:R-:W-:-:S03]  /*122d0*/  IMAD.WIDE R66, R176, 0x4, R238 ;  /* 0x00000004b0427825 */ /* 0x002fc600078e02ee */
[----:B------:R-:W4:Y:S01]  /*122e0*/  LDL.LU.64 R88, [R1+0x3d0] ;  /* 0x0003d00001587983 */ /* 0x000f220000300a00 */
[----:B------:R-:W-:-:S03]  /*122f0*/  IMAD.WIDE R68, R176, 0x4, R234 ;  /* 0x00000004b0447825 */ /* 0x000fc600078e02ea */
[----:B------:R1:W-:Y:S04]  /*12300*/  STL.64 [R1+0x470], R66 ;  /* 0x0004704201007387 */ /* 0x0003e80000100a00 */
[----:B------:R-:W4:Y:S04]  /*12310*/  LDL.LU.64 R78, [R1+0x3c8] ;  /* 0x0003c800014e7983 */ /* 0x000f280000300a00 */
[----:B------:R1:W-:Y:S02]  /*12320*/  STL.64 [R1+0x468], R68 ;  /* 0x0004684401007387 */ /* 0x0003e40000100a00 */
[----:B-1----:R-:W-:-:S02]  /*12330*/  IMAD.WIDE R66, R176, 0x4, R230 ;  /* 0x00000004b0427825 */ /* 0x002fc400078e02e6 */
[----:B------:R-:W4:Y:S04]  /*12340*/  LDL.LU.64 R230, [R1+0x3c0] ;  /* 0x0003c00001e67983 */ /* 0x000f280000300a00 */
[----:B------:R1:W-:Y:S04]  /*12350*/  STL.64 [R1+0x460], R66 ;  /* 0x0004604201007387 */ /* 0x0003e80000100a00 */
[----:B------:R-:W4:Y:S01]  /*12360*/  LDL.LU.64 R238, [R1+0x3b0] ;  /* 0x0003b00001ee7983 */ /* 0x000f220000300a00 */
[----:B------:R-:W-:-:S03]  /*12370*/  IMAD.WIDE R68, R176, 0x4, R82 ;  /* 0x00000004b0447825 */ /* 0x000fc600078e0252 */
[----:B------:R-:W4:Y:S01]  /*12380*/  LDL.LU.64 R234, [R1+0x3a8] ;  /* 0x0003a80001ea7983 */ /* 0x000f220000300a00 */
[----:B-1----:R-:W-:-:S05]  /*12390*/  IMAD.WIDE R66, R176, 0x4, R232 ;  /* 0x00000004b0427825 */ /* 0x002fca00078e02e8 */
[----:B------:R1:W-:Y:S04]  /*123a0*/  STL.64 [R1+0x450], R66 ;  /* 0x0004504201007387 */ /* 0x0003e80000100a00 */
[----:B------:R-:W4:Y:S01]  /*123b0*/  LDL.LU.64 R232, [R1+0x3a0] ;  /* 0x0003a00001e87983 */ /* 0x000f220000300a00 */
[----:B-1----:R-:W-:-:S05]  /*123c0*/  IMAD.WIDE R66, R176, 0x4, R80 ;  /* 0x00000004b0427825 */ /* 0x002fca00078e0250 */
[----:B------:R2:W-:Y:S04]  /*123d0*/  STL.64 [R1+0x448], R66 ;  /* 0x0004484201007387 */ /* 0x0005e80000100a00 */
[----:B------:R-:W-:Y:S04]  /*123e0*/  STL.64 [R1+0x440], R68 ;  /* 0x0004404401007387 */ /* 0x000fe80000100a00 */
[----:B------:R-:W4:Y:S04]  /*123f0*/  LDL.LU.64 R80, [R1+0x390] ;  /* 0x0003900001507983 */ /* 0x000f280000300a00 */
[----:B------:R-:W4:Y:S01]  /*12400*/  LDL.LU.64 R82, [R1+0x388] ;  /* 0x0003880001527983 */ /* 0x000f220000300a00 */
[----:B--2---:R-:W-:-:S05]  /*12410*/  IMAD.WIDE R66, R176, 0x4, R236 ;  /* 0x00000004b0427825 */ /* 0x004fca00078e02ec */
[----:B------:R3:W-:Y:S04]  /*12420*/  STL.64 [R1+0x430], R66 ;  /* 0x0004304201007387 */ /* 0x0007e80000100a00 */
[----:B------:R-:W2:Y:S01]  /*12430*/  LDL.LU.64 R236, [R1+0x380] ;  /* 0x0003800001ec7983 */ /* 0x000ea20000300a00 */
[----:B---3--:R-:W-:-:S05]  /*12440*/  IMAD.WIDE R66, R176, 0x4, R70 ;  /* 0x00000004b0427825 */ /* 0x008fca00078e0246 */
[----:B------:R1:W-:Y:S01]  /*12450*/  STL.64 [R1+0x428], R66 ;  /* 0x0004284201007387 */ /* 0x0003e20000100a00 */
[----:B----4-:R-:W-:-:S05]  /*12460*/  IMAD.WIDE R68, R176, 0x4, R72 ;  /* 0x00000004b0447825 */ /* 0x010fca00078e0248 */
[----:B------:R3:W-:Y:S01]  /*12470*/  STL.64 [R1+0x420], R68 ;  /* 0x0004204401007387 */ /* 0x0007e20000100a00 */
[----:B-1----:R-:W-:-:S03]  /*12480*/  IMAD.WIDE R66, R176, 0x4, R250 ;  /* 0x00000004b0427825 */ /* 0x002fc600078e02fa */
[----:B------:R-:W4:Y:S04]  /*12490*/  LDL.LU.64 R250, [R1+0x370] ;  /* 0x0003700001fa7983 */ /* 0x000f280000300a00 */
[----:B------:R1:W-:Y:S01]  /*124a0*/  STL.64 [R1+0x410], R66 ;  /* 0x0004104201007387 */ /* 0x0003e20000100a00 */
[----:B---3--:R-:W-:-:S03]  /*124b0*/  IMAD.WIDE R68, R176, 0x4, R84 ;  /* 0x00000004b0447825 */ /* 0x008fc600078e0254 */
[----:B------:R-:W3:Y:S04]  /*124c0*/  LDL.LU.64 R84, [R1+0x368] ;  /* 0x0003680001547983 */ /* 0x000ee80000300a00 */
[----:B------:R-:W-:Y:S01]  /*124d0*/  STL.64 [R1+0x408], R68 ;  /* 0x0004084401007387 */ /* 0x000fe20000100a00 */
[----:B-1----:R-:W-:-:S03]  /*124e0*/  IMAD.WIDE R66, R176, 0x4, R228 ;  /* 0x00000004b0427825 */ /* 0x002fc600078e02e4 */
[----:B------:R-:W3:Y:S04]  /*124f0*/  LDL.LU.64 R228, [R1+0x360] ;  /* 0x0003600001e47983 */ /* 0x000ee80000300a00 */
[----:B------:R1:W-:Y:S01]  /*12500*/  STL.64 [R1+0x400], R66 ;  /* 0x0004004201007387 */ /* 0x0003e20000100a00 */
[----:B------:R-:W-:-:S05]  /*12510*/  IMAD.WIDE R70, R176, 0x4, R74 ;  /* 0x00000004b0467825 */ /* 0x000fca00078e024a */
[----:B------:R-:W-:Y:S01]  /*12520*/  STL.64 [R1+0x3f0], R70 ;  /* 0x0003f04601007387 */ /* 0x000fe20000100a00 */
[----:B-1----:R-:W-:-:S04]  /*12530*/  IMAD.WIDE R66, R176, 0x4, R76 ;  /* 0x00000004b0427825 */ /* 0x002fc800078e024c */
[C---:B------:R-:W-:Y:S01]  /*12540*/  IMAD.WIDE R68, R176.reuse, 0x4, R86 ;  /* 0x00000004b0447825 */ /* 0x040fe200078e0256 */
[----:B------:R1:W-:Y:S04]  /*12550*/  STL.64 [R1+0x3e8], R66 ;  /* 0x0003e84201007387 */ /* 0x0003e80000100a00 */
[----:B------:R1:W-:Y:S04]  /*12560*/  STL.64 [R1+0x3e0], R68 ;  /* 0x0003e04401007387 */ /* 0x0003e80000100a00 */
[----:B------:R-:W3:Y:S01]  /*12570*/  LDL.LU.64 R86, [R1+0x350] ;  /* 0x0003500001567983 */ /* 0x000ee20000300a00 */
[----:B-1----:R-:W-:-:S03]  /*12580*/  IMAD.WIDE R66, R176, 0x4, R88 ;  /* 0x00000004b0427825 */ /* 0x002fc600078e0258 */
[----:B------:R-:W3:Y:S01]  /*12590*/  LDL.LU.64 R88, [R1+0x348] ;  /* 0x0003480001587983 */ /* 0x000ee20000300a00 */
[----:B------:R-:W-:-:S03]  /*125a0*/  IMAD.WIDE R68, R176, 0x4, R78 ;  /* 0x00000004b0447825 */ /* 0x000fc600078e024e */
[----:B------:R1:W-:Y:S01]  /*125b0*/  STL.64 [R1+0x3d0], R66 ;  /* 0x0003d04201007387 */ /* 0x0003e20000100a00 */
[----:B------:R-:W-:-:S04]  /*125c0*/  IMAD.WIDE R70, R176, 0x4, R238 ;  /* 0x00000004b0467825 */ /* 0x000fc800078e02ee */
[C---:B-1----:R-:W-:Y:S02]  /*125d0*/  IMAD.WIDE R66, R176.reuse, 0x4, R230 ;  /* 0x00000004b0427825 */ /* 0x042fe400078e02e6 */
[----:B------:R-:W3:Y:S04]  /*125e0*/  LDL.LU.64 R230, [R1+0x340] ;  /* 0x0003400001e67983 */ /* 0x000ee80000300a00 */
[----:B------:R1:W-:Y:S04]  /*125f0*/  STL.64 [R1+0x3c8], R68 ;  /* 0x0003c84401007387 */ /* 0x0003e80000100a00 */
[----:B------:R1:W-:Y:S04]  /*12600*/  STL.64 [R1+0x3c0], R66 ;  /* 0x0003c04201007387 */ /* 0x0003e80000100a00 */
[----:B------:R-:W-:Y:S01]  /*12610*/  STL.64 [R1+0x3b0], R70 ;  /* 0x0003b04601007387 */ /* 0x000fe20000100a00 */
[----:B-1----:R-:W-:-:S03]  /*12620*/  IMAD.WIDE R68, R176, 0x4, R234 ;  /* 0x00000004b0447825 */ /* 0x002fc600078e02ea */
[----:B------:R-:W3:Y:S01]  /*12630*/  LDL.LU.64 R238, [R1+0x330] ;  /* 0x0003300001ee7983 */ /* 0x000ee20000300a00 */
[----:B------:R-:W-:-:S03]  /*12640*/  IMAD.WIDE R66, R176, 0x4, R232 ;  /* 0x00000004b0427825 */ /* 0x000fc600078e02e8 */
[----:B------:R1:W-:Y:S04]  /*12650*/  STL.64 [R1+0x3a8], R68 ;  /* 0x0003a84401007387 */ /* 0x0003e80000100a00 */
[----:B------:R-:W3:Y:S04]  /*12660*/  LDL.LU.64 R232, [R1+0x328] ;  /* 0x0003280001e87983 */ /* 0x000ee80000300a00 */
[----:B------:R-:W-:Y:S04]  /*12670*/  STL.64 [R1+0x3a0], R66 ;  /* 0x0003a04201007387 */ /* 0x000fe80000100a00 */
[----:B------:R-:W3:Y:S01]  /*12680*/  LDL.LU.64 R234, [R1+0x320] ;  /* 0x0003200001ea7983 */ /* 0x000ee20000300a00 */
[----:B-1----:R-:W-:-:S04]  /*12690*/  IMAD.WIDE R68, R176, 0x4, R80 ;  /* 0x00000004b0447825 */ /* 0x002fc800078e0250 */
[C---:B------:R-:W-:Y:S01]  /*126a0*/  IMAD.WIDE R70, R176.reuse, 0x4, R82 ;  /* 0x00000004b0467825 */ /* 0x040fe200078e0252 */
[----:B------:R1:W-:Y:S04]  /*126b0*/  STL.64 [R1+0x390], R68 ;  /* 0x0003904401007387 */ /* 0x0003e80000100a00 */
[----:B-1----:R-:W3:Y:S04]  /*126c0*/  LDL.LU.64 R68, [R1+0x310] ;  /* 0x0003100001447983 */ /* 0x002ee80000300a00 */
[----:B------:R1:W-:Y:S04]  /*126d0*/  STL.64 [R1+0x388], R70 ;  /* 0x0003884601007387 */ /* 0x0003e80000100a00 */
[----:B-1----:R-:W3:Y:S01]  /*126e0*/  LDL.LU.64 R70, [R1+0x308] ;  /* 0x0003080001467983 */ /* 0x002ee20000300a00 */
[----:B--2---:R-:W-:-:S05]  /*126f0*/  IMAD.WIDE R66, R176, 0x4, R236 ;  /* 0x00000004b0427825 */ /* 0x004fca00078e02ec */
[----:B------:R3:W-:Y:S04]  /*12700*/  STL.64 [R1+0x380], R66 ;  /* 0x0003804201007387 */ /* 0x0007e80000100a00 */
[----:B------:R-:W2:Y:S01]  /*12710*/  LDL.LU.64 R236, [R1+0x300] ;  /* 0x0003000001ec7983 */ /* 0x000ea20000300a00 */
[----:B----4-:R-:W-:-:S03]  /*12720*/  IMAD.WIDE R72, R176, 0x4, R250 ;  /* 0x00000004b0487825 */ /* 0x010fc600078e02fa */
[----:B------:R-:W4:Y:S04]  /*12730*/  LDL.LU.64 R250, [R1+0x2f0] ;  /* 0x0002f00001fa7983 */ /* 0x000f280000300a00 */
[----:B------:R1:W-:Y:S01]  /*12740*/  STL.64 [R1+0x370], R72 ;  /* 0x0003704801007387 */ /* 0x0003e20000100a00 */
[----:B---3--:R-:W-:-:S03]  /*12750*/  IMAD.WIDE R66, R176, 0x4, R84 ;  /* 0x00000004b0427825 */ /* 0x008fc600078e0254 */
[----:B-1----:R-:W3:Y:S04]  /*12760*/  LDL.LU.64 R72, [R1+0x2e8] ;  /* 0x0002e80001487983 */ /* 0x002ee80000300a00 */
[----:B------:R-:W3:Y:S04]  /*12770*/  LDL.LU.64 R74, [R1+0x2e0] ;  /* 0x0002e000014a7983 */ /* 0x000ee80000300a00 */
[----:B------:R1:W-:Y:S04]  /*12780*/  STL.64 [R1+0x368], R66 ;  /* 0x0003684201007387 */ /* 0x0003e80000100a00 */
[----:B------:R-:W3:Y:S04]  /*12790*/  LDL.LU.64 R76, [R1+0x2d0] ;  /* 0x0002d000014c7983 */ /* 0x000ee80000300a00 */
[----:B------:R-:W3:Y:S01]  /*127a0*/  LDL.LU.64 R78, [R1+0x2c8] ;  /* 0x0002c800014e7983 */ /* 0x000ee20000300a00 */
[----:B-1----:R-:W-:-:S05]  /*127b0*/  IMAD.WIDE R66, R176, 0x4, R228 ;  /* 0x00000004b0427825 */ /* 0x002fca00078e02e4 */
[----:B------:R1:W-:Y:S04]  /*127c0*/  STL.64 [R1+0x360], R66 ;  /* 0x0003604201007387 */ /* 0x0003e80000100a00 */
[----:B------:R-:W3:Y:S04]  /*127d0*/  LDL.LU.64 R80, [R1+0x2c0] ;  /* 0x0002c00001507983 */ /* 0x000ee80000300a00 */
[----:B------:R-:W3:Y:S01]  /*127e0*/  LDL.LU.64 R228, [R1+0x2b0] ;  /* 0x0002b00001e47983 */ /* 0x000ee20000300a00 */
[----:B------:R-:W-:-:S03]  /*127f0*/  IMAD.WIDE R84, R176, 0x4, R86 ;  /* 0x00000004b0547825 */ /* 0x000fc600078e0256 */
[----:B------:R-:W3:Y:S01]  /*12800*/  LDL.LU.64 R82, [R1+0x2a8] ;  /* 0x0002a80001527983 */ /* 0x000ee20000300a00 */
[----:B-1----:R-:W-:-:S03]  /*12810*/  IMAD.WIDE R66, R176, 0x4, R88 ;  /* 0x00000004b0427825 */ /* 0x002fc600078e0258 */
[----:B------:R1:W-:Y:S04]  /*12820*/  STL.64 [R1+0x350], R84 ;  /* 0x0003505401007387 */ /* 0x0003e80000100a00 */
[----:B-1----:R-:W3:Y:S04]  /*12830*/  LDL.LU.64 R84, [R1+0x2a0] ;  /* 0x0002a00001547983 */ /* 0x002ee80000300a00 */
[----:B------:R1:W-:Y:S04]  /*12840*/  STL.64 [R1+0x348], R66 ;  /* 0x0003484201007387 */ /* 0x0003e80000100a00 */
[----:B------:R-:W3:Y:S04]  /*12850*/  LDL.LU.64 R86, [R1+0x290] ;  /* 0x0002900001567983 */ /* 0x000ee80000300a00 */
[----:B------:R-:W3:Y:S01]  /*12860*/  LDL.LU.64 R88, [R1+0x288] ;  /* 0x0002880001587983 */ /* 0x000ee20000300a00 */
[----:B-1----:R-:W-:-:S05]  /*12870*/  IMAD.WIDE R66, R176, 0x4, R230 ;  /* 0x00000004b0427825 */ /* 0x002fca00078e02e6 */
[----:B------:R1:W-:Y:S04]  /*12880*/  STL.64 [R1+0x340], R66 ;  /* 0x0003404201007387 */ /* 0x0003e80000100a00 */
[----:B------:R-:W3:Y:S01]  /*12890*/  LDL.LU.64 R230, [R1+0x280] ;  /* 0x0002800001e67983 */ /* 0x000ee20000300a00 */
[----:B-1----:R-:W-:-:S04]  /*128a0*/  IMAD.WIDE R66, R176, 0x4, R238 ;  /* 0x00000004b0427825 */ /* 0x002fc800078e02ee */
[C---:B------:R-:W-:Y:S02]  /*128b0*/  IMAD.WIDE R238, R176.reuse, 0x4, R232 ;  /* 0x00000004b0ee7825 */ /* 0x040fe400078e02e8 */
[----:B------:R-:W3:Y:S04]  /*128c0*/  LDL.LU.64 R232, [R1+0x270] ;  /* 0x0002700001e87983 */ /* 0x000ee80000300a00 */
[----:B------:R1:W-:Y:S04]  /*128d0*/  STL.64 [R1+0x330], R66 ;  /* 0x0003304201007387 */ /* 0x0003e80000100a00 */
[----:B------:R1:W-:Y:S02]  /*128e0*/  STL.64 [R1+0x328], R238 ;  /* 0x000328ee01007387 */ /* 0x0003e40000100a00 */
[----:B-1----:R-:W-:-:S02]  /*128f0*/  IMAD.WIDE R66, R176, 0x4, R234 ;  /* 0x00000004b0427825 */ /* 0x002fc400078e02ea */
[----:B------:R-:W3:Y:S04]  /*12900*/  LDL.LU.64 R238, [R1+0x268] ;  /* 0x0002680001ee7983 */ /* 0x000ee80000300a00 */
[----:B------:R1:W-:Y:S04]  /*12910*/  STL.64 [R1+0x320], R66 ;  /* 0x0003204201007387 */ /* 0x0003e80000100a00 */
[----:B------:R-:W3:Y:S01]  /*12920*/  LDL.LU.64 R234, [R1+0x260] ;  /* 0x0002600001ea7983 */ /* 0x000ee20000300a00 */
[----:B-1----:R-:W-:-:S04]  /*12930*/  IMAD.WIDE R66, R176, 0x4, R68 ;  /* 0x00000004b0427825 */ /* 0x002fc800078e0244 */
[C---:B------:R-:W-:Y:S01]  /*12940*/  IMAD.WIDE R68, R176.reuse, 0x4, R70 ;  /* 0x00000004b0447825 */ /* 0x040fe200078e0246 */
[----:B------:R2:W-:Y:S03]  /*12950*/  STL.64 [R1+0x310], R66 ;  /* 0x0003104201007387 */ /* 0x0005e60000100a00 */
[C---:B--2---:R-:W-:Y:S02]  /*12960*/  IMAD.WIDE R66, R176.reuse, 0x4, R236 ;  /* 0x00000004b0427825 */ /* 0x044fe400078e02ec */
[----:B------:R-:W2:Y:S04]  /*12970*/  LDL.LU.64 R236, [R1+0x250] ;  /* 0x0002500001ec7983 */ /* 0x000ea80000300a00 */
[----:B------:R-:W-:Y:S04]  /*12980*/  STL.64 [R1+0x308], R68 ;  /* 0x0003084401007387 */ /* 0x000fe80000100a00 */
[----:B------:R4:W-:Y:S02]  /*12990*/  STL.64 [R1+0x300], R66 ;  /* 0x0003004201007387 */ /* 0x0009e40000100a00 */
[----:B----4-:R-:W-:-:S02]  /*129a0*/  IMAD.WIDE R66, R176, 0x4, R250 ;  /* 0x00000004b0427825 */ /* 0x010fc400078e02fa */
[----:B------:R-:W4:Y:S04]  /*129b0*/  LDL.LU.64 R250, [R1+0x248] ;  /* 0x0002480001fa7983 */ /* 0x000f280000300a00 */
[----:B------:R1:W-:Y:S01]  /*129c0*/  STL.64 [R1+0x2f0], R66 ;  /* 0x0002f04201007387 */ /* 0x0003e20000100a00 */
[----:B---3--:R-:W-:-:S04]  /*129d0*/  IMAD.WIDE R68, R176, 0x4, R72 ;  /* 0x00000004b0447825 */ /* 0x008fc800078e0248 */
[C---:B-1----:R-:W-:Y:S01]  /*129e0*/  IMAD.WIDE R66, R176.reuse, 0x4, R74 ;  /* 0x00000004b0427825 */ /* 0x042fe200078e024a */
[----:B------:R-:W-:Y:S04]  /*129f0*/  STL.64 [R1+0x2e8], R68 ;  /* 0x0002e84401007387 */ /* 0x000fe80000100a00 */
[----:B------:R1:W-:Y:S01]  /*12a00*/  STL.64 [R1+0x2e0], R66 ;  /* 0x0002e04201007387 */ /* 0x0003e20000100a00 */
[----:B------:R-:W-:-:S05]  /*12a10*/  IMAD.WIDE R70, R176, 0x4, R76 ;  /* 0x00000004b0467825 */ /* 0x000fca00078e024c */
[----:B------:R-:W-:Y:S01]  /*12a20*/  STL.64 [R1+0x2d0], R70 ;  /* 0x0002d04601007387 */ /* 0x000fe20000100a00 */
[----:B-1----:R-:W-:-:S04]  /*12a30*/  IMAD.WIDE R66, R176, 0x4, R78 ;  /* 0x00000004b0427825 */ /* 0x002fc800078e024e */
[C---:B------:R-:W-:Y:S01]  /*12a40*/  IMAD.WIDE R68, R176.reuse, 0x4, R80 ;  /* 0x00000004b0447825 */ /* 0x040fe200078e0250 */
[----:B------:R1:W-:Y:S04]  /*12a50*/  STL.64 [R1+0x2c8], R66 ;  /* 0x0002c84201007387 */ /* 0x0003e80000100a00 */
[----:B------:R3:W-:Y:S04]  /*12a60*/  STL.64 [R1+0x2c0], R68 ;  /* 0x0002c04401007387 */ /* 0x0007e80000100a00 */
[----:B------:R-:W4:Y:S01]  /*12a70*/  LDL.LU.64 R80, [R1+0x230] ;  /* 0x0002300001507983 */ /* 0x000f220000300a00 */
[----:B-1----:R-:W-:-:S03]  /*12a80*/  IMAD.WIDE R66, R176, 0x4, R228 ;  /* 0x00000004b0427825 */ /* 0x002fc600078e02e4 */
[----:B------:R-:W4:Y:S01]  /*12a90*/  LDL.LU.64 R228, [R1+0x228] ;  /* 0x0002280001e47983 */ /* 0x000f220000300a00 */
[----:B---3--:R-:W-:-:S03]  /*12aa0*/  IMAD.WIDE R68, R176, 0x4, R82 ;  /* 0x00000004b0447825 */ /* 0x008fc600078e0252 */
[----:B------:R1:W-:Y:S04]  /*12ab0*/  STL.64 [R1+0x2b0], R66 ;  /* 0x0002b04201007387 */ /* 0x0003e80000100a00 */
[----:B------:R3:W-:Y:S01]  /*12ac0*/  STL.64 [R1+0x2a8], R68 ;  /* 0x0002a84401007387 */ /* 0x0007e20000100a00 */
[----:B-1----:R-:W-:-:S04]  /*12ad0*/  IMAD.WIDE R66, R176, 0x4, R84 ;  /* 0x00000004b0427825 */ /* 0x002fc800078e0254 */
[C---:B------:R-:W-:Y:S01]  /*12ae0*/  IMAD.WIDE R70, R176.reuse, 0x4, R86 ;  /* 0x00000004b0467825 */ /* 0x040fe200078e0256 */
[----:B------:R1:W-:Y:S03]  /*12af0*/  STL.64 [R1+0x2a0], R66 ;  /* 0x0002a04201007387 */ /* 0x0003e60000100a00 */
[C---:B---3--:R-:W-:Y:S01]  /*12b00*/  IMAD.WIDE R68, R176.reuse, 0x4, R88 ;  /* 0x00000004b0447825 */ /* 0x048fe200078e0258 */
[----:B------:R-:W-:Y:S04]  /*12b10*/  STL.64 [R1+0x290], R70 ;  /* 0x0002904601007387 */ /* 0x000fe80000100a00 */
[----:B------:R-:W3:Y:S01]  /*12b20*/  LDL.LU.64 R82, [R1+0x220] ;  /* 0x0002200001527983 */ /* 0x000ee20000300a00 */
[----:B-1----:R-:W-:-:S03]  /*12b30*/  IMAD.WIDE R66, R176, 0x4, R230 ;  /* 0x00000004b0427825 */ /* 0x002fc600078e02e6 */
[----:B------:R-:W-:Y:S04]  /*12b40*/  STL.64 [R1+0x288], R68 ;  /* 0x0002884401007387 */ /* 0x000fe80000100a00 */
[----:B------:R-:W3:Y:S04]  /*12b50*/  LDL.LU.64 R230, [R1+0x1a0] ;  /* 0x0001a00001e67983 */ /* 0x000ee80000300a00 */
[----:B------:R1:W-:Y:S04]  /*12b60*/  STL.64 [R1+0x280], R66 ;  /* 0x0002804201007387 */ /* 0x0003e80000100a00 */
[----:B------:R-:W3:Y:S01]  /*12b70*/  LDL.LU.64 R84, [R1+0x218] ;  /* 0x0002180001547983 */ /* 0x000ee20000300a00 */
[----:B-1----:R-:W-:-:S03]  /*12b80*/  IMAD.WIDE R66, R176, 0x4, R232 ;  /* 0x00000004b0427825 */ /* 0x002fc600078e02e8 */
[----:B------:R-:W3:Y:S04]  /*12b90*/  LDL.LU.64 R232, [R1+0x210] ;  /* 0x0002100001e87983 */ /* 0x000ee80000300a00 */
[----:B------:R1:W-:Y:S04]  /*12ba0*/  STL.64 [R1+0x270], R66 ;  /* 0x0002704201007387 */ /* 0x0003e80000100a00 */
[----:B------:R-:W3:Y:S01]  /*12bb0*/  LDL.LU.64 R86, [R1+0x208] ;  /* 0x0002080001567983 */ /* 0x000ee20000300a00 */
[----:B------:R-:W-:-:S05]  /*12bc0*/  IMAD.WIDE R68, R176, 0x4, R238 ;  /* 0x00000004b0447825 */ /* 0x000fca00078e02ee */
[----:B------:R1:W-:Y:S02]  /*12bd0*/  STL.64 [R1+0x268], R68 ;  /* 0x0002684401007387 */ /* 0x0003e40000100a00 */
[C---:B-1----:R-:W-:Y:S02]  /*12be0*/  IMAD.WIDE R66, R176.reuse, 0x4, R234 ;  /* 0x00000004b0427825 */ /* 0x042fe400078e02ea */
[----:B------:R-:W3:Y:S04]  /*12bf0*/  LDL.LU.64 R234, [R1+0x1b8] ;  /* 0x0001b80001ea7983 */ /* 0x000ee80000300a00 */
[----:B------:R2:W-:Y:S04]  /*12c00*/  STL.64 [R1+0x260], R66 ;  /* 0x0002604201007387 */ /* 0x0005e80000100a00 */
[----:B------:R-:W3:Y:S01]  /*12c10*/  LDL.LU.64 R238, [R1+0x200] ;  /* 0x0002000001ee7983 */ /* 0x000ee20000300a00 */
[----:B------:R-:W-:-:S04]  /*12c20*/  IMAD.WIDE R68, R176, 0x4, R240 ;  /* 0x00000004b0447825 */ /* 0x000fc800078e02f0 */
[C---:B--2---:R-:W-:Y:S02]  /*12c30*/  IMAD.WIDE R66, R176.reuse, 0x4, R236 ;  /* 0x00000004b0427825 */ /* 0x044fe400078e02ec */
[----:B------:R-:W2:Y:S04]  /*12c40*/  LDL.LU.64 R236, [R1+0x1f8] ;  /* 0x0001f80001ec7983 */ /* 0x000ea80000300a00 */
[----:B------:R1:W-:Y:S04]  /*12c50*/  STL.64 [R1+0x250], R66 ;  /* 0x0002504201007387 */ /* 0x0003e80000100a00 */
[----:B-1----:R-:W2:Y:S01]  /*12c60*/  LDL.LU.64 R66, [R1+0x1f0] ;  /* 0x0001f00001427983 */ /* 0x002ea20000300a00 */
[----:B----4-:R-:W-:-:S05]  /*12c70*/  IMAD.WIDE R70, R176, 0x4, R250 ;  /* 0x00000004b0467825 */ /* 0x010fca00078e02fa */
[----:B------:R-:W-:Y:S04]  /*12c80*/  STL.64 [R1+0x248], R70 ;  /* 0x0002484601007387 */ /* 0x000fe80000100a00 */
[----:B------:R-:W4:Y:S04]  /*12c90*/  LDL.LU.64 R240, [R1+0x1d8] ;  /* 0x0001d80001f07983 */ /* 0x000f280000300a00 */
[----:B------:R1:W-:Y:S04]  /*12ca0*/  STL.64 [R1+0x240], R68 ;  /* 0x0002404401007387 */ /* 0x0003e80000100a00 */
[----:B-1----:R-:W4:Y:S04]  /*12cb0*/  LDL.LU.64 R68, [R1+0x1e8] ;  /* 0x0001e80001447983 */ /* 0x002f280000300a00 */
[----:B------:R-:W4:Y:S04]  /*12cc0*/  LDL.LU.64 R70, [R1+0x1e0] ;  /* 0x0001e00001467983 */ /* 0x000f280000300a00 */
[----:B------:R-:W4:Y:S04]  /*12cd0*/  LDL.LU.64 R88, [R1+0x1d0] ;  /* 0x0001d00001587983 */ /* 0x000f280000300a00 */
[----:B------:R-:W4:Y:S04]  /*12ce0*/  LDL.LU.64 R250, [R1+0x1c8] ;  /* 0x0001c80001fa7983 */ /* 0x000f280000300a00 */
[----:B------:R-:W4:Y:S01]  /*12cf0*/  LDL.LU.64 R72, [R1+0x1c0] ;  /* 0x0001c00001487983 */ /* 0x000f220000300a00 */
[----:B------:R-:W-:-:S04]  /*12d00*/  IMAD.WIDE R74, R176, 0x4, R80 ;  /* 0x00000004b04a7825 */ /* 0x000fc800078e0250 */
[C---:B------:R-:W-:Y:S01]  /*12d10*/  IMAD.WIDE R76, R176.reuse, 0x4, R228 ;  /* 0x00000004b04c7825 */ /* 0x040fe200078e02e4 */
[----:B------:R1:W-:Y:S04]  /*12d20*/  STL.64 [R1+0x230], R74 ;  /* 0x0002304a01007387 */ /* 0x0003e80000100a00 */
[----:B-1----:R-:W4:Y:S04]  /*12d30*/  LDL.LU.64 R74, [R1+0x1b0] ;  /* 0x0001b000014a7983 */ /* 0x002f280000300a00 */
[----:B------:R1:W-:Y:S04]  /*12d40*/  STL.64 [R1+0x228], R76 ;  /* 0x0002284c01007387 */ /* 0x0003e80000100a00 */
[----:B-1----:R-:W4:Y:S04]  /*12d50*/  LDL.LU.64 R76, [R1+0x1a8] ;  /* 0x0001a800014c7983 */ /* 0x002f280000300a00 */
[----:B------:R-:W4:Y:S04]  /*12d60*/  LDL.LU.64 R78, [R1+0x198] ;  /* 0x00019800014e7983 */ /* 0x000f280000300a00 */
[----:B------:R-:W4:Y:S04]  /*12d70*/  LDL.LU.64 R80, [R1+0x190] ;  /* 0x0001900001507983 */ /* 0x000f280000300a00 */
[----:B------:R-:W4:Y:S01]  /*12d80*/  LDL.LU.64 R228, [R1+0x188] ;  /* 0x0001880001e47983 */ /* 0x000f220000300a00 */
[----:B---3--:R-:W-:-:S04]  /*12d90*/  IMAD.WIDE R82, R176, 0x4, R82 ;  /* 0x00000004b0527825 */ /* 0x008fc800078e0252 */
[C---:B------:R-:W-:Y:S01]  /*12da0*/  IMAD.WIDE R230, R176.reuse, 0x4, R230 ;  /* 0x00000004b0e67825 */ /* 0x040fe200078e02e6 */
[----:B------:R1:W-:Y:S03]  /*12db0*/  STL.64 [R1+0x220], R82 ;  /* 0x0002205201007387 */ /* 0x0003e60000100a00 */
[----:B------:R-:W-:-:S04]  /*12dc0*/  IMAD.WIDE R84, R176, 0x4, R84 ;  /* 0x00000004b0547825 */ /* 0x000fc800078e0254 */
[C---:B------:R-:W-:Y:S01]  /*12dd0*/  IMAD.WIDE R232, R176.reuse, 0x4, R232 ;  /* 0x00000004b0e87825 */ /* 0x040fe200078e02e8 */
[----:B-1----:R-:W3:Y:S04]  /*12de0*/  LDL.LU.64 R82, [R1+0x170] ;  /* 0x0001700001527983 */ /* 0x002ee80000300a00 */
[----:B------:R1:W-:Y:S01]  /*12df0*/  STL.64 [R1+0x1a0], R230 ;  /* 0x0001a0e601007387 */ /* 0x0003e20000100a00 */
[----:B------:R-:W-:-:S03]  /*12e00*/  IMAD.WIDE R86, R176, 0x4, R86 ;  /* 0x00000004b0567825 */ /* 0x000fc600078e0256 */
[----:B-1----:R-:W3:Y:S01]  /*12e10*/  LDL.LU.64 R230, [R1+0x168] ;  /* 0x0001680001e67983 */ /* 0x002ee20000300a00 */
[----:B------:R-:W-:-:S03]  /*12e20*/  IMAD.WIDE R234, R176, 0x4, R234 ;  /* 0x00000004b0ea7825 */ /* 0x000fc600078e02ea */
[----:B------:R1:W-:Y:S01]  /*12e30*/  STL.64 [R1+0x218], R84 ;  /* 0x0002185401007387 */ /* 0x0003e20000100a00 */
[----:B------:R-:W-:-:S03]  /*12e40*/  IMAD.WIDE R238, R176, 0x4, R238 ;  /* 0x00000004b0ee7825 */ /* 0x000fc600078e02ee */
[----:B-1----:R-:W3:Y:S04]  /*12e50*/  LDL.LU.64 R84, [R1+0x150] ;  /* 0x0001500001547983 */ /* 0x002ee80000300a00 */
[----:B------:R1:W-:Y:S04]  /*12e60*/  STL.64 [R1+0x210], R232 ;  /* 0x000210e801007387 */ /* 0x0003e80000100a00 */
[----:B-1----:R-:W3:Y:S04]  /*12e70*/  LDL.LU.64 R232, [R1+0x148] ;  /* 0x0001480001e87983 */ /* 0x002ee80000300a00 */
[----:B------:R1:W-:Y:S04]  /*12e80*/  STL.64 [R1+0x208], R86 ;  /* 0x0002085601007387 */ /* 0x0003e80000100a00 */
[----:B-1----:R-:W3:Y:S04]  /*12e90*/  LDL.LU.64 R86, [R1+0x130] ;  /* 0x0001300001567983 */ /* 0x002ee80000300a00 */
[----:B------:R1:W-:Y:S04]  /*12ea0*/  STL.64 [R1+0x1b8], R234 ;  /* 0x0001b8ea01007387 */ /* 0x0003e80000100a00 */
[----:B-1----:R-:W3:Y:S04]  /*12eb0*/  LDL.LU.64 R234, [R1+0x128] ;  /* 0x0001280001ea7983 */ /* 0x002ee80000300a00 */
[----:B------:R1:W-:Y:S04]  /*12ec0*/  STL.64 [R1+0x200], R238 ;  /* 0x000200ee01007387 */ /* 0x0003e80000100a00 */
[----:B-1----:R-:W3:Y:S01]  /*12ed0*/  LDL.LU.64 R238, [R1+0x110] ;  /* 0x0001100001ee7983 */ /* 0x002ee20000300a00 */
[----:B--2---:R-:W-:-:S05]  /*12ee0*/  IMAD.WIDE R236, R176, 0x4, R236 ;  /* 0x00000004b0ec7825 */ /* 0x004fca00078e02ec */
[----:B------:R1:W-:Y:S01]  /*12ef0*/  STL.64 [R1+0x1f8], R236 ;  /* 0x0001f8ec01007387 */ /* 0x0003e20000100a00 */
[----:B------:R-:W-:-:S03]  /*12f00*/  IMAD.WIDE R66, R176, 0x4, R66 ;  /* 0x00000004b0427825 */ /* 0x000fc600078e0242 */
[----:B-1----:R-:W2:Y:S04]  /*12f10*/  LDL.LU.64 R236, [R1+0x108] ;  /* 0x0001080001ec7983 */ /* 0x002ea80000300a00 */
[----:B------:R1:W-:Y:S01]  /*12f20*/  STL.64 [R1+0x1f0], R66 ;  /* 0x0001f04201007387 */ /* 0x0003e20000100a00 */
[----:B----4-:R-:W-:-:S03]  /*12f30*/  IMAD.WIDE R240, R176, 0x4, R240 ;  /* 0x00000004b0f07825 */ /* 0x010fc600078e02f0 */
[----:B-1----:R1:W5:Y:S04]  /*12f40*/  LDL.LU.64 R66, [R1+0x1248] ;  /* 0x0012480001427983 */ /* 0x0023680000300a00 */
[----:B------:R4:W-:Y:S01]  /*12f50*/  STL.64 [R1+0x1d8], R240 ;  /* 0x0001d8f001007387 */ /* 0x0009e20000100a00 */
[----:B------:R-:W-:-:S04]  /*12f60*/  IMAD.WIDE R68, R176, 0x4, R68 ;  /* 0x00000004b0447825 */ /* 0x000fc800078e0244 */
[C---:B------:R-:W-:Y:S01]  /*12f70*/  IMAD.WIDE R70, R176.reuse, 0x4, R70 ;  /* 0x00000004b0467825 */ /* 0x040fe200078e0246 */
[----:B----4-:R-:W4:Y:S03]  /*12f80*/  LDL.LU.64 R240, [R1+0xf0] ;  /* 0x0000f00001f07983 */ /* 0x010f260000300a00 */
[C---:B------:R-:W-:Y:S01]  /*12f90*/  IMAD.WIDE R88, R176.reuse, 0x4, R88 ;  /* 0x00000004b0587825 */ /* 0x040fe200078e0258 */
[----:B------:R1:W-:Y:S03]  /*12fa0*/  STL.64 [R1+0x1e8], R68 ;  /* 0x0001e84401007387 */ /* 0x0003e60000100a00 */
[----:B------:R-:W-:-:S04]  /*12fb0*/  IMAD.WIDE R250, R176, 0x4, R250 ;  /* 0x00000004b0fa7825 */ /* 0x000fc800078e02fa */
[C---:B------:R-:W-:Y:S01]  /*12fc0*/  IMAD.WIDE R72, R176.reuse, 0x4, R72 ;  /* 0x00000004b0487825 */ /* 0x040fe200078e0248 */
[----:B-1----:R1:W5:Y:S04]  /*12fd0*/  LDL.LU.64 R68, [R1+0x1240] ;  /* 0x0012400001447983 */ /* 0x0023680000300a00 */
[----:B------:R1:W-:Y:S04]  /*12fe0*/  STL.64 [R1+0x1e0], R70 ;  /* 0x0001e04601007387 */ /* 0x0003e80000100a00 */
[----:B-1----:R1:W5:Y:S04]  /*12ff0*/  LDL.LU.64 R70, [R1+0x1238] ;  /* 0x0012380001467983 */ /* 0x0023680000300a00 */
[----:B------:R1:W-:Y:S01]  /*13000*/  STL.64 [R1+0x1d0], R88 ;  /* 0x0001d05801007387 */ /* 0x0003e20000100a00 */
[----:B------:R-:W-:-:S03]  /*13010*/  IMAD.WIDE R74, R176, 0x4, R74 ;  /* 0x00000004b04a7825 */ /* 0x000fc600078e024a */
[----:B-1----:R-:W2:Y:S04]  /*13020*/  LDL.LU.64 R88, [R1+0xd0] ;  /* 0x0000d00001587983 */ /* 0x002ea80000300a00 */
[----:B------:R1:W-:Y:S01]  /*13030*/  STL.64 [R1+0x1c8], R250 ;  /* 0x0001c8fa01007387 */ /* 0x0003e20000100a00 */
[----:B------:R-:W-:-:S04]  /*13040*/  IMAD.WIDE R76, R176, 0x4, R76 ;  /* 0x00000004b04c7825 */ /* 0x000fc800078e024c */
[C---:B------:R-:W-:Y:S01]  /*13050*/  IMAD.WIDE R78, R176.reuse, 0x4, R78 ;  /* 0x00000004b04e7825 */ /* 0x040fe200078e024e */
[----:B-1----:R-:W2:Y:S03]  /*13060*/  LDL.LU.64 R250, [R1+0xc8] ;  /* 0x0000c80001fa7983 */ /* 0x002ea60000300a00 */
[C---:B------:R-:W-:Y:S01]  /*13070*/  IMAD.WIDE R80, R176.reuse, 0x4, R80 ;  /* 0x00000004b0507825 */ /* 0x040fe200078e0250 */
[----:B------:R1:W-:Y:S03]  /*13080*/  STL.64 [R1+0x1c0], R72 ;  /* 0x0001c04801007387 */ /* 0x0003e60000100a00 */
[C---:B------:R-:W-:Y:S01]  /*13090*/  IMAD.WIDE R228, R176.reuse, 0x4, R228 ;  /* 0x00000004b0e47825 */ /* 0x040fe200078e02e4 */
[----:B-1----:R1:W5:Y:S04]  /*130a0*/  LDL.LU.64 R72, [R1+0x1230] ;  /* 0x0012300001487983 */ /* 0x0023680000300a00 */
[----:B------:R1:W-:Y:S04]  /*130b0*/  STL.64 [R1+0x1b0], R74 ;  /* 0x0001b04a01007387 */ /* 0x0003e80000100a00 */
        /* <DEDUP_REMOVED lines=8> */
[----:B-1----:R-:W2:Y:S01]  /*13140*/  LDL.LU.64 R228, [R1+0x1208] ;  /* 0x0012080001e47983 */ /* 0x002ea20000300a00 */
[----:B---3--:R-:W-:-:S04]  /*13150*/  IMAD.WIDE R82, R176, 0x4, R82 ;  /* 0x00000004b0527825 */ /* 0x008fc800078e0252 */
[----:B------:R-:W-:-:S04]  /*13160*/  IMAD.WIDE R230, R176, 0x4, R230 ;  /* 0x00000004b0e67825 */ /* 0x000fc800078e02e6 */
[----:B--2---:R-:W-:-:S05]  /*13170*/  IMAD.WIDE R228, R176, 0x4, R228 ;  /* 0x00000004b0e47825 */ /* 0x004fca00078e02e4 */
[----:B------:R1:W-:Y:S04]  /*13180*/  STL.64 [R1+0x180], R228 ;  /* 0x000180e401007387 */ /* 0x0003e80000100a00 */
[----:B-1----:R-:W2:Y:S04]  /*13190*/  LDL.LU.64 R228, [R1+0x1200] ;  /* 0x0012000001e47983 */ /* 0x002ea80000300a00 */
[----:B------:R1:W-:Y:S04]  /*131a0*/  STL.64 [R1+0x170], R82 ;  /* 0x0001705201007387 */ /* 0x0003e80000100a00 */
[----:B-1----:R1:W5:Y:S04]  /*131b0*/  LDL.LU.64 R82, [R1+0x11f8] ;  /* 0x0011f80001527983 */ /* 0x0023680000300a00 */
[----:B------:R3:W-:Y:S04]  /*131c0*/  STL.64 [R1+0x168], R230 ;  /* 0x000168e601007387 */ /* 0x0007e80000100a00 */
[----:B---3--:R-:W3:Y:S01]  /*131d0*/  LDL.LU.64 R230, [R1+0x11f0] ;  /* 0x0011f00001e67983 */ /* 0x008ee20000300a00 */
[----:B------:R-:W-:-:S04]  /*131e0*/  IMAD.WIDE R84, R176, 0x4, R84 ;  /* 0x00000004b0547825 */ /* 0x000fc800078e0254 */
[----:B------:R-:W-:-:S04]  /*131f0*/  IMAD.WIDE R232, R176, 0x4, R232 ;  /* 0x00000004b0e87825 */ /* 0x000fc800078e02e8 */
[----:B---3--:R-:W-:-:S05]  /*13200*/  IMAD.WIDE R230, R176, 0x4, R230 ;  /* 0x00000004b0e67825 */ /* 0x008fca00078e02e6 */
[----:B------:R3:W-:Y:S04]  /*13210*/  STL.64 [R1+0x178], R230 ;  /* 0x000178e601007387 */ /* 0x0007e80000100a00 */
[----:B---3--:R-:W3:Y:S04]  /*13220*/  LDL.LU.64 R230, [R1+0x11e8] ;  /* 0x0011e80001e67983 */ /* 0x008ee80000300a00 */
[----:B------:R1:W-:Y:S04]  /*13230*/  STL.64 [R1+0x150], R84 ;  /* 0x0001505401007387 */ /* 0x0003e80000100a00 */
[----:B-1----:R1:W5:Y:S04]  /*13240*/  LDL.LU.64 R84, [R1+0x11e0] ;  /* 0x0011e00001547983 */ /* 0x0023680000300a00 */
[----:B------:R1:W-:Y:S04]  /*13250*/  STL.64 [R1+0x158], R232 ;  /* 0x000158e801007387 */ /* 0x0003e80000100a00 */
[----:B-1----:R-:W2:Y:S01]  /*13260*/  LDL.LU.64 R232, [R1+0x11d8] ;  /* 0x0011d80001e87983 */ /* 0x002ea20000300a00 */
[----:B------:R-:W-:-:S04]  /*13270*/  IMAD.WIDE R86, R176, 0x4, R86 ;  /* 0x00000004b0567825 */ /* 0x000fc800078e0256 */
[----:B------:R-:W-:-:S04]  /*13280*/  IMAD.WIDE R234, R176, 0x4, R234 ;  /* 0x00000004b0ea7825 */ /* 0x000fc800078e02ea */
[----:B--2---:R-:W-:-:S05]  /*13290*/  IMAD.WIDE R232, R176, 0x4, R232 ;  /* 0x00000004b0e87825 */ /* 0x004fca00078e02e8 */
[----:B------:R1:W-:Y:S04]  /*132a0*/  STL.64 [R1+0x160], R232 ;  /* 0x000160e801007387 */ /* 0x0003e80000100a00 */
[----:B-1----:R-:W2:Y:S04]  /*132b0*/  LDL.LU.64 R232, [R1+0x11d0] ;  /* 0x0011d00001e87983 */ /* 0x002ea80000300a00 */
        /* <DEDUP_REMOVED lines=10> */
[----:B-1----:R-:W2:Y:S04]  /*13360*/  LDL.LU.64 R238, [R1+0x11b0] ;  /* 0x0011b00001ee7983 */ /* 0x002ea80000300a00 */
[----:B------:R1:W-:Y:S04]  /*13370*/  STL.64 [R1+0x108], R236 ;  /* 0x000108ec01007387 */ /* 0x0003e80000100a00 */
[----:B-1----:R-:W2:Y:S01]  /*13380*/  LDL.LU.64 R236, [R1+0x11a8] ;  /* 0x0011a80001ec7983 */ /* 0x002ea20000300a00 */
[----:B----4-:R-:W-:-:S04]  /*13390*/  IMAD.WIDE R240, R176, 0x4, R240 ;  /* 0x00000004b0f07825 */ /* 0x010fc800078e02f0 */
[----:B--2---:R-:W-:-:S05]  /*133a0*/  IMAD.WIDE R236, R176, 0x4, R236 ;  /* 0x00000004b0ec7825 */ /* 0x004fca00078e02ec */
[----:B------:R1:W-:Y:S04]  /*133b0*/  STL.64 [R1+0x100], R236 ;  /* 0x000100ec01007387 */ /* 0x0003e80000100a00 */
[----:B-1----:R-:W2:Y:S04]  /*133c0*/  LDL.LU.64 R236, [R1+0x11a0] ;  /* 0x0011a00001ec7983 */ /* 0x002ea80000300a00 */
[----:B------:R1:W-:Y:S04]  /*133d0*/  STL.64 [R1+0xf0], R240 ;  /* 0x0000f0f001007387 */ /* 0x0003e80000100a00 */
[----:B-1----:R-:W4:Y:S01]  /*133e0*/  LDL.LU.64 R240, [R1+0x1198] ;  /* 0x0011980001f07983 */ /* 0x002f220000300a00 */
[----:B------:R-:W-:-:S04]  /*133f0*/  IMAD.WIDE R238, R176, 0x4, R238 ;  /* 0x00000004b0ee7825 */ /* 0x000fc800078e02ee */
[----:B------:R-:W-:-:S04]  /*13400*/  IMAD.WIDE R88, R176, 0x4, R88 ;  /* 0x00000004b0587825 */ /* 0x000fc800078e0258 */
[----:B------:R-:W-:-:S04]  /*13410*/  IMAD.WIDE R250, R176, 0x4, R250 ;  /* 0x00000004b0fa7825 */ /* 0x000fc800078e02fa */
[----:B----4-:R-:W-:-:S05]  /*13420*/  IMAD.WIDE R240, R176, 0x4, R240 ;  /* 0x00000004b0f07825 */ /* 0x010fca00078e02f0 */
[----:B------:R1:W-:Y:S04]  /*13430*/  STL.64 [R1+0xe8], R240 ;  /* 0x0000e8f001007387 */ /* 0x0003e80000100a00 */
[----:B-1----:R-:W4:Y:S04]  /*13440*/  LDL.LU.64 R240, [R1+0x1190] ;  /* 0x0011900001f07983 */ /* 0x002f280000300a00 */
[----:B------:R1:W-:Y:S04]  /*13450*/  STL.64 [R1+0xe0], R238 ;  /* 0x0000e0ee01007387 */ /* 0x0003e80000100a00 */
[----:B-1----:R-:W4:Y:S04]  /*13460*/  LDL.LU.64 R238, [R1+0x1188] ;  /* 0x0011880001ee7983 */ /* 0x002f280000300a00 */
[----:B------:R1:W-:Y:S04]  /*13470*/  STL.64 [R1+0xd0], R88 ;  /* 0x0000d05801007387 */ /* 0x0003e80000100a00 */
[----:B-1----:R1:W5:Y:S04]  /*13480*/  LDL.LU.64 R88, [R1+0x1180] ;  /* 0x0011800001587983 */ /* 0x0023680000300a00 */
[----:B------:R1:W-:Y:S04]  /*13490*/  STL.64 [R1+0xc8], R250 ;  /* 0x0000c8fa01007387 */ /* 0x0003e80000100a00 */
[----:B-1----:R1:W5:Y:S01]  /*134a0*/  LDL.LU.64 R250, [R1+0x1178] ;  /* 0x0011780001fa7983 */ /* 0x0023620000300a00 */
[----:B------:R-:W-:-:S04]  /*134b0*/  SEL R0, R0, RZ, P4 ;  /* 0x000000ff00007207 */ /* 0x000fc80002000000 */
[----:B------:R-:W-:Y:S02]  /*134c0*/  ISETP.NE.U32.AND P4, PT, R0, RZ, PT ;  /* 0x000000ff0000720c */ /* 0x000fe40003f85070 */
[----:B------:R-:W-:-:S04]  /*134d0*/  IADD3 R0, R245, -0xc1, RZ ;  /* 0xffffff3ff5007810 */ /* 0x000fc80007ffe0ff */
[----:B------:R-:W-:Y:S02]  /*134e0*/  ISETP.GE.U32.AND P3, PT, R0, 0x7fffff00, PT ;  /* 0x7fffff000000780c */ /* 0x000fe40003f66070 */
[----:B------:R-:W-:Y:S01]  /*134f0*/  IADD3 R0, R245, -0xc5, RZ ;  /* 0xffffff3bf5007810 */ /* 0x000fe20007ffe0ff */
[----:B------:R-:W-:Y:S01]  /*13500*/  IMAD.WIDE R186, R176, 0x4, R186 ;  /* 0x00000004b0ba7825 */ /* 0x000fe200078e02ba */
[----:B------:R-:W-:Y:S02]  /*13510*/  ISETP.NE.U32.AND P5, PT, R177, RZ, PT ;  /* 0x000000ffb100720c */ /* 0x000fe40003fa5070 */
[----:B------:R-:W-:Y:S01]  /*13520*/  ISETP.GE.U32.AND P0, PT, R0, 0x7ffffefc, PT ;  /* 0x7ffffefc0000780c */ /* 0x000fe20003f06070 */
        /* <DEDUP_REMOVED lines=21> */
[----:B---3--:R-:W-:-:S04]  /*13680*/  IMAD.WIDE R230, R176, 0x4, R230 ;  /* 0x00000004b0e67825 */ /* 0x008fc800078e02e6 */
[----:B------:R-:W-:-:S04]  /*13690*/  IMAD.WIDE R232, R176, 0x4, R232 ;  /* 0x00000004b0e87825 */ /* 0x000fc800078e02e8 */
[----:B------:R-:W-:-:S04]  /*136a0*/  IMAD.WIDE R234, R176, 0x4, R234 ;  /* 0x00000004b0ea7825 */ /* 0x000fc800078e02ea */
[----:B--2---:R-:W-:-:S04]  /*136b0*/  IMAD.WIDE R236, R176, 0x4, R236 ;  /* 0x00000004b0ec7825 */ /* 0x004fc800078e02ec */
[----:B----4-:R-:W-:-:S04]  /*136c0*/  IMAD.WIDE R240, R176, 0x4, R240 ;  /* 0x00000004b0f07825 */ /* 0x010fc800078e02f0 */
[----:B------:R-:W-:-:S04]  /*136d0*/  IMAD.WIDE R238, R176, 0x4, R238 ;  /* 0x00000004b0ee7825 */ /* 0x000fc800078e02ee */
[----:B-1----:R-:W-:Y:S04]  /*136e0*/  STL.64 [R1+0x12e8], R138 ;  /* 0x0012e88a01007387 */ /* 0x002fe80000100a00 */
[----:B------:R-:W-:Y:S04]  /*136f0*/  STL.64 [R1+0x12e0], R140 ;  /* 0x0012e08c01007387 */ /* 0x000fe80000100a00 */
[----:B------:R-:W-:Y:S04]  /*13700*/  STL.64 [R1+0x12d8], R142 ;  /* 0x0012d88e01007387 */ /* 0x000fe80000100a00 */
[----:B------:R1:W-:Y:S04]  /*13710*/  STL.64 [R1+0x12d0], R144 ;  /* 0x0012d09001007387 */ /* 0x0003e80000100a00 */
[----:B------:R-:W2:Y:S04]  /*13720*/  S2R R0, SR_TID.X ;  /* 0x0000000000007919 */ /* 0x000ea80000002100 */
[----:B------:R-:W0:Y:S04]  /*13730*/  LDGDEPBAR ;  /* 0x00000000000079af */ /* 0x000e280000000000 */
[----:B-1----:R-:W3:Y:S04]  /*13740*/  LDL.64 R144, [R1+0x1d8] ;  /* 0x0001d80001907983 */ /* 0x002ee80000100a00 */
[----:B------:R1:W-:Y:S04]  /*13750*/  STL.64 [R1+0x12c8], R146 ;  /* 0x0012c89201007387 */ /* 0x0003e80000100a00 */
[----:B-1----:R-:W4:Y:S04]  /*13760*/  LDL.64 R146, [R1+0x1b8] ;  /* 0x0001b80001927983 */ /* 0x002f280000100a00 */
[----:B------:R1:W-:Y:S04]  /*13770*/  STL.64 [R1+0x12c0], R148 ;  /* 0x0012c09401007387 */ /* 0x0003e80000100a00 */
[----:B-1----:R-:W3:Y:S01]  /*13780*/  LDL.64 R148, [R1+0x1a0] ;  /* 0x0001a00001947983 */ /* 0x002ee20000100a00 */
[----:B--2---:R-:W-:-:S02]  /*13790*/  SHF.R.S32.HI R177, RZ, 0x6, R0 ;  /* 0x00000006ffb17819 */ /* 0x004fc40000011400 */
[----:B------:R-:W-:Y:S01]  /*137a0*/  LOP3.LUT R0, R0, 0x3f, RZ, 0xc0, !PT ;  /* 0x0000003f00007812 */ /* 0x000fe200078ec0ff */
[----:B------:R-:W-:Y:S01]  /*137b0*/  STL.64 [R1+0x12b8], R150 ;  /* 0x0012b89601007387 */ /* 0x000fe20000100a00 */
[----:B------:R-:W-:-:S03]  /*137c0*/  SGXT R177, R177, 0x1 ;  /* 0x00000001b1b1781a */ /* 0x000fc60000000200 */
[----:B------:R-:W-:Y:S01]  /*137d0*/  STL.64 [R1+0x12b0], R152 ;  /* 0x0012b09801007387 */ /* 0x000fe20000100a00 */
[----:B------:R-:W-:-:S03]  /*137e0*/  IMAD.SHL.U32 R143, R0, 0x4, RZ ;  /* 0x00000004008f7824 */ /* 0x000fc600078e00ff */
[----:B------:R-:W-:Y:S02]  /*137f0*/  STL.64 [R1+0x12a8], R156 ;  /* 0x0012a89c01007387 */ /* 0x000fe40000100a00 */
[----:B------:R-:W-:Y:S02]  /*13800*/  LOP3.LUT R143, R143, 0x110, R177, 0x78, !PT ;  /* 0x000001108f8f7812 */ /* 0x000fe400078e78b1 */
[----:B------:R-:W-:Y:S04]  /*13810*/  STL.64 [R1+0x12a0], R154 ;  /* 0x0012a09a01007387 */ /* 0x000fe80000100a00 */
[----:B------:R-:W-:Y:S04]  /*13820*/  STL.64 [R1+0x1298], R158 ;  /* 0x0012989e01007387 */ /* 0x000fe80000100a00 */
[----:B------:R-:W-:Y:S04]  /*13830*/  STL.64 [R1+0x1290], R160 ;  /* 0x001290a001007387 */ /* 0x000fe80000100a00 */
[----:B------:R-:W-:Y:S04]  /*13840*/  STL.64 [R1+0x1288], R162 ;  /* 0x001288a201007387 */ /* 0x000fe80000100a00 */
[----:B------:R1:W-:Y:S04]  /*13850*/  STL.64 [R1+0x1280], R164 ;  /* 0x001280a401007387 */ /* 0x0003e80000100a00 */
[----:B------:R-:W-:Y:S04]  /*13860*/  STL.64 [R1+0x1278], R168 ;  /* 0x001278a801007387 */ /* 0x000fe80000100a00 */
[----:B------:R-:W-:Y:S04]  /*13870*/  STL.64 [R1+0x1270], R166 ;  /* 0x001270a601007387 */ /* 0x000fe80000100a00 */
[----:B------:R-:W-:Y:S04]  /*13880*/  STL.64 [R1+0x1268], R172 ;  /* 0x001268ac01007387 */ /* 0x000fe80000100a00 */
[----:B------:R-:W-:Y:S04]  /*13890*/  STL.64 [R1+0x1260], R178 ;  /* 0x001260b201007387 */ /* 0x000fe80000100a00 */
[----:B------:R-:W-:Y:S04]  /*138a0*/  STL.64 [R1+0x1258], R182 ;  /* 0x001258b601007387 */ /* 0x000fe80000100a00 */
[----:B------:R-:W-:Y:S04]  /*138b0*/  STL.64 [R1+0x1250], R170 ;  /* 0x001250aa01007387 */ /* 0x000fe80000100a00 */
[----:B------:R-:W-:Y:S04]  /*138c0*/  STL.64 [R1+0x1248], R174 ;  /* 0x001248ae01007387 */ /* 0x000fe80000100a00 */
[----:B------:R-:W2:Y:S04]  /*138d0*/  LDL.64 R140, [R1+0x1c8] ;  /* 0x0001c800018c7983 */ /* 0x000ea80000100a00 */
[----:B------:R-:W2:Y:S04]  /*138e0*/  LDL.64 R138, [R1+0x198] ;  /* 0x00019800018a7983 */ /* 0x000ea80000100a00 */
[----:B------:R-:W-:Y:S04]  /*138f0*/  STL.64 [R1+0x1240], R180 ;  /* 0x001240b401007387 */ /* 0x000fe80000100a00 */
[----:B------:R1:W-:Y:S04]  /*13900*/  STL.64 [R1+0x1238], R184 ;  /* 0x001238b801007387 */ /* 0x0003e80000100a00 */
[----:B-1----:R-:W2:Y:S04]  /*13910*/  LDL.64 R164, [R1+0x4a8] ;  /* 0x0004a80001a47983 */ /* 0x002ea80000100a00 */
[----:B------:R-:W2:Y:S04]  /*13920*/  LDL.64 R150, [R1+0x490] ;  /* 0x0004900001967983 */ /* 0x000ea80000100a00 */
[----:B------:R-:W2:Y:S04]  /*13930*/  LDL.64 R154, [R1+0x470] ;  /* 0x00047000019a7983 */ /* 0x000ea80000100a00 */
[----:B------:R-:W2:Y:S04]  /*13940*/  LDL.64 R156, [R1+0x450] ;  /* 0x00045000019c7983 */ /* 0x000ea80000100a00 */
[----:B------:R-:W2:Y:S04]  /*13950*/  LDL.64 R162, [R1+0x430] ;  /* 0x0004300001a27983 */ /* 0x000ea80000100a00 */
[----:B------:R-:W2:Y:S04]  /*13960*/  LDL.64 R158, [R1+0x410] ;  /* 0x00041000019e7983 */ /* 0x000ea80000100a00 */
        /* <DEDUP_REMOVED lines=13> */
[----:B------:R-:W1:Y:S04]  /*13a40*/  S2R R177, SR_TID.X ;  /* 0x0000000000b17919 */ /* 0x000e680000002100 */
        /* <DEDUP_REMOVED lines=8> */
[----:B------:R-:W2:Y:S04]  /*13ad0*/  LDL.64 R160, [R1+0x3d0] ;  /* 0x0003d00001a07983 */ /* 0x000ea80000100a00 */
        /* <DEDUP_REMOVED lines=10> */
[----:B---3--:R1:W-:Y:S04]  /*13b80*/  LDGSTS.E [R143+0x7a800], [R148.64], P2 ;  /* 0x7a800000948f7fae */ /* 0x0083e80009121848 */
[----:B----4-:R3:W-:Y:S04]  /*13b90*/  LDGSTS.E [R143+0x7b000], [R146.64], P2 ;  /* 0x7b000000928f7fae */ /* 0x0107e80009121848 */
[----:B------:R4:W-:Y:S01]  /*13ba0*/  LDGSTS.E [R143+0x7b800], [R144.64], P2 ;  /* 0x7b800000908f7fae */ /* 0x0009e20009121848 */
[----:B-1----:R-:W-:-:S02]  /*13bb0*/  SHF.R.S32.HI R149, RZ, 0x6, R177 ;  /* 0x00000006ff957819 */ /* 0x002fc400000114b1 */
[----:B------:R-:W-:Y:S02]  /*13bc0*/  LOP3.LUT R177, R177, 0x3f, RZ, 0xc0, !PT ;  /* 0x0000003fb1b17812 */ /* 0x000fe400078ec0ff */
[----:B------:R-:W-:Y:S01]  /*13bd0*/  SGXT R149, R149, 0x1 ;  /* 0x000000019595781a */ /* 0x000fe20000000200 */
[----:B---3--:R-:W3:Y:S01]  /*13be0*/  LDL.64 R146, [R1+0x350] ;  /* 0x0003500001927983 */ /* 0x008ee20000100a00 */
[----:B------:R-:W-:-:S03]  /*13bf0*/  SHF.L.U32 R0, R177, 0x2, RZ ;  /* 0x00000002b1007819 */ /* 0x000fc600000006ff */
[----:B----4-:R-:W3:Y:S01]  /*13c00*/  LDL.64 R144, [R1+0x330] ;  /* 0x0003300001907983 */ /* 0x010ee20000100a00 */
[----:B------:R-:W-:-:S04]  /*13c10*/  LOP3.LUT R0, R0, 0x110, R149, 0x78, !PT ;  /* 0x0000011000007812 */ /* 0x000fc800078e7895 */
[----:B------:R-:W-:Y:S01]  /*13c20*/  LOP3.LUT R0, R0, 0x20, RZ, 0x3c, !PT ;  /* 0x0000002000007812 */ /* 0x000fe200078e3cff */
[----:B--2---:R1:W-:Y:S04]  /*13c30*/  LDGSTS.E [R143+0x7c000], [R140.64], P2 ;  /* 0x7c0000008c8f7fae */ /* 0x0043e80009121848 */
[----:B------:R2:W-:Y:S04]  /*13c40*/  LDGSTS.E [R143+0x7c800], [R138.64], P2 ;  /* 0x7c8000008a8f7fae */ /* 0x0005e80009121848 */
[----:B------:R2:W-:Y:S04]  /*13c50*/  LDGSTS.E [R143+0x7d000], [R228.64], P2 ;  /* 0x7d000000e48f7fae */ /* 0x0005e80009121848 */
[----:B-1----:R-:W3:Y:S04]  /*13c60*/  LDL.64 R140, [R1+0x3b0] ;  /* 0x0003b000018c7983 */ /* 0x002ee80000100a00 */
[----:B--2---:R-:W2:Y:S04]  /*13c70*/  LDL.64 R138, [R1+0x3f0] ;  /* 0x0003f000018a7983 */ /* 0x004ea80000100a00 */
[----:B------:R1:W-:Y:S04]  /*13c80*/  LDGSTS.E [R143+0x7d800], [R230.64], P2 ;  /* 0x7d800000e68f7fae */ /* 0x0003e80009121848 */
[----:B------:R1:W-:Y:S04]  /*13c90*/  LDGSTS.E [R143+0x7e000], [R232.64], P2 ;  /* 0x7e000000e88f7fae */ /* 0x0003e80009121848 */
[----:B------:R1:W-:Y:S04]  /*13ca0*/  LDGSTS.E [R143+0x7e800], [R234.64], P2 ;  /* 0x7e800000ea8f7fae */ /* 0x0003e80009121848 */
[----:B------:R1:W-:Y:S04]  /*13cb0*/  LDGSTS.E [R143+0x7f000], [R236.64], P2 ;  /* 0x7f000000ec8f7fae */ /* 0x0003e80009121848 */
[----:B------:R1:W-:Y:S04]  /*13cc0*/  LDGSTS.E [R143+0x7f800], [R238.64], P2 ;  /* 0x7f800000ee8f7fae */ /* 0x0003e80009121848 */
[----:B------:R1:W-:Y:S04]  /*13cd0*/  LDGSTS.E [R0+0x70200], [R164.64], P2 ;  /* 0x70200000a4007fae */ /* 0x0003e80009121848 */
[----:B------:R1:W-:Y:S04]  /*13ce0*/  LDGSTS.E [R0+0x70a00], [R150.64], P2 ;  /* 0x70a0000096007fae */ /* 0x0003e80009121848 */
[----:B-1----:R-:W3:Y:S04]  /*13cf0*/  LDL.64 R142, [R1+0x2b0] ;  /* 0x0002b000018e7983 */ /* 0x002ee80000100a00 */
[----:B------:R1:W-:Y:S04]  /*13d00*/  LDGSTS.E [R0+0x71200], [R154.64], P2 ;  /* 0x712000009a007fae */ /* 0x0003e80009121848 */
[----:B------:R-:W3:Y:S04]  /*13d10*/  LDL.64 R150, [R1+0x290] ;  /* 0x0002900001967983 */ /* 0x000ee80000100a00 */
[----:B------:R1:W-:Y:S04]  /*13d20*/  LDGSTS.E [R0+0x71a00], [R156.64], P2 ;  /* 0x71a000009c007fae */ /* 0x0003e80009121848 */
[----:B-1----:R-:W3:Y:S04]  /*13d30*/  LDL.64 R154, [R1+0x200] ;  /* 0x00020000019a7983 */ /* 0x002ee80000100a00 */
[----:B------:R1:W-:Y:S04]  /*13d40*/  LDGSTS.E [R0+0x72200], [R162.64], P2 ;  /* 0x72200000a2007fae */ /* 0x0003e80009121848 */
[----:B------:R-:W3:Y:S04]  /*13d50*/  LDL.64 R156, [R1+0x1e8] ;  /* 0x0001e800019c7983 */ /* 0x000ee80000100a00 */
[----:B------:R-:W3:Y:S04]  /*13d60*/  LDL.64 R164, [R1+0x190] ;  /* 0x0001900001a47983 */ /* 0x000ee80000100a00 */
[----:B------:R1:W-:Y:S04]  /*13d70*/  LDGSTS.E [R0+0x72a00], [R158.64], P2 ;  /* 0x72a000009e007fae */ /* 0x0003e80009121848 */
[----:B-1----:R-:W3:Y:S04]  /*13d80*/  LDL.64 R162, [R1+0x170] ;  /* 0x0001700001a27983 */ /* 0x002ee80000100a00 */
[----:B------:R-:W3:Y:S04]  /*13d90*/  LDL.64 R158, [R1+0x150] ;  /* 0x00015000019e7983 */ /* 0x000ee80000100a00 */
[----:B--2---:R1:W-:Y:S04]  /*13da0*/  LDGSTS.E [R0+0x73200], [R138.64], P2 ;  /* 0x732000008a007fae */ /* 0x0043e80009121848 */
[----:B------:R2:W-:Y:S04]  /*13db0*/  LDGSTS.E [R0+0x73a00], [R160.64], P2 ;  /* 0x73a00000a0007fae */ /* 0x0005e80009121848 */
[----:B---3--:R3:W-:Y:S04]  /*13dc0*/  LDGSTS.E [R0+0x74200], [R140.64], P2 ;  /* 0x742000008c007fae */ /* 0x0087e80009121848 */
[----:B-1----:R-:W4:Y:S04]  /*13dd0*/  LDL.LU.64 R138, [R1+0x12e8] ;  /* 0x0012e800018a7983 */ /* 0x002f280000300a00 */
[----:B--2---:R-:W2:Y:S04]  /*13de0*/  LDL.64 R160, [R1+0x130] ;  /* 0x0001300001a07983 */ /* 0x004ea80000100a00 */
[----:B------:R1:W-:Y:S04]  /*13df0*/  LDGSTS.E [R0+0x74a00], [R184.64], P2 ;  /* 0x74a00000b8007fae */ /* 0x0003e80009121848 */
[----:B------:R1:W-:Y:S04]  /*13e00*/  LDGSTS.E [R0+0x75200], [R180.64], P2 ;  /* 0x75200000b4007fae */ /* 0x0003e80009121848 */
[----:B------:R1:W-:Y:S04]  /*13e10*/  LDGSTS.E [R0+0x75a00], [R146.64], P2 ;  /* 0x75a0000092007fae */ /* 0x0003e80009121848 */
[----:B---3--:R-:W3:Y:S04]  /*13e20*/  LDL.LU.64 R140, [R1+0x12e0] ;  /* 0x0012e000018c7983 */ /* 0x008ee80000300a00 */
[----:B------:R1:W-:Y:S04]  /*13e30*/  LDGSTS.E [R0+0x76200], [R144.64], P2 ;  /* 0x7620000090007fae */ /* 0x0003e80009121848 */
[----:B-1----:R-:W3:Y:S04]  /*13e40*/  LDL.64 R146, [R1+0x110] ;  /* 0x0001100001927983 */ /* 0x002ee80000100a00 */
[----:B------:R1:W-:Y:S04]  /*13e50*/  LDGSTS.E [R0+0x76a00], [R174.64], P2 ;  /* 0x76a00000ae007fae */ /* 0x0003e80009121848 */
[----:B------:R-:W4:Y:S04]  /*13e60*/  LDL.64 R144, [R1+0xf0] ;  /* 0x0000f00001907983 */ /* 0x000f280000100a00 */
[----:B------:R1:W-:Y:S04]  /*13e70*/  LDGSTS.E [R0+0x77200], [R168.64], P2 ;  /* 0x77200000a8007fae */ /* 0x0003e80009121848 */
[----:B------:R1:W-:Y:S04]  /*13e80*/  LDGSTS.E [R0+0x77a00], [R152.64], P2 ;  /* 0x77a0000098007fae */ /* 0x0003e80009121848 */
[----:B------:R1:W-:Y:S04]  /*13e90*/  LDGSTS.E [R0+0x78200], [R142.64], P2 ;  /* 0x782000008e007fae */ /* 0x0003e80009121848 */
[----:B-1----:R-:W4:Y:S04]  /*13ea0*/  LDL.64 R168, [R1+0x4b0] ;  /* 0x0004b00001a87983 */ /* 0x002f280000100a00 */
[----:B------:R1:W-:Y:S04]  /*13eb0*/  LDGSTS.E [R0+0x78a00], [R150.64], P2 ;  /* 0x78a0000096007fae */ /* 0x0003e80009121848 */
[----:B------:R-:W4:Y:S04]  /*13ec0*/  LDL.64 R142, [R1+0x488] ;  /* 0x00048800018e7983 */ /* 0x000f280000100a00 */
[----:B------:R-:W4:Y:S04]  /*13ed0*/  LDL.64 R152, [R1+0x468] ;  /* 0x0004680001987983 */ /* 0x000f280000100a00 */
[----:B-1----:R-:W4:Y:S04]  /*13ee0*/  LDL.64 R150, [R1+0x448] ;  /* 0x0004480001967983 */ /* 0x002f280000100a00 */
[----:B------:R1:W-:Y:S04]  /*13ef0*/  LDGSTS.E [R0+0x79200], [R170.64], P2 ;  /* 0x79200000aa007fae */ /* 0x0003e80009121848 */
[----:B------:R1:W-:Y:S04]  /*13f00*/  LDGSTS.E [R0+0x79a00], [R182.64], P2 ;  /* 0x79a00000b6007fae */ /* 0x0003e80009121848 */
[----:B------:R1:W-:Y:S04]  /*13f10*/  LDGSTS.E [R0+0x7a200], [R178.64], P2 ;  /* 0x7a200000b2007fae */ /* 0x0003e80009121848 */
[----:B------:R1:W-:Y:S04]  /*13f20*/  LDGSTS.E [R0+0x7aa00], [R172.64], P2 ;  /* 0x7aa00000ac007fae */ /* 0x0003e80009121848 */
[----:B------:R1:W-:Y:S04]  /*13f30*/  LDGSTS.E [R0+0x7b200], [R154.64], P2 ;  /* 0x7b2000009a007fae */ /* 0x0003e80009121848 */
[----:B------:R1:W-:Y:S04]  /*13f40*/  LDGSTS.E [R0+0x7ba00], [R156.64], P2 ;  /* 0x7ba000009c007fae */ /* 0x0003e80009121848 */
[----:B------:R1:W-:Y:S04]  /*13f50*/  LDGSTS.E [R0+0x7c200], [R166.64], P2 ;  /* 0x7c200000a6007fae */ /* 0x0003e80009121848 */
[----:B-1----:R-:W4:Y:S04]  /*13f60*/  LDL.64 R154, [R1+0x428] ;  /* 0x00042800019a7983 */ /* 0x002f280000100a00 */
[----:B------:R-:W4:Y:S04]  /*13f70*/  LDL.64 R156, [R1+0x408] ;  /* 0x00040800019c7983 */ /* 0x000f280000100a00 */
[----:B------:R1:W-:Y:S04]  /*13f80*/  LDGSTS.E [R0+0x7ca00], [R164.64], P2 ;  /* 0x7ca00000a4007fae */ /* 0x0003e80009121848 */
[----:B------:R1:W-:Y:S04]  /*13f90*/  LDGSTS.E [R0+0x7d200], [R162.64], P2 ;  /* 0x7d200000a2007fae */ /* 0x0003e80009121848 */
[----:B------:R1:W-:Y:S04]  /*13fa0*/  LDGSTS.E [R0+0x7da00], [R158.64], P2 ;  /* 0x7da000009e007fae */ /* 0x0003e80009121848 */
[----:B-1----:R-:W4:Y:S04]  /*13fb0*/  LDL.64 R164, [R1+0x3e8] ;  /* 0x0003e80001a47983 */ /* 0x002f280000100a00 */
[----:B------:R-:W4:Y:S04]  /*13fc0*/  LDL.64 R162, [R1+0x3a8] ;  /* 0x0003a80001a27983 */ /* 0x000f280000100a00 */
[----:B------:R-:W4:Y:S01]  /*13fd0*/  LDL.64 R158, [R1+0x3c8] ;  /* 0x0003c800019e7983 */ /* 0x000f220000100a00 */
[----:B------:R-:W-:-:S03]  /*13fe0*/  IMAD.SHL.U32 R177, R177, 0x4, RZ ;  /* 0x00000004b1b17824 */ /* 0x000fc600078e00ff */
[----:B------:R-:W4:Y:S02]  /*13ff0*/  LDL.64 R184, [R1+0x2e8] ;  /* 0x0002e80001b87983 */ /* 0x000f240000100a00 */
[----:B------:R-:W-:Y:S02]  /*14000*/  LOP3.LUT R177, R177, 0x110, R149, 0x78, !PT ;  /* 0x00000110b1b17812 */ /* 0x000fe400078e7895 */
[----:B------:R-:W4:Y:S02]  /*14010*/  LDL.64 R148, [R1+0x368] ;  /* 0x0003680001947983 */ /* 0x000f240000100a00 */
[----:B------:R-:W-:Y:S02]  /*14020*/  LOP3.LUT R177, R177, 0x40, RZ, 0x3c, !PT ;  /* 0x00000040b1b17812 */ /* 0x000fe400078e3cff */
[----:B------:R-:W4:Y:S04]  /*14030*/  LDL.64 R180, [R1+0x2c8] ;  /* 0x0002c80001b47983 */ /* 0x000f280000100a00 */
[----:B------:R-:W4:Y:S04]  /*14040*/  LDL.64 R174, [R1+0x2a8] ;  /* 0x0002a80001ae7983 */ /* 0x000f280000100a00 */
[----:B------:R-:W4:Y:S04]  /*14050*/  LDL.64 R170, [R1+0x288] ;  /* 0x0002880001aa7983 */ /* 0x000f280000100a00 */
[----:B------:R-:W4:Y:S04]  /*14060*/  LDL.64 R182, [R1+0x228] ;  /* 0x0002280001b67983 */ /* 0x000f280000100a00 */
[----:B------:R-:W4:Y:S04]  /*14070*/  LDL.64 R178, [R1+0x210] ;  /* 0x0002100001b27983 */ /* 0x000f280000100a00 */
[----:B------:R-:W4:Y:S04]  /*14080*/  LDL.64 R172, [R1+0x1b0] ;  /* 0x0001b00001ac7983 */ /* 0x000f280000100a00 */
[----:B------:R-:W4:Y:S04]  /*14090*/  LDL.64 R166, [R1+0x188] ;  /* 0x0001880001a67983 */ /* 0x000f280000100a00 */
[----:B--2---:R1:W-:Y:S04]  /*140a0*/  LDGSTS.E [R0+0x7e200], [R160.64], P2 ;  /* 0x7e200000a0007fae */ /* 0x0043e80009121848 */
[----:B-1----:R-:W2:Y:S04]  /*140b0*/  LDL.64 R160, [R1+0x388] ;  /* 0x0003880001a07983 */ /* 0x002ea80000100a00 */
[----:B---3--:R1:W-:Y:S04]  /*140c0*/  LDGSTS.E [R0+0x7ea00], [R146.64], P2 ;  /* 0x7ea0000092007fae */ /* 0x0083e80009121848 */
[----:B----4-:R3:W-:Y:S04]  /*140d0*/  LDGSTS.E [R0+0x7f200], [R144.64], P2 ;  /* 0x7f20000090007fae */ /* 0x0107e80009121848 */
[----:B------:R4:W-:Y:S04]  /*140e0*/  LDGSTS.E [R0+0x7fa00], [R240.64], P2 ;  /* 0x7fa00000f0007fae */ /* 0x0009e80009121848 */
[----:B-1----:R-:W4:Y:S04]  /*140f0*/  LDL.64 R146, [R1+0x348] ;  /* 0x0003480001927983 */ /* 0x002f280000100a00 */
[----:B---3--:R-:W4:Y:S04]  /*14100*/  LDL.64 R144, [R1+0x328] ;  /* 0x0003280001907983 */ /* 0x008f280000100a00 */
[----:B------:R1:W-:Y:S04]  /*14110*/  LDGSTS.E [R177+0x70400], [R168.64], P2 ;  /* 0x70400000a8b17fae */ /* 0x0003e80009121848 */
[----:B------:R1:W-:Y:S04]  /*14120*/  LDGSTS.E [R177+0x70c00], [R142.64], P2 ;  /* 0x70c000008eb17fae */ /* 0x0003e80009121848 */
[----:B------:R1:W-:Y:S04]  /*14130*/  LDGSTS.E [R177+0x71400], [R152.64], P2 ;  /* 0x7140000098b17fae */ /* 0x0003e80009121848 */
[----:B------:R1:W-:Y:S04]  /*14140*/  LDGSTS.E [R177+0x71c00], [R150.64], P2 ;  /* 0x71c0000096b17fae */ /* 0x0003e80009121848 */
[----:B-1----:R-:W4:Y:S04]  /*14150*/  LDL.64 R142, [R1+0x308] ;  /* 0x00030800018e7983 */ /* 0x002f280000100a00 */
[----:B------:R-:W4:Y:S04]  /*14160*/  LDL.64 R152, [R1+0x268] ;  /* 0x0002680001987983 */ /* 0x000f280000100a00 */
[----:B------:R-:W4:Y:S04]  /*14170*/  LDL.64 R150, [R1+0x248] ;  /* 0x0002480001967983 */ /* 0x000f280000100a00 */
[----:B------:R-:W4:Y:S04]  /*14180*/  LDL.64 R168, [R1+0x168] ;  /* 0x0001680001a87983 */ /* 0x000f280000100a00 */
        /* <DEDUP_REMOVED lines=9> */
[----:B------:R-:W4:Y:S04]  /*14220*/  LDL.64 R162, [R1+0x108] ;  /* 0x0001080001a27983 */ /* 0x000f280000100a00 */
[----:B--2---:R1:W-:Y:S04]  /*14230*/  LDGSTS.E [R177+0x74c00], [R160.64], P2 ;  /* 0x74c00000a0b17fae */ /* 0x0043e80009121848 */
[----:B------:R2:W-:Y:S04]  /*14240*/  LDGSTS.E [R177+0x75400], [R148.64], P2 ;  /* 0x7540000094b17fae */ /* 0x0005e80009121848 */
[----:B-1----:R-:W3:Y:S04]  /*14250*/  LDL.64 R160, [R1+0xe8] ;  /* 0x0000e80001a07983 */ /* 0x002ee80000100a00 */
[----:B--2---:R-:W2:Y:S04]  /*14260*/  LDL.64 R148, [R1+0xd0] ;  /* 0x0000d00001947983 */ /* 0x004ea80000100a00 */
[----:B----4-:R1:W-:Y:S04]  /*14270*/  LDGSTS.E [R177+0x75c00], [R146.64], P2 ;  /* 0x75c0000092b17fae */ /* 0x0103e80009121848 */
[----:B------:R4:W-:Y:S04]  /*14280*/  LDGSTS.E [R177+0x76400], [R144.64], P2 ;  /* 0x7640000090b17fae */ /* 0x0009e80009121848 */
[----:B-1----:R-:W2:Y:S04]  /*14290*/  LDL.64 R146, [R1+0x4a0] ;  /* 0x0004a00001927983 */ /* 0x002ea80000100a00 */
[----:B----4-:R-:W4:Y:S04]  /*142a0*/  LDL.64 R144, [R1+0x480] ;  /* 0x0004800001907983 */ /* 0x010f280000100a00 */
[----:B------:R1:W-:Y:S04]  /*142b0*/  LDGSTS.E [R177+0x76c00], [R142.64], P2 ;  /* 0x76c000008eb17fae */ /* 0x0003e80009121848 */
[----:B------:R1:W-:Y:S04]  /*142c0*/  LDGSTS.E [R177+0x77400], [R184.64], P2 ;  /* 0x77400000b8b17fae */ /* 0x0003e80009121848 */
[----:B------:R1:W-:Y:S04]  /*142d0*/  LDGSTS.E [R177+0x77c00], [R180.64], P2 ;  /* 0x77c00000b4b17fae */ /* 0x0003e80009121848 */
[----:B-1----:R-:W4:Y:S04]  /*142e0*/  LDL.64 R142, [R1+0x460] ;  /* 0x00046000018e7983 */ /* 0x002f280000100a00 */
        /* <DEDUP_REMOVED lines=16> */
[----:B------:R-:W4:Y:S04]  /*143f0*/  LDL.64 R180, [R1+0x3c0] ;  /* 0x0003c00001b47983 */ /* 0x000f280000100a00 */
[----:B------:R1:W-:Y:S04]  /*14400*/  LDGSTS.E [R177+0x7e400], [R164.64], P2 ;  /* 0x7e400000a4b17fae */ /* 0x0003e80009121848 */
[----:B-1----:R-:W4:Y:S04]  /*14410*/  LDL.64 R158, [R1+0x3a0] ;  /* 0x0003a000019e7983 */ /* 0x002f280000100a00 */
[----:B------:R1:W-:Y:S04]  /*14420*/  LDGSTS.E [R177+0x7ec00], [R162.64], P2 ;  /* 0x7ec00000a2b17fae */ /* 0x0003e80009121848 */
[----:B------:R-:W4:Y:S04]  /*14430*/  LDL.64 R168, [R1+0x380] ;  /* 0x0003800001a87983 */ /* 0x000f280000100a00 */
[----:B------:R-:W4:Y:S04]  /*14440*/  LDL.64 R164, [R1+0x320] ;  /* 0x0003200001a47983 */ /* 0x000f280000100a00 */
[----:B-1----:R-:W4:Y:S04]  /*14450*/  LDL.64 R162, [R1+0x360] ;  /* 0x0003600001a27983 */ /* 0x002f280000100a00 */
[----:B------:R-:W4:Y:S04]  /*14460*/  LDL.64 R172, [R1+0x280] ;  /* 0x0002800001ac7983 */ /* 0x000f280000100a00 */
[----:B------:R-:W4:Y:S04]  /*14470*/  LDL.64 R166, [R1+0x260] ;  /* 0x0002600001a67983 */ /* 0x000f280000100a00 */
[----:B------:R-:W4:Y:S04]  /*14480*/  LDL.64 R182, [R1+0x208] ;  /* 0x0002080001b67983 */ /* 0x000f280000100a00 */
[----:B------:R-:W4:Y:S04]  /*14490*/  LDL.64 R178, [R1+0x1f0] ;  /* 0x0001f00001b27983 */ /* 0x000f280000100a00 */
[----:B------:R-:W4:Y:S04]  /*144a0*/  LDL.64 R174, [R1+0x180] ;  /* 0x0001800001ae7983 */ /* 0x000f280000100a00 */
[----:B------:R-:W4:Y:S04]  /*144b0*/  LDL.64 R170, [R1+0x178] ;  /* 0x0001780001aa7983 */ /* 0x000f280000100a00 */
[----:B------:R-:W4:Y:S04]  /*144c0*/  LDL.64 R184, [R1+0x120] ;  /* 0x0001200001b87983 */ /* 0x000f280000100a00 */
[----:B---3--:R1:W-:Y:S04]  /*144d0*/  LDGSTS.E [R177+0x7f400], [R160.64], P2 ;  /* 0x7f400000a0b17fae */ /* 0x0083e80009121848 */
[----:B--2---:R2:W-:Y:S04]  /*144e0*/  LDGSTS.E [R177+0x7fc00], [R148.64], P2 ;  /* 0x7fc0000094b17fae */ /* 0x0045e80009121848 */
[----:B-1----:R-:W3:Y:S04]  /*144f0*/  LDL.64 R160, [R1+0x340] ;  /* 0x0003400001a07983 */ /* 0x002ee80000100a00 */
[----:B--2---:R-:W2:Y:S04]  /*14500*/  LDL.64 R148, [R1+0x2a0] ;  /* 0x0002a00001947983 */ /* 0x004ea80000100a00 */
[----:B------:R1:W-:Y:S04]  /*14510*/  LDGSTS.E [R252+0x70600], [R146.64], P2 ;  /* 0x7060000092fc7fae */ /* 0x0003e80009121848 */
[----:B----4-:R4:W-:Y:S04]  /*14520*/  LDGSTS.E [R252+0x70e00], [R144.64], P2 ;  /* 0x70e0000090fc7fae */ /* 0x0109e80009121848 */
[----:B-1----:R-:W2:Y:S04]  /*14530*/  LDL.64 R146, [R1+0x2c0] ;  /* 0x0002c00001927983 */ /* 0x002ea80000100a00 */
[----:B----4-:R-:W2:Y:S04]  /*14540*/  LDL.64 R144, [R1+0x2e0] ;  /* 0x0002e00001907983 */ /* 0x010ea80000100a00 */
[----:B------:R1:W-:Y:S04]  /*14550*/  LDGSTS.E [R252+0x71600], [R142.64], P2 ;  /* 0x716000008efc7fae */ /* 0x0003e80009121848 */
[----:B-1----:R-:W2:Y:S04]  /*14560*/  LDL.64 R142, [R1+0x300] ;  /* 0x00030000018e7983 */ /* 0x002ea80000100a00 */
[----:B------:R1:W-:Y:S04]  /*14570*/  LDGSTS.E [R252+0x71e00], [R152.64], P2 ;  /* 0x71e0000098fc7fae */ /* 0x0003e80009121848 */
[----:B------:R1:W-:Y:S04]  /*14580*/  LDGSTS.E [R252+0x72600], [R150.64], P2 ;  /* 0x7260000096fc7fae */ /* 0x0003e80009121848 */
[----:B-1----:R-:W2:Y:S04]  /*14590*/  LDL.64 R152, [R1+0x220] ;  /* 0x0002200001987983 */ /* 0x002ea80000100a00 */
[----:B------:R-:W2:Y:S04]  /*145a0*/  LDL.64 R150, [R1+0x240] ;  /* 0x0002400001967983 */ /* 0x000ea80000100a00 */
[----:B------:R1:W-:Y:S04]  /*145b0*/  LDGSTS.E [R252+0x72e00], [R154.64], P2 ;  /* 0x72e000009afc7fae */ /* 0x0003e80009121848 */
[----:B------:R1:W-:Y:S04]  /*145c0*/  LDGSTS.E [R252+0x73600], [R156.64], P2 ;  /* 0x736000009cfc7fae */ /* 0x0003e80009121848 */
[----:B-1----:R-:W2:Y:S04]  /*145d0*/  LDL.64 R154, [R1+0x1a8] ;  /* 0x0001a800019a7983 */ /* 0x002ea80000100a00 */
[----:B------:R-:W2:Y:S04]  /*145e0*/  LDL.64 R156, [R1+0x1d0] ;  /* 0x0001d000019c7983 */ /* 0x000ea80000100a00 */
[----:B------:R1:W-:Y:S04]  /*145f0*/  LDGSTS.E [R252+0x73e00], [R180.64], P2 ;  /* 0x73e00000b4fc7fae */ /* 0x0003e80009121848 */
[----:B------:R1:W-:Y:S04]  /*14600*/  LDGSTS.E [R252+0x74600], [R158.64], P2 ;  /* 0x746000009efc7fae */ /* 0x0003e80009121848 */
[----:B-1----:R-:W2:Y:S04]  /*14610*/  LDL.64 R180, [R1+0x100] ;  /* 0x0001000001b47983 */ /* 0x002ea80000100a00 */
[----:B------:R1:W-:Y:S04]  /*14620*/  LDGSTS.E [R252+0x74e00], [R168.64], P2 ;  /* 0x74e00000a8fc7fae */ /* 0x0003e80009121848 */
[----:B------:R-:W2:Y:S04]  /*14630*/  LDL.64 R158, [R1+0x160] ;  /* 0x00016000019e7983 */ /* 0x000ea80000100a00 */
[----:B------:R1:W-:Y:S04]  /*14640*/  LDGSTS.E [R252+0x75600], [R162.64], P2 ;  /* 0x75600000a2fc7fae */ /* 0x0003e80009121848 */
[----:B-1----:R-:W2:Y:S04]  /*14650*/  LDL.64 R162, [R1+0xc8] ;  /* 0x0000c80001a27983 */ /* 0x002ea80000100a00 */
[----:B---3--:R1:W-:Y:S04]  /*14660*/  LDGSTS.E [R252+0x75e00], [R160.64], P2 ;  /* 0x75e00000a0fc7fae */ /* 0x0083e80009121848 */
[----:B------:R3:W-:Y:S04]  /*14670*/  LDGSTS.E [R252+0x76600], [R164.64], P2 ;  /* 0x76600000a4fc7fae */ /* 0x0007e80009121848 */
[----:B-1----:R-:W4:Y:S04]  /*14680*/  LDL.64 R160, [R1+0xe0] ;  /* 0x0000e00001a07983 */ /* 0x002f280000100a00 */
[----:B---3--:R-:W3:Y:S04]  /*14690*/  LDL.LU.64 R164, [R1+0x878] ;  /* 0x0008780001a47983 */ /* 0x008ee80000300a00 */
[----:B------:R-:W3:Y:S04]  /*146a0*/  LDL.LU.64 R168, [R1+0x870] ;  /* 0x0008700001a87983 */ /* 0x000ee80000300a00 */
[----:B--2---:R1:W-:Y:S04]  /*146b0*/  LDGSTS.E [R252+0x76e00], [R142.64], P2 ;  /* 0x76e000008efc7fae */ /* 0x0043e80009121848 */
[----:B------:R2:W-:Y:S04]  /*146c0*/  LDGSTS.E [R252+0x77600], [R144.64], P2 ;  /* 0x7760000090fc7fae */ /* 0x0005e80009121848 */
[----:B------:R2:W-:Y:S04]  /*146d0*/  LDGSTS.E [R252+0x77e00], [R146.64], P2 ;  /* 0x77e0000092fc7fae */ /* 0x0005e80009121848 */
[----:B-1----:R-:W3:Y:S04]  /*146e0*/  LDL.LU.64 R142, [R1+0x12d8] ;  /* 0x0012d800018e7983 */ /* 0x002ee80000300a00 */
[----:B--2---:R-:W2:Y:S04]  /*146f0*/  LDL.LU.64 R144, [R1+0x12d0] ;  /* 0x0012d00001907983 */ /* 0x004ea80000300a00 */
[----:B------:R1:W-:Y:S04]  /*14700*/  LDGSTS.E [R252+0x78600], [R148.64], P2 ;  /* 0x7860000094fc7fae */ /* 0x0003e80009121848 */
[----:B------:R-:W2:Y:S04]  /*14710*/  LDL.LU.64 R146, [R1+0x12c8] ;  /* 0x0012c80001927983 */ /* 0x000ea80000300a00 */
[----:B------:R1:W-:Y:S04]  /*14720*/  LDGSTS.E [R252+0x78e00], [R172.64], P2 ;  /* 0x78e00000acfc7fae */ /* 0x0003e80009121848 */
[----:B-1----:R-:W2:Y:S04]  /*14730*/  LDL.LU.64 R148, [R1+0x12c0] ;  /* 0x0012c00001947983 */ /* 0x002ea80000300a00 */
[----:B------:R1:W-:Y:S04]  /*14740*/  LDGSTS.E [R252+0x79600], [R166.64], P2 ;  /* 0x79600000a6fc7fae */ /* 0x0003e80009121848 */
[----:B------:R1:W-:Y:S04]  /*14750*/  LDGSTS.E [R252+0x79e00], [R150.64], P2 ;  /* 0x79e0000096fc7fae */ /* 0x0003e80009121848 */
[----:B------:R1:W-:Y:S04]  /*14760*/  LDGSTS.E [R252+0x7a600], [R152.64], P2 ;  /* 0x7a60000098fc7fae */ /* 0x0003e80009121848 */
[----:B-1----:R-:W2:Y:S04]  /*14770*/  LDL.LU.64 R166, [R1+0x838] ;  /* 0x0008380001a67983 */ /* 0x002ea80000300a00 */
[----:B------:R-:W2:Y:S04]  /*14780*/  LDL.LU.64 R172, [R1+0x830] ;  /* 0x0008300001ac7983 */ /* 0x000ea80000300a00 */
[----:B------:R-:W2:Y:S04]  /*14790*/  LDL.LU.64 R150, [R1+0x12b8] ;  /* 0x0012b80001967983 */ /* 0x000ea80000300a00 */
[----:B------:R1:W-:Y:S04]  /*147a0*/  LDGSTS.E [R252+0x7ae00], [R182.64], P2 ;  /* 0x7ae00000b6fc7fae */ /* 0x0003e80009121848 */
[----:B------:R-:W2:Y:S04]  /*147b0*/  LDL.LU.64 R152, [R1+0x12b0] ;  /* 0x0012b00001987983 */ /* 0x000ea80000300a00 */
        /* <DEDUP_REMOVED lines=15> */
[----:B-1----:R-:W2:Y:S04]  /*148b0*/  LDL.LU.64 R180, [R1] ;  /* 0x0000000001b47983 */ /* 0x002ea80000300a00 */
[----:B------:R-:W1:Y:S01]  /*148c0*/  S2R R185, SR_TID.X ;  /* 0x0000000000b97919 */ /* 0x000e620000002100 */
[----:B------:R-:W-:-:S02]  /*148d0*/  IADD3 R0, R245, -0xc9, RZ ;  /* 0xffffff37f5007810 */ /* 0x000fc40007ffe0ff */
[----:B-1----:R-:W-:-:S05]  /*148e0*/  LOP3.LUT R185, R185, 0x7f, RZ, 0xc0, !PT ;  /* 0x0000007fb9b97812 */ /* 0x002fca00078ec0ff */
[----:B------:R-:W-:Y:S02]  /*148f0*/  IMAD.SHL.U32 R185, R185, 0x4, RZ ;  /* 0x00000004b9b97824 */ /* 0x000fe400078e00ff */
[----:B-----5:R-:W-:-:S04]  /*14900*/  IMAD.WIDE R88, R244, 0x4, R88 ;  /* 0x00000004f4587825 */ /* 0x020fc800078e0258 */
[C---:B------:R-:W-:Y:S01]  /*14910*/  IMAD.WIDE R86, R244.reuse, 0x4, R86 ;  /* 0x00000004f4567825 */ /* 0x040fe200078e0256 */
[----:B----4-:R1:W-:Y:S04]  /*14920*/  LDGSTS.E [R252+0x7f600], [R160.64], P2 ;  /* 0x7f600000a0fc7fae */ /* 0x0103e80009121848 */
[----:B------:R4:W-:Y:S04]  /*14930*/  LDGSTS.E [R252+0x7fe00], [R162.64], P2 ;  /* 0x7fe00000a2fc7fae */ /* 0x0009e80009121848 */
[----:B------:R-:W0:Y:S01]  /*14940*/  LDGDEPBAR ;  /* 0x00000000000079af */ /* 0x000e220000000000 */
[----:B---3--:R-:W-:-:S03]  /*14950*/  IMAD.WIDE R164, R244, 0x4, R164 ;  /* 0x00000004f4a47825 */ /* 0x008fc600078e02a4 */
[----:B------:R-:W-:Y:S01]  /*14960*/  BAR.SYNC.DEFER_BLOCKING 0x0 ;  /* 0x0000000000007b1d */ /* 0x000fe20000010000 */
[----:B------:R-:W-:Y:S01]  /*14970*/  IMAD.WIDE R168, R244, 0x4, R168 ;  /* 0x00000004f4a87825 */ /* 0x000fe200078e02a8 */
[----:B------:R-:W-:Y:S02]  /*14980*/  ISETP.GE.U32.AND P2, PT, R0, 0x7ffffef8, PT ;  /* 0x7ffffef80000780c */ /* 0x000fe40003f46070 */
[----:B------:R-:W-:Y:S02]  /*14990*/  IADD3 R0, R245, -0xcd, RZ ;  /* 0xffffff33f5007810 */ /* 0x000fe40007ffe0ff */
[----:B-1----:R-:W3:Y:S04]  /*149a0*/  LDL.LU.64 R160, [R1+0x1290] ;  /* 0x0012900001a07983 */ /* 0x002ee80000300a00 */
[----:B----4-:R-:W4:Y:S04]  /*149b0*/  LDL.LU.64 R162, [R1+0x1288] ;  /* 0x0012880001a27983 */ /* 0x010f280000300a00 */
[----:B------:R-:W-:Y:S01]  /*149c0*/  @!PT LDS RZ, [RZ] ;  /* 0x00000000fffff984 */ /* 0x000fe20000000800 */
[----:B------:R-:W-:Y:S01]  /*149d0*/  @!PT LDS RZ, [RZ] ;  /* 0x00000000fffff984 */ /* 0x000fe20000000800 */
[----:B------:R-:W-:Y:S01]  /*149e0*/  @!PT LDS RZ, [RZ] ;  /* 0x00000000fffff984 */ /* 0x000fe20000000800 */
[----:B------:R1:W-:Y:S04]  /*149f0*/  LDGSTS.E [R185+0x30000], [R164.64], !P3 ;  /* 0x30000000a4b97fae */ /* 0x0003e8000d921848 */
[----:B------:R1:W-:Y:S01]  /*14a00*/  LDGSTS.E [R185+0x30200], [R168.64], !P3 ;  /* 0x30200000a8b97fae */ /* 0x0003e2000d921848 */
[----:B------:R-:W-:-:S02]  /*14a10*/  ISETP.GE.U32.AND P3, PT, R0, 0x7ffffef4, PT ;  /* 0x7ffffef40000780c */ /* 0x000fc40003f66070 */
[----:B------:R-:W-:Y:S01]  /*14a20*/  IADD3 R0, R245, -0xd1, RZ ;  /* 0xffffff2ff5007810 */ /* 0x000fe20007ffe0ff */
[----:B------:R1:W-:Y:S04]  /*14a30*/  STL.64 [R1+0x808], R164 ;  /* 0x000808a401007387 */ /* 0x0003e80000100a00 */
[----:B------:R1:W-:Y:S04]  /*14a40*/  STL.64 [R1+0x800], R168 ;  /* 0x000800a801007387 */ /* 0x0003e80000100a00 */
[----:B-1----:R-:W3:Y:S04]  /*14a50*/  LDL.LU.64 R164, [R1+0x1280] ;  /* 0x0012800001a47983 */ /* 0x002ee80000300a00 */
[----:B------:R-:W3:Y:S01]  /*14a60*/  LDL.LU.64 R168, [R1+0x1278] ;  /* 0x0012780001a87983 */ /* 0x000ee20000300a00 */
[----:B--2---:R-:W-:-:S04]  /*14a70*/  IMAD.WIDE R166, R244, 0x4, R166 ;  /* 0x00000004f4a67825 */ /* 0x004fc800078e02a6 */
[----:B------:R-:W-:Y:S01]  /*14a80*/  IMAD.WIDE R172, R244, 0x4, R172 ;  /* 0x00000004f4ac7825 */ /* 0x000fe200078e02ac */
[----:B------:R1:W-:Y:S04]  /*14a90*/  LDGSTS.E [R185+0x31000], [R166.64], !P0 ;  /* 0x31000000a6b97fae */ /* 0x0003e8000c121848 */
[----:B------:R1:W-:Y:S01]  /*14aa0*/  LDGSTS.E [R185+0x31200], [R172.64], !P0 ;  /* 0x31200000acb97fae */ /* 0x0003e2000c121848 */
[----:B------:R-:W-:Y:S02]  /*14ab0*/  ISETP.GE.U32.AND P0, PT, R0, 0x7ffffef0, PT ;  /* 0x7ffffef00000780c */ /* 0x000fe40003f06070 */
[----:B------:R-:W-:Y:S01]  /*14ac0*/  IADD3 R0, R245, -0xd5, RZ ;  /* 0xffffff2bf5007810 */ /* 0x000fe20007ffe0ff */
[----:B------:R-:W-:-:S04]  /*14ad0*/  IMAD.WIDE R178, R244, 0x4, R178 ;  /* 0x00000004f4b27825 */ /* 0x000fc800078e02b2 */
        /* <DEDUP_REMOVED lines=9> */
[----:B------:R-:W-:-:S03]  /*14b70*/  ISETP.GE.U32.AND P3, PT, R0, 0x7ffffee8, PT ;  /* 0x7ffffee80000780c */ /* 0x000fc60003f66070 */
[----:B------:R-:W2:Y:S04]  /*14b80*/  S2R R0, SR_TID.X ;  /* 0x0000000000007919 */ /* 0x000ea80000002100 */
[----:B------:R1:W-:Y:S02]  /*14b90*/  STL.64 [R1+0x7c8], R166 ;  /* 0x0007c8a601007387 */ /* 0x0003e40000100a00 */
[----:B-1----:R-:W-:-:S04]  /*14ba0*/  IMAD.WIDE R184, R244, 0x4, R250 ;  /* 0x00000004f4b87825 */ /* 0x002fc800078e02fa */
[----:B------:R-:W-:Y:S01]  /*14bb0*/  IMAD.WIDE R180, R244, 0x4, R180 ;  /* 0x00000004f4b47825 */ /* 0x000fe200078e02b4 */
[----:B------:R-:W3:Y:S04]  /*14bc0*/  LDL.LU.64 R166, [R1+0x1270] ;  /* 0x0012700001a67983 */ /* 0x000ee80000300a00 */
[----:B------:R1:W-:Y:S01]  /*14bd0*/  STL.64 [R1+0x7c0], R172 ;  /* 0x0007c0ac01007387 */ /* 0x0003e20000100a00 */
[----:B--2---:R-:W-:Y:S02]  /*14be0*/  LOP3.LUT R250, R0, 0x7f, RZ, 0xc0, !PT ;  /* 0x0000007f00fa7812 */ /* 0x004fe400078ec0ff */
[----:B------:R-:W-:-:S03]  /*14bf0*/  IADD3 R0, R245, -0xdd, RZ ;  /* 0xffffff23f5007810 */ /* 0x000fc60007ffe0ff */
[----:B------:R-:W-:Y:S01]  /*14c00*/  IMAD.SHL.U32 R251, R250, 0x4, RZ ;  /* 0x00000004fafb7824 */ /* 0x000fe200078e00ff */
[----:B-1----:R-:W2:Y:S04]  /*14c10*/  LDL.LU.64 R172, [R1+0x1268] ;  /* 0x0012680001ac7983 */ /* 0x002ea80000300a00 */
[----:B------:R1:W-:Y:S04]  /*14c20*/  STL.64 [R1+0x788], R178 ;  /* 0x000788b201007387 */ /* 0x0003e80000100a00 */
[----:B------:R1:W-:Y:S04]  /*14c30*/  LDGSTS.E [R251+0x34000], [R180.64], !P0 ;  /* 0x34000000b4fb7fae */ /* 0x0003e8000c121848 */
[----:B------:R1:W-:Y:S04]  /*14c40*/  LDGSTS.E [R251+0x34200], [R184.64], !P0 ;  /* 0x34200000b8fb7fae */ /* 0x0003e8000c121848 */
[----:B-1----:R-:W2:Y:S04]  /*14c50*/  LDL.LU.64 R178, [R1+0x1260] ;  /* 0x0012600001b27983 */ /* 0x002ea80000300a00 */
[----:B------:R1:W-:Y:S01]  /*14c60*/  STL.64 [R1+0x780], R182 ;  /* 0x000780b601007387 */ /* 0x0003e20000100a00 */
[----:B------:R-:W-:-:S02]  /*14c70*/  ISETP.GE.U32.AND P0, PT, R0, 0x7ffffee4, PT ;  /* 0x7ffffee40000780c */ /* 0x000fc40003f06070 */
[----:B------:R-:W-:Y:S01]  /*14c80*/  IADD3 R0, R245, -0xe1, RZ ;  /* 0xffffff1ff5007810 */ /* 0x000fe20007ffe0ff */
[----:B------:R4:W-:Y:S01]  /*14c90*/  LDGSTS.E [R251+0x35000], [R88.64], !P2 ;  /* 0x3500000058fb7fae */ /* 0x0009e2000d121848 */
[----:B------:R-:W-:-:S03]  /*14ca0*/  IMAD.WIDE R84, R244, 0x4, R84 ;  /* 0x00000004f4547825 */ /* 0x000fc600078e0254 */
[----:B------:R4:W-:Y:S04]  /*14cb0*/  LDGSTS.E [R251+0x35200], [R86.64], !P2 ;  /* 0x3520000056fb7fae */ /* 0x0009e8000d121848 */
[----:B-1----:R-:W2:Y:S04]  /*14cc0*/  LDL.LU.64 R182, [R1+0x1258] ;  /* 0x0012580001b67983 */ /* 0x002ea80000300a00 */
[----:B------:R1:W-:Y:S01]  /*14cd0*/  STL.64 [R1+0x748], R170 ;  /* 0x000748aa01007387 */ /* 0x0003e20000100a00 */
[----:B------:R-:W-:Y:S01]  /*14ce0*/  IMAD.WIDE R82, R244, 0x4, R82 ;  /* 0x00000004f4527825 */ /* 0x000fe200078e0252 */
[----:B------:R-:W-:-:S02]  /*14cf0*/  ISETP.GE.U32.AND P2, PT, R0, 0x7ffffee0, PT ;  /* 0x7ffffee00000780c */ /* 0x000fc40003f46070 */
[----:B------:R4:W-:Y:S01]  /*14d00*/  LDGSTS.E [R251+0x36000], [R84.64], !P3 ;  /* 0x3600000054fb7fae */ /* 0x0009e2000d921848 */
[----:B------:R-:W-:-:S03]  /*14d10*/  IMAD.WIDE R80, R244, 0x4, R80 ;  /* 0x00000004f4507825 */ /* 0x000fc600078e0250 */
[----:B------:R4:W-:Y:S04]  /*14d20*/  LDGSTS.E [R251+0x36200], [R82.64], !P3 ;  /* 0x3620000052fb7fae */ /* 0x0009e8000d921848 */
[----:B-1----:R-:W2:Y:S04]  /*14d30*/  LDL.LU.64 R170, [R1+0x1250] ;  /* 0x0012500001aa7983 */ /* 0x002ea80000300a00 */
[----:B------:R1:W-:Y:S01]  /*14d40*/  STL.64 [R1+0x238], R174 ;  /* 0x000238ae01007387 */ /* 0x0003e20000100a00 */
[----:B------:R-:W-:-:S03]  /*14d50*/  IMAD.WIDE R78, R244, 0x4, R78 ;  /* 0x00000004f44e7825 */ /* 0x000fc600078e024e */
[----:B------:R4:W-:Y:S01]  /*14d60*/  LDGSTS.E [R251+0x37000], [R80.64], !P0 ;  /* 0x3700000050fb7fae */ /* 0x0009e2000c121848 */
[----:B------:R-:W-:-:S03]  /*14d70*/  IMAD.WIDE R76, R244, 0x4, R76 ;  /* 0x00000004f44c7825 */ /* 0x000fc600078e024c */
[----:B------:R4:W-:Y:S04]  /*14d80*/  LDGSTS.E [R251+0x37200], [R78.64], !P0 ;  /* 0x372000004efb7fae */ /* 0x0009e8000c121848 */
[----:B-1----:R-:W2:Y:S04]  /*14d90*/  LDL.LU.64 R174, [R1+0x1248] ;  /* 0x0012480001ae7983 */ /* 0x002ea80000300a00 */
[----:B------:R1:W-:Y:S04]  /*14da0*/  STL.64 [R1+0x710], R180 ;  /* 0x000710b401007387 */ /* 0x0003e80000100a00 */
[----:B------:R1:W-:Y:S01]  /*14db0*/  STL.64 [R1+0x708], R184 ;  /* 0x000708b801007387 */ /* 0x0003e20000100a00 */
[----:B------:R-:W-:-:S03]  /*14dc0*/  IMAD.WIDE R74, R244, 0x4, R74 ;  /* 0x00000004f44a7825 */ /* 0x000fc600078e024a */
[----:B------:R4:W-:Y:S04]  /*14dd0*/  LDGSTS.E [R251+0x38000], [R76.64], !P2 ;  /* 0x380000004cfb7fae */ /* 0x0009e8000d121848 */
[----:B-1----:R-:W2:Y:S04]  /*14de0*/  LDL.LU.64 R180, [R1+0x1240] ;  /* 0x0012400001b47983 */ /* 0x002ea80000300a00 */
[----:B------:R-:W2:Y:S01]  /*14df0*/  LDL.LU.64 R184, [R1+0x1238] ;  /* 0x0012380001b87983 */ /* 0x000ea20000300a00 */
        /* <DEDUP_REMOVED lines=11> */
[----:B------:R-:W-:Y:S04]  /*14eb0*/  STL.64 [R1+0x258], R78 ;  /* 0x0002584e01007387 */ /* 0x000fe80000100a00 */
[----:B------:R-:W-:Y:S04]  /*14ec0*/  STL.64 [R1+0x618], R76 ;  /* 0x0006184c01007387 */ /* 0x000fe80000100a00 */
[----:B------:R1:W-:Y:S04]  /*14ed0*/  STL.64 [R1+0x610], R74 ;  /* 0x0006104a01007387 */ /* 0x0003e80000100a00 */
[----:B------:R1:W-:Y:S04]  /*14ee0*/  STL.64 [R1+0x5e8], R72 ;  /* 0x0005e84801007387 */ /* 0x0003e80000100a00 */
[----:B------:R-:W-:Y:S01]  /*14ef0*/  STL.64 [R1+0x5e0], R70 ;  /* 0x0005e04601007387 */ /* 0x000fe20000100a00 */
[----:B------:R-:W-:-:S03]  /*14f00*/  IMAD.WIDE R60, R244, 0x4, R60 ;  /* 0x00000004f43c7825 */ /* 0x000fc600078e023c */
[----:B------:R-:W-:Y:S01]  /*14f10*/  STL.64 [R1+0x5b8], R68 ;  /* 0x0005b84401007387 */ /* 0x000fe20000100a00 */
[----:B------:R-:W-:-:S03]  /*14f20*/  IMAD.WIDE R58, R244, 0x4, R58 ;  /* 0x00000004f43a7825 */ /* 0x000fc600078e023a */
[----:B------:R-:W-:Y:S04]  /*14f30*/  STL.64 [R1+0x5b0], R66 ;  /* 0x0005b04201007387 */ /* 0x000fe80000100a00 */
[----:B------:R-:W-:Y:S04]  /*14f40*/  STL.64 [R1+0x588], R64 ;  /* 0x0005884001007387 */ /* 0x000fe80000100a00 */
[----:B------:R1:W-:Y:S04]  /*14f50*/  LDGSTS.E [R251+0x38200], [R74.64], !P2 ;  /* 0x382000004afb7fae */ /* 0x0003e8000d121848 */
[----:B------:R-:W-:Y:S01]  /*14f60*/  STL.64 [R1+0x580], R62 ;  /* 0x0005803e01007387 */ /* 0x000fe20000100a00 */
[----:B------:R-:W-:-:S03]  /*14f70*/  IMAD.WIDE R56, R244, 0x4, R56 ;  /* 0x00000004f4387825 */ /* 0x000fc600078e0238 */
[----:B-1----:R-:W2:Y:S04]  /*14f80*/  LDL.LU.64 R74, [R1+0xc0] ;  /* 0x0000c000014a7983 */ /* 0x002ea80000300a00 */
[----:B----4-:R-:W4:Y:S01]  /*14f90*/  LDL.LU.64 R76, [R1+0xb8] ;  /* 0x0000b800014c7983 */ /* 0x010f220000300a00 */
[----:B------:R-:W-:-:S03]  /*14fa0*/  IMAD.WIDE R54, R244, 0x4, R54 ;  /* 0x00000004f4367825 */ /* 0x000fc600078e0236 */
[----:B------:R-:W-:Y:S04]  /*14fb0*/  STL.64 [R1+0x558], R60 ;  /* 0x0005583c01007387 */ /* 0x000fe80000100a00 */
[----:B------:R-:W-:Y:S04]  /*14fc0*/  STL.64 [R1+0x550], R58 ;  /* 0x0005503a01007387 */ /* 0x000fe80000100a00 */
[----:B------:R-:W3:Y:S04]  /*14fd0*/  LDL.LU.64 R78, [R1+0x90] ;  /* 0x00009000014e7983 */ /* 0x000ee80000300a00 */
[----:B------:R-:W3:Y:S04]  /*14fe0*/  LDL.LU.64 R80, [R1+0x88] ;  /* 0x0000880001507983 */ /* 0x000ee80000300a00 */
[----:B------:R-:W-:Y:S04]  /*14ff0*/  STL.64 [R1+0x538], R56 ;  /* 0x0005383801007387 */ /* 0x000fe80000100a00 */
[----:B------:R-:W3:Y:S04]  /*15000*/  LDL.LU.64 R82, [R1+0x60] ;  /* 0x0000600001527983 */ /* 0x000ee80000300a00 */
[----:B------:R-:W-:Y:S04]  /*15010*/  STL.64 [R1+0x530], R54 ;  /* 0x0005303601007387 */ /* 0x000fe80000100a00 */
[----:B------:R-:W3:Y:S04]  /*15020*/  LDL.LU.64 R84, [R1+0x58] ;  /* 0x0000580001547983 */ /* 0x000ee80000300a00 */
[----:B------:R-:W3:Y:S04]  /*15030*/  LDL.LU.64 R86, [R1+0x30] ;  /* 0x0000300001567983 */ /* 0x000ee80000300a00 */
[----:B------:R-:W3:Y:S01]  /*15040*/  LDL.LU.64 R88, [R1+0x28] ;  /* 0x0000280001587983 */ /* 0x000ee20000300a00 */
[----:B------:R-:W-:-:S04]  /*15050*/  IADD3 R0, R245, -0xe5, RZ ;  /* 0xffffff1bf5007810 */ /* 0x000fc80007ffe0ff */
[----:B------:R-:W-:Y:S02]  /*15060*/  ISETP.GE.U32.AND P3, PT, R0, 0x7ffffedc, PT ;  /* 0x7ffffedc0000780c */ /* 0x000fe40003f66070 */
[----:B------:R-:W-:-:S04]  /*15070*/  IADD3 R0, R245, -0xe9, RZ ;  /* 0xffffff17f5007810 */ /* 0x000fc80007ffe0ff */
[----:B------:R-:W-:Y:S02]  /*15080*/  ISETP.GE.U32.AND P0, PT, R0, 0x7ffffed8, PT ;  /* 0x7ffffed80000780c */ /* 0x000fe40003f06070 */
[----:B------:R-:W-:-:S04]  /*15090*/  IADD3 R0, R245, -0xed, RZ ;  /* 0xffffff13f5007810 */ /* 0x000fc80007ffe0ff */
[----:B------:R-:W-:Y:S01]  /*150a0*/  ISETP.GE.U32.AND P2, PT, R0, 0x7ffffed4, PT ;  /* 0x7ffffed40000780c */ /* 0x000fe20003f46070 */
[----:B------:R1:W-:Y:S01]  /*150b0*/  LDGSTS.E [R251+0x39000], [R72.64], !P3 ;  /* 0x3900000048fb7fae */ /* 0x0003e2000d921848 */
[----:B------:R-:W-:-:S03]  /*150c0*/  IADD3 R0, R245, -0xf1, RZ ;  /* 0xffffff0ff5007810 */ /* 0x000fc60007ffe0ff */
[----:B------:R2:W-:Y:S01]  /*150d0*/  LDGSTS.E [R251+0x39200], [R70.64], !P3 ;  /* 0x3920000046fb7fae */ /* 0x0005e2000d921848 */
[----:B------:R-:W-:-:S03]  /*150e0*/  ISETP.GE.U32.AND P3, PT, R0, 0x7ffffed0, PT ;  /* 0x7ffffed00000780c */ /* 0x000fc60003f66070 */
[----:B-1----:R-:W1:Y:S01]  /*150f0*/  S2R R73, SR_TID.X ;  /* 0x0000000000497919 */ /* 0x002e620000002100 */
        /* <DEDUP_REMOVED lines=8> */
[C---:B------:R-:W-:Y:S01]  /*15180*/  IADD3 R0, R245.reuse, -0xfd, RZ ;  /* 0xffffff03f5007810 */ /* 0x040fe20007ffe0ff */
[----:B------:R2:W-:Y:S04]  /*15190*/  LDGSTS.E [R251+0x3c000], [R60.64], !P3 ;  /* 0x3c0000003cfb7fae */ /* 0x0005e8000d921848 */
[----:B------:R2:W-:Y:S01]  /*151a0*/  LDGSTS.E [R251+0x3c200], [R58.64], !P3 ;  /* 0x3c2000003afb7fae */ /* 0x0005e2000d921848 */
[----:B------:R-:W-:Y:S02]  /*151b0*/  ISETP.GE.U32.AND P3, PT, R0, 0x7ffffec4, PT ;  /* 0x7ffffec40000780c */ /* 0x000fe40003f66070 */
[----:B------:R-:W-:Y:S01]  /*151c0*/  IADD3 R0, R245, -0xc2, RZ ;  /* 0xffffff3ef5007810 */ /* 0x000fe20007ffe0ff */
[----:B------:R2:W-:Y:S01]  /*151d0*/  LDGSTS.E [R251+0x3d000], [R56.64], !P0 ;  /* 0x3d00000038fb7fae */ /* 0x0005e2000c121848 */
[----:B-1----:R-:W-:Y:S01]  /*151e0*/  LOP3.LUT R73, R73, 0x7f, RZ, 0xc0, !PT ;  /* 0x0000007f49497812 */ /* 0x002fe200078ec0ff */
[----:B------:R-:W-:-:S02]  /*151f0*/  IMAD.WIDE R52, R244, 0x4, R52 ;  /* 0x00000004f4347825 */ /* 0x000fc400078e0234 */
[----:B------:R1:W-:Y:S01]  /*15200*/  LDGSTS.E [R251+0x3d200], [R54.64], !P0 ;  /* 0x3d20000036fb7fae */ /* 0x0003e2000c121848 */
[----:B------:R-:W-:Y:S01]  /*15210*/  ISETP.GE.U32.AND P0, PT, R0, 0x7ffffeff, PT ;  /* 0x7ffffeff0000780c */ /* 0x000fe20003f06070 */
[C---:B------:R-:W-:Y:S01]  /*15220*/  IMAD.WIDE R50, R244.reuse, 0x4, R50 ;  /* 0x00000004f4327825 */ /* 0x040fe200078e0232 */
[----:B------:R-:W-:Y:S01]  /*15230*/  IADD3 R0, R245, -0xc6, RZ ;  /* 0xffffff3af5007810 */ /* 0x000fe20007ffe0ff */
[----:B------:R1:W-:Y:S02]  /*15240*/  LDGSTS.E [R251+0x3e000], [R52.64], !P2 ;  /* 0x3e00000034fb7fae */ /* 0x0003e4000d121848 */
[C---:B------:R-:W-:Y:S02]  /*15250*/  IMAD.WIDE R48, R244.reuse, 0x4, R48 ;  /* 0x00000004f4307825 */ /* 0x040fe400078e0230 */
[----:B------:R-:W-:Y:S02]  /*15260*/  STL.64 [R1+0x518], R52 ;  /* 0x0005183401007387 */ /* 0x000fe40000100a00 */
[----:B------:R-:W-:-:S02]  /*15270*/  IMAD.WIDE R46, R244, 0x4, R46 ;  /* 0x00000004f42e7825 */ /* 0x000fc400078e022e */
[----:B------:R1:W-:Y:S02]  /*15280*/  LDGSTS.E [R251+0x3e200], [R50.64], !P2 ;  /* 0x3e20000032fb7fae */ /* 0x0003e4000d121848 */
[----:B------:R-:W-:Y:S01]  /*15290*/  IMAD.SHL.U32 R73, R73, 0x4, RZ ;  /* 0x0000000449497824 */ /* 0x000fe200078e00ff */
[----:B------:R-:W-:Y:S01]  /*152a0*/  ISETP.GE.U32.AND P2, PT, R0, 0x7ffffefb, PT ;  /* 0x7ffffefb0000780c */ /* 0x000fe20003f46070 */
[----:B------:R-:W-:Y:S01]  /*152b0*/  STL.64 [R1+0x510], R50 ;  /* 0x0005103201007387 */ /* 0x000fe20000100a00 */
[----:B------:R-:W-:Y:S02]  /*152c0*/  IADD3 R0, R245, -0xca, RZ ;  /* 0xffffff36f5007810 */ /* 0x000fe40007ffe0ff */
[----:B------:R-:W-:Y:S01]  /*152d0*/  LOP3.LUT R73, R73, 0x20, RZ, 0x3c, !PT ;  /* 0x0000002049497812 */ /* 0x000fe200078e3cff */
[----:B------:R2:W-:Y:S04]  /*152e0*/  STL.64 [R1+0x4f8], R48 ;  /* 0x0004f83001007387 */ /* 0x0005e80000100a00 */
[----:B------:R2:W-:Y:S04]  /*152f0*/  LDGSTS.E [R251+0x3f000], [R48.64], !P3 ;  /* 0x3f00000030fb7fae */ /* 0x0005e8000d921848 */
[----:B------:R4:W-:Y:S04]  /*15300*/  STL.64 [R1+0x4f0], R46 ;  /* 0x0004f02e01007387 */ /* 0x0009e80000100a00 */
[----:B------:R4:W-:Y:S01]  /*15310*/  LDGSTS.E [R251+0x3f200], [R46.64], !P3 ;  /* 0x3f2000002efb7fae */ /* 0x0009e2000d921848 */
[----:B------:R-:W-:-:S02]  /*15320*/  ISETP.GE.U32.AND P3, PT, R0, 0x7ffffef7, PT ;  /* 0x7ffffef70000780c */ /* 0x000fc40003f66070 */
[----:B------:R-:W-:Y:S01]  /*15330*/  IADD3 R0, R245, -0xce, RZ ;  /* 0xffffff32f5007810 */ /* 0x000fe20007ffe0ff */
        /* <DEDUP_REMOVED lines=18> */
[----:B--2---:R-:W-:-:S04]  /*15460*/  IMAD.WIDE R48, R244, 0x4, R74 ;  /* 0x00000004f4307825 */ /* 0x004fc800078e024a */
[C---:B----4-:R-:W-:Y:S01]  /*15470*/  IMAD.WIDE R46, R244.reuse, 0x4, R76 ;  /* 0x00000004f42e7825 */ /* 0x050fe200078e024c */
[----:B------:R3:W-:Y:S04]  /*15480*/  STL.64 [R1+0x7f8], R48 ;  /* 0x0007f83001007387 */ /* 0x0007e80000100a00 */
[----:B------:R3:W-:Y:S04]  /*15490*/  LDGSTS.E [R73+0x30400], [R48.64], !P0 ;  /* 0x3040000030497fae */ /* 0x0007e8000c121848 */
[----:B------:R2:W-:Y:S04]  /*154a0*/  STL.64 [R1+0x7f0], R46 ;  /* 0x0007f02e01007387 */ /* 0x0005e80000100a00 */
[----:B------:R2:W-:Y:S01]  /*154b0*/  LDGSTS.E [R73+0x30600], [R46.64], !P0 ;  /* 0x306000002e497fae */ /* 0x0005e2000c121848 */
[----:B---3--:R-:W-:Y:S01]  /*154c0*/  IMAD.WIDE R48, R244, 0x4, R78 ;  /* 0x00000004f4307825 */ /* 0x008fe200078e024e */
[----:B------:R-:W-:-:S03]  /*154d0*/  ISETP.GE.U32.AND P0, PT, R0, 0x7ffffef3, PT ;  /* 0x7ffffef30000780c */ /* 0x000fc60003f06070 */
[C---:B--2---:R-:W-:Y:S01]  /*154e0*/  IMAD.WIDE R46, R244.reuse, 0x4, R80 ;  /* 0x00000004f42e7825 */ /* 0x044fe200078e0250 */
[----:B------:R2:W-:Y:S04]  /*154f0*/  STL.64 [R1+0x7b8], R48 ;  /* 0x0007b83001007387 */ /* 0x0005e80000100a00 */
[----:B------:R2:W-:Y:S04]  /*15500*/  LDGSTS.E [R73+0x31400], [R48.64], !P2 ;  /* 0x3140000030497fae */ /* 0x0005e8000d121848 */
[----:B------:R3:W-:Y:S04]  /*15510*/  STL.64 [R1+0x7b0], R46 ;  /* 0x0007b02e01007387 */ /* 0x0007e80000100a00 */
[----:B------:R3:W-:Y:S01]  /*15520*/  LDGSTS.E [R73+0x31600], [R46.64], !P2 ;  /* 0x316000002e497fae */ /* 0x0007e2000d121848 */
[----:B--2---:R-:W-:-:S04]  /*15530*/  IMAD.WIDE R48, R244, 0x4, R82 ;  /* 0x00000004f4307825 */ /* 0x004fc800078e0252 */
[C---:B---3--:R-:W-:Y:S01]  /*15540*/  IMAD.WIDE R46, R244.reuse, 0x4, R84 ;  /* 0x00000004f42e7825 */ /* 0x048fe200078e0254 */
        /* <DEDUP_REMOVED lines=11> */
[----:B---3--:R-:W-:Y:S01]  /*15600*/  IMAD.WIDE R46, R244, 0x4, R246 ;  /* 0x00000004f42e7825 */ /* 0x008fe200078e02f6 */
[----:B------:R-:W-:Y:S04]  /*15610*/  STL.64 [R1+0x700], R48 ;  /* 0x0007003001007387 */ /* 0x000fe80000100a00 */
        /* <DEDUP_REMOVED lines=15> */
[----:B------:R-:W2:Y:S04]  /*15710*/  LDL.LU.64 R74, [R1+0xb0] ;  /* 0x0000b000014a7983 */ /* 0x000ea80000300a00 */
[----:B------:R-:W3:Y:S04]  /*15720*/  LDL.LU.64 R76, [R1+0xa8] ;  /* 0x0000a800014c7983 */ /* 0x000ee80000300a00 */
[----:B------:R-:W-:Y:S04]  /*15730*/  STL.64 [R1+0x548], R16 ;  /* 0x0005481001007387 */ /* 0x000fe80000100a00 */
[----:B------:R-:W-:Y:S04]  /*15740*/  STL.64 [R1+0x540], R14 ;  /* 0x0005400e01007387 */ /* 0x000fe80000100a00 */
[----:B------:R-:W4:Y:S04]  /*15750*/  LDL.LU.64 R78, [R1+0x80] ;  /* 0x00008000014e7983 */ /* 0x000f280000300a00 */
[----:B------:R-:W4:Y:S04]  /*15760*/  LDL.LU.64 R80, [R1+0x78] ;  /* 0x0000780001507983 */ /* 0x000f280000300a00 */
[----:B------:R-:W-:Y:S04]  /*15770*/  STL.64 [R1+0x528], R12 ;  /* 0x0005280c01007387 */ /* 0x000fe80000100a00 */
[----:B------:R-:W4:Y:S04]  /*15780*/  LDL.LU.64 R82, [R1+0x50] ;  /* 0x0000500001527983 */ /* 0x000f280000300a00 */
[----:B------:R-:W-:Y:S04]  /*15790*/  STL.64 [R1+0x520], R10 ;  /* 0x0005200a01007387 */ /* 0x000fe80000100a00 */
[----:B------:R-:W4:Y:S04]  /*157a0*/  LDL.LU.64 R84, [R1+0x48] ;  /* 0x0000480001547983 */ /* 0x000f280000300a00 */
[----:B------:R-:W4:Y:S04]  /*157b0*/  LDL.LU.64 R86, [R1+0x20] ;  /* 0x0000200001567983 */ /* 0x000f280000300a00 */
[----:B------:R-:W4:Y:S01]  /*157c0*/  LDL.LU.64 R88, [R1+0x18] ;  /* 0x0000180001587983 */ /* 0x000f220000300a00 */
        /* <DEDUP_REMOVED lines=9> */
[----:B------:R-:W-:Y:S02]  /*15860*/  ISETP.GE.U32.AND P2, PT, R0, 0x7ffffee3, PT ;  /* 0x7ffffee30000780c */ /* 0x000fe40003f46070 */
[C---:B------:R-:W-:Y:S01]  /*15870*/  IADD3 R0, R245.reuse, -0xe2, RZ ;  /* 0xffffff1ef5007810 */ /* 0x040fe20007ffe0ff */
        /* <DEDUP_REMOVED lines=31> */
[----:B------:R-:W-:Y:S01]  /*15a70*/  IADD3 R0, R245, -0xc3, RZ ;  /* 0xffffff3df5007810 */ /* 0x000fe20007ffe0ff */
[----:B------:R1:W-:Y:S01]  /*15a80*/  LDGSTS.E [R73+0x3d400], [R12.64], !P2 ;  /* 0x3d4000000c497fae */ /* 0x0003e2000d121848 */
[----:B------:R-:W-:-:S03]  /*15a90*/  IMAD.WIDE R8, R244, 0x4, R8 ;  /* 0x00000004f4087825 */ /* 0x000fc600078e0208 */
        /* <DEDUP_REMOVED lines=20> */
[----:B--2---:R-:W-:-:S04]  /*15be0*/  IMAD.WIDE R4, R244, 0x4, R74 ;  /* 0x00000004f4047825 */ /* 0x004fc800078e024a */
[C---:B---3--:R-:W-:Y:S01]  /*15bf0*/  IMAD.WIDE R2, R244.reuse, 0x4, R76 ;  /* 0x00000004f4027825 */ /* 0x048fe200078e024c */
[----:B------:R4:W-:Y:S04]  /*15c00*/  STL.64 [R1+0x7e8], R4 ;  /* 0x0007e80401007387 */ /* 0x0009e80000100a00 */
[----:B------:R4:W-:Y:S04]  /*15c10*/  LDGSTS.E [R250+0x30800], [R4.64], !P2 ;  /* 0x3080000004fa7fae */ /* 0x0009e8000d121848 */
[----:B------:R2:W-:Y:S04]  /*15c20*/  STL.64 [R1+0x7e0], R2 ;  /* 0x0007e00201007387 */ /* 0x0005e80000100a00 */
[----:B------:R2:W-:Y:S01]  /*15c30*/  LDGSTS.E [R250+0x30a00], [R2.64], !P2 ;  /* 0x30a0000002fa7fae */ /* 0x0005e2000d121848 */
[----:B----4-:R-:W-:Y:S01]  /*15c40*/  IMAD.WIDE R4, R244, 0x4, R78 ;  /* 0x00000004f4047825 */ /* 0x010fe200078e024e */
[----:B------:R-:W-:-:S02]  /*15c50*/  ISETP.GE.U32.AND P2, PT, R0, 0x7ffffef2, PT ;  /* 0x7ffffef20000780c */ /* 0x000fc40003f46070 */
[----:B------:R-:W-:Y:S01]  /*15c60*/  IADD3 R0, R245, -0xd3, RZ ;  /* 0xffffff2df5007810 */ /* 0x000fe20007ffe0ff */
[C---:B--2---:R-:W-:Y:S01]  /*15c70*/  IMAD.WIDE R2, R244.reuse, 0x4, R80 ;  /* 0x00000004f4027825 */ /* 0x044fe200078e0250 */
[----:B------:R2:W-:Y:S04]  /*15c80*/  STL.64 [R1+0x7a8], R4 ;  /* 0x0007a80401007387 */ /* 0x0005e80000100a00 */
[----:B------:R2:W-:Y:S04]  /*15c90*/  LDGSTS.E [R250+0x31800], [R4.64], !P3 ;  /* 0x3180000004fa7fae */ /* 0x0005e8000d921848 */
[----:B------:R3:W-:Y:S04]  /*15ca0*/  STL.64 [R1+0x7a0], R2 ;  /* 0x0007a00201007387 */ /* 0x0007e80000100a00 */
[----:B------:R3:W-:Y:S01]  /*15cb0*/  LDGSTS.E [R250+0x31a00], [R2.64], !P3 ;  /* 0x31a0000002fa7fae */ /* 0x0007e2000d921848 */
[----:B--2---:R-:W-:Y:S01]  /*15cc0*/  IMAD.WIDE R4, R244, 0x4, R82 ;  /* 0x00000004f4047825 */ /* 0x004fe200078e0252 */
[----:B------:R-:W-:-:S02]  /*15cd0*/  ISETP.GE.U32.AND P3, PT, R0, 0x7ffffeee, PT ;  /* 0x7ffffeee0000780c */ /* 0x000fc40003f66070 */
[----:B------:R-:W-:Y:S01]  /*15ce0*/  IADD3 R0, R245, -0xd7, RZ ;  /* 0xffffff29f5007810 */ /* 0x000fe20007ffe0ff */
[C---:B---3--:R-:W-:Y:S01]  /*15cf0*/  IMAD.WIDE R2, R244.reuse, 0x4, R84 ;  /* 0x00000004f4027825 */ /* 0x048fe200078e0254 */
        /* <DEDUP_REMOVED lines=61> */
[----:B------:R-:W-:-:S03]  /*160d0*/  ISETP.GE.U32.AND P2, PT, R0, 0x7ffffece, PT ;  /* 0x7ffffece0000780c */ /* 0x000fc60003f46070 */
        /* <DEDUP_REMOVED lines=11> */
[----:B--2---:R-:W-:-:S03]  /*16190*/  IMAD.WIDE R4, R244, 0x4, R120 ;  /* 0x00000004f4047825 */ /* 0x004fc600078e0278 */
[----:B------:R-:W2:Y:S04]  /*161a0*/  LDL.LU.64 R74, [R1+0xa0] ;  /* 0x0000a000014a7983 */ /* 0x000ea80000300a00 */
[----:B------:R-:W4:Y:S01]  /*161b0*/  LDL.LU.64 R76, [R1+0x98] ;  /* 0x00009800014c7983 */ /* 0x000f220000300a00 */
[----:B---3--:R-:W-:-:S03]  /*161c0*/  IMAD.WIDE R2, R244, 0x4, R122 ;  /* 0x00000004f4027825 */ /* 0x008fc600078e027a */
[----:B------:R3:W-:Y:S04]  /*161d0*/  STL.64 [R1+0x4d8], R4 ;  /* 0x0004d80401007387 */ /* 0x0007e80000100a00 */
[----:B------:R3:W-:Y:S04]  /*161e0*/  LDGSTS.E [R250+0x3c800], [R4.64], !P2 ;  /* 0x3c80000004fa7fae */ /* 0x0007e8000d121848 */
[----:B------:R1:W-:Y:S04]  /*161f0*/  STL.64 [R1+0x4d0], R2 ;  /* 0x0004d00201007387 */ /* 0x0003e80000100a00 */
[----:B------:R1:W-:Y:S01]  /*16200*/  LDGSTS.E [R250+0x3ca00], [R2.64], !P2 ;  /* 0x3ca0000002fa7fae */ /* 0x0003e2000d121848 */
[----:B---3--:R-:W-:-:S03]  /*16210*/  IMAD.WIDE R4, R244, 0x4, R124 ;  /* 0x00000004f4047825 */ /* 0x008fc600078e027c */
[----:B------:R-:W3:Y:S04]  /*16220*/  LDL.LU.64 R78, [R1+0x70] ;  /* 0x00007000014e7983 */ /* 0x000ee80000300a00 */
[----:B------:R-:W3:Y:S01]  /*16230*/  LDL.LU.64 R80, [R1+0x68] ;  /* 0x0000680001507983 */ /* 0x000ee20000300a00 */
[----:B-1----:R-:W-:-:S03]  /*16240*/  IMAD.WIDE R2, R244, 0x4, R126 ;  /* 0x00000004f4027825 */ /* 0x002fc600078e027e */
[----:B------:R1:W-:Y:S04]  /*16250*/  STL.64 [R1+0x4c8], R4 ;  /* 0x0004c80401007387 */ /* 0x0003e80000100a00 */
[----:B------:R-:W3:Y:S04]  /*16260*/  LDL.LU.64 R82, [R1+0x40] ;  /* 0x0000400001527983 */ /* 0x000ee80000300a00 */
[----:B------:R1:W-:Y:S04]  /*16270*/  STL.64 [R1+0x4c0], R2 ;  /* 0x0004c00201007387 */ /* 0x0003e80000100a00 */
        /* <DEDUP_REMOVED lines=12> */
[----:B------:R-:W-:Y:S01]  /*16340*/  ISETP.GE.U32.AND P3, PT, R0, 0x7ffffefd, PT ;  /* 0x7ffffefd0000780c */ /* 0x000fe20003f66070 */
[----:B-1----:R-:W-:-:S04]  /*16350*/  IMAD.WIDE R4, R244, 0x4, R128 ;  /* 0x00000004f4047825 */ /* 0x002fc800078e0280 */
[----:B------:R-:W-:Y:S01]  /*16360*/  IMAD.WIDE R2, R244, 0x4, R130 ;  /* 0x00000004f4027825 */ /* 0x000fe200078e0282 */
[----:B------:R1:W-:Y:S01]  /*16370*/  STL.64 [R1+0x4b8], R4 ;  /* 0x0004b80401007387 */ /* 0x0003e20000100a00 */
[----:B------:R-:W-:-:S03]  /*16380*/  IADD3 R0, R245, -0xc8, RZ ;  /* 0xffffff38f5007810 */ /* 0x000fc60007ffe0ff */
[----:B------:R1:W-:Y:S04]  /*16390*/  LDGSTS.E [R250+0x3e800], [R4.64], !P0 ;  /* 0x3e80000004fa7fae */ /* 0x0003e8000c121848 */
[----:B------:R1:W-:Y:S04]  /*163a0*/  STL.64 [R1+0x498], R2 ;  /* 0x0004980201007387 */ /* 0x0003e80000100a00 */
[----:B------:R1:W-:Y:S02]  /*163b0*/  LDGSTS.E [R250+0x3ea00], [R2.64], !P0 ;  /* 0x3ea0000002fa7fae */ /* 0x0003e4000c121848 */
[----:B-1----:R-:W-:Y:S01]  /*163c0*/  IMAD.WIDE R4, R244, 0x4, R132 ;  /* 0x00000004f4047825 */ /* 0x002fe200078e0284 */
[----:B------:R-:W-:-:S02]  /*163d0*/  ISETP.GE.U32.AND P0, PT, R0, 0x7ffffef9, PT ;  /* 0x7ffffef90000780c */ /* 0x000fc40003f06070 */
[----:B------:R-:W-:Y:S01]  /*163e0*/  IADD3 R0, R245, -0xcc, RZ ;  /* 0xffffff34f5007810 */ /* 0x000fe20007ffe0ff */
[----:B------:R-:W-:Y:S01]  /*163f0*/  IMAD.WIDE R2, R244, 0x4, R134 ;  /* 0x00000004f4027825 */ /* 0x000fe200078e0286 */
[----:B------:R2:W-:Y:S01]  /*16400*/  STL.64 [R1+0x478], R4 ;  /* 0x0004780401007387 */ /* 0x0005e20000100a00 */
[----:B------:R-:W-:-:S03]  /*16410*/  LOP3.LUT R251, R251, 0x60, RZ, 0x3c, !PT ;  /* 0x00000060fbfb7812 */ /* 0x000fc600078e3cff */
[----:B------:R2:W-:Y:S04]  /*16420*/  LDGSTS.E [R250+0x3f800], [R4.64], !P2 ;  /* 0x3f80000004fa7fae */ /* 0x0005e8000d121848 */
[----:B------:R4:W-:Y:S04]  /*16430*/  STL.64 [R1+0x458], R2 ;  /* 0x0004580201007387 */ /* 0x0009e80000100a00 */
[----:B------:R4:W-:Y:S01]  /*16440*/  LDGSTS.E [R250+0x3fa00], [R2.64], !P2 ;  /* 0x3fa0000002fa7fae */ /* 0x0009e2000d121848 */
[----:B------:R-:W-:Y:S02]  /*16450*/  ISETP.GE.U32.AND P2, PT, R0, 0x7ffffef5, PT ;  /* 0x7ffffef50000780c */ /* 0x000fe40003f46070 */
[----:B------:R-:W-:Y:S01]  /*16460*/  IADD3 R0, R245, -0xd0, RZ ;  /* 0xffffff30f5007810 */ /* 0x000fe20007ffe0ff */
[----:B------:R-:W-:-:S04]  /*16470*/  IMAD.WIDE R16, R244, 0x4, R166 ;  /* 0x00000004f4107825 */ /* 0x000fc800078e02a6 */
[----:B------:R-:W-:-:S04]  /*16480*/  IMAD.WIDE R12, R244, 0x4, R172 ;  /* 0x00000004f40c7825 */ /* 0x000fc800078e02ac */
[----:B------:R-:W-:-:S04]  /*16490*/  IMAD.WIDE R8, R244, 0x4, R178 ;  /* 0x00000004f4087825 */ /* 0x000fc800078e02b2 */
[----:B------:R-:W-:-:S04]  /*164a0*/  IMAD.WIDE R14, R244, 0x4, R170 ;  /* 0x00000004f40e7825 */ /* 0x000fc800078e02aa */
[----:B------:R-:W-:-:S04]  /*164b0*/  IMAD.WIDE R10, R244, 0x4, R174 ;  /* 0x00000004f40a7825 */ /* 0x000fc800078e02ae */
[----:B------:R-:W-:-:S04]  /*164c0*/  IMAD.WIDE R6, R244, 0x4, R180 ;  /* 0x00000004f4067825 */ /* 0x000fc800078e02b4 */
[----:B--2---:R-:W-:-:S04]  /*164d0*/  IMAD.WIDE R4, R244, 0x4, R74 ;  /* 0x00000004f4047825 */ /* 0x004fc800078e024a */
[----:B----4-:R-:W-:Y:S01]  /*164e0*/  IMAD.WIDE R2, R244, 0x4, R76 ;  /* 0x00000004f4027825 */ /* 0x010fe200078e024c */
[----:B------:R3:W-:Y:S04]  /*164f0*/  STL.64 [R1+0x7d8], R4 ;  /* 0x0007d80401007387 */ /* 0x0007e80000100a00 */
[----:B------:R3:W-:Y:S04]  /*16500*/  LDGSTS.E [R251+0x30c00], [R4.64], !P3 ;  /* 0x30c0000004fb7fae */ /* 0x0007e8000d921848 */
[----:B------:R1:W-:Y:S04]  /*16510*/  STL.64 [R1+0x7d0], R2 ;  /* 0x0007d00201007387 */ /* 0x0003e80000100a00 */
[----:B------:R1:W-:Y:S01]  /*16520*/  LDGSTS.E [R251+0x30e00], [R2.64], !P3 ;  /* 0x30e0000002fb7fae */ /* 0x0003e2000d921848 */
[----:B------:R-:W-:Y:S01]  /*16530*/  ISETP.GE.U32.AND P3, PT, R0, 0x7ffffef1, PT ;  /* 0x7ffffef10000780c */ /* 0x000fe20003f66070 */
[----:B---3--:R-:W-:-:S04]  /*16540*/  IMAD.WIDE R4, R244, 0x4, R78 ;  /* 0x00000004f4047825 */ /* 0x008fc800078e024e */
[----:B-1----:R-:W-:Y:S01]  /*16550*/  IMAD.WIDE R2, R244, 0x4, R80 ;  /* 0x00000004f4027825 */ /* 0x002fe200078e0250 */
[----:B------:R1:W-:Y:S01]  /*16560*/  STL.64 [R1+0x798], R4 ;  /* 0x0007980401007387 */ /* 0x0003e20000100a00 */
[----:B------:R-:W-:-:S03]  /*16570*/  IADD3 R0, R245, -0xd4, RZ ;  /* 0xffffff2cf5007810 */ /* 0x000fc60007ffe0ff */
[----:B------:R1:W-:Y:S04]  /*16580*/  LDGSTS.E [R251+0x31c00], [R4.64], !P0 ;  /* 0x31c0000004fb7fae */ /* 0x0003e8000c121848 */
[----:B------:R2:W-:Y:S04]  /*16590*/  STL.64 [R1+0x790], R2 ;  /* 0x0007900201007387 */ /* 0x0005e80000100a00 */
[----:B------:R2:W-:Y:S01]  /*165a0*/  LDGSTS.E [R251+0x31e00], [R2.64], !P0 ;  /* 0x31e0000002fb7fae */ /* 0x0005e2000c121848 */
[----:B-1----:R-:W-:Y:S01]  /*165b0*/  IMAD.WIDE R4, R244, 0x4, R82 ;  /* 0x00000004f4047825 */ /* 0x002fe200078e0252 */
[----:B------:R-:W-:-:S02]  /*165c0*/  ISETP.GE.U32.AND P0, PT, R0, 0x7ffffeed, PT ;  /* 0x7ffffeed0000780c */ /* 0x000fc40003f06070 */
[----:B------:R-:W-:Y:S01]  /*165d0*/  IADD3 R0, R245, -0xd8, RZ ;  /* 0xffffff28f5007810 */ /* 0x000fe20007ffe0ff */
[C---:B--2---:R-:W-:Y:S01]  /*165e0*/  IMAD.WIDE R2, R244.reuse, 0x4, R84 ;  /* 0x00000004f4027825 */ /* 0x044fe200078e0254 */
[----:B------:R1:W-:Y:S04]  /*165f0*/  STL.64 [R1+0x758], R4 ;  /* 0x0007580401007387 */ /* 0x0003e80000100a00 */
        /* <DEDUP_REMOVED lines=45> */
[----:B------:R-:W1:Y:S01]  /*168d0*/  S2R R89, SR_TID.X ;  /* 0x0000000000597919 */ /* 0x000e620000002100 */
[----:B------:R-:W-:Y:S01]  /*168e0*/  IADD3 R0, R245, -0xf0, RZ ;  /* 0xffffff10f5007810 */ /* 0x000fe20007ffe0ff */
[C---:B--2---:R-:W-:Y:S02]  /*168f0*/  IMAD.WIDE R2, R244.reuse, 0x4, R156 ;  /* 0x00000004f4027825 */ /* 0x044fe400078e029c */
[----:B------:R2:W-:Y:S04]  /*16900*/  STL.64 [R1+0x438], R4 ;  /* 0x0004380401007387 */ /* 0x0005e80000100a00 */
[----:B------:R2:W-:Y:S04]  /*16910*/  LDGSTS.E [R251+0x38c00], [R4.64], !P2 ;  /* 0x38c0000004fb7fae */ /* 0x0005e8000d121848 */
[----:B------:R3:W-:Y:S04]  /*16920*/  STL.64 [R1+0x418], R2 ;  /* 0x0004180201007387 */ /* 0x0007e80000100a00 */
[----:B------:R3:W-:Y:S01]  /*16930*/  LDGSTS.E [R251+0x38e00], [R2.64], !P2 ;  /* 0x38e0000002fb7fae */ /* 0x0007e2000d121848 */
[----:B--2---:R-:W-:Y:S01]  /*16940*/  IMAD.WIDE R4, R244, 0x4, R154 ;  /* 0x00000004f4047825 */ /* 0x004fe200078e029a */
[----:B------:R-:W-:-:S02]  /*16950*/  ISETP.GE.U32.AND P2, PT, R0, 0x7ffffed1, PT ;  /* 0x7ffffed10000780c */ /* 0x000fc40003f46070 */
[C---:B------:R-:W-:Y:S01]  /*16960*/  IADD3 R0, R245.reuse, -0xf4, RZ ;  /* 0xffffff0cf5007810 */ /* 0x040fe20007ffe0ff */
[----:B---3--:R-:W-:Y:S01]  /*16970*/  IMAD.WIDE R2, R244, 0x4, R158 ;  /* 0x00000004f4027825 */ /* 0x008fe200078e029e */
[----:B------:R2:W-:Y:S04]  /*16980*/  STL.64 [R1+0x3f8], R4 ;  /* 0x0003f80401007387 */ /* 0x0005e80000100a00 */
[----:B------:R2:W-:Y:S04]  /*16990*/  LDGSTS.E [R251+0x39c00], [R4.64], !P3 ;  /* 0x39c0000004fb7fae */ /* 0x0005e8000d921848 */
[----:B------:R3:W-:Y:S04]  /*169a0*/  STL.64 [R1+0x3d8], R2 ;  /* 0x0003d80201007387 */ /* 0x0007e80000100a00 */
[----:B------:R3:W-:Y:S01]  /*169b0*/  LDGSTS.E [R251+0x39e00], [R2.64], !P3 ;  /* 0x39e0000002fb7fae */ /* 0x0007e2000d921848 */
[----:B------:R-:W-:Y:S01]  /*169c0*/  ISETP.GE.U32.AND P3, PT, R0, 0x7ffffecd, PT ;  /* 0x7ffffecd0000780c */ /* 0x000fe20003f66070 */
[----:B--2---:R-:W-:Y:S01]  /*169d0*/  IMAD.WIDE R4, R244, 0x4, R160 ;  /* 0x00000004f4047825 */ /* 0x004fe200078e02a0 */
[----:B------:R-:W-:-:S03]  /*169e0*/  IADD3 R0, R245, -0xf8, RZ ;  /* 0xffffff08f5007810 */ /* 0x000fc60007ffe0ff */
[----:B---3--:R-:W-:Y:S01]  /*169f0*/  IMAD.WIDE R2, R244, 0x4, R162 ;  /* 0x00000004f4027825 */ /* 0x008fe200078e02a2 */
[----:B------:R2:W-:Y:S04]  /*16a00*/  STL.64 [R1+0x3b8], R4 ;  /* 0x0003b80401007387 */ /* 0x0005e80000100a00 */
[----:B------:R2:W-:Y:S04]  /*16a10*/  LDGSTS.E [R251+0x3ac00], [R4.64], !P0 ;  /* 0x3ac0000004fb7fae */ /* 0x0005e8000c121848 */
[----:B------:R3:W-:Y:S04]  /*16a20*/  STL.64 [R1+0x398], R2 ;  /* 0x0003980201007387 */ /* 0x0007e80000100a00 */
[----:B------:R3:W-:Y:S01]  /*16a30*/  LDGSTS.E [R251+0x3ae00], [R2.64], !P0 ;  /* 0x3ae0000002fb7fae */ /* 0x0007e2000c121848 */
[----:B------:R-:W-:Y:S01]  /*16a40*/  ISETP.GE.U32.AND P0, PT, R0, 0x7ffffec9, PT ;  /* 0x7ffffec90000780c */ /* 0x000fe20003f06070 */
[----:B--2---:R-:W-:Y:S01]  /*16a50*/  IMAD.WIDE R4, R244, 0x4, R164 ;  /* 0x00000004f4047825 */ /* 0x004fe200078e02a4 */
[----:B------:R-:W-:-:S04]  /*16a60*/  IADD3 R0, R245, -0xfc, RZ ;  /* 0xffffff04f5007810 */ /* 0x000fc80007ffe0ff */
[----:B------:R2:W-:Y:S01]  /*16a70*/  LDGSTS.E [R251+0x3bc00], [R4.64], !P2 ;  /* 0x3bc0000004fb7fae */ /* 0x0005e2000d121848 */
[----:B---3--:R-:W-:-:S03]  /*16a80*/  IMAD.WIDE R2, R244, 0x4, R168 ;  /* 0x00000004f4027825 */ /* 0x008fc600078e02a8 */
[----:B------:R2:W-:Y:S04]  /*16a90*/  STL.64 [R1+0x378], R4 ;  /* 0x0003780401007387 */ /* 0x0005e80000100a00 */
[----:B------:R3:W-:Y:S01]  /*16aa0*/  LDGSTS.E [R251+0x3be00], [R2.64], !P2 ;  /* 0x3be0000002fb7fae */ /* 0x0007e2000d121848 */
[----:B------:R-:W-:-:S03]  /*16ab0*/  ISETP.GE.U32.AND P2, PT, R0, 0x7ffffec5, PT ;  /* 0x7ffffec50000780c */ /* 0x000fc60003f46070 */
[----:B------:R3:W-:Y:S01]  /*16ac0*/  STL.64 [R1+0x810], R2 ;  /* 0x0008100201007387 */ /* 0x0007e20000100a00 */
[----:B-1----:R-:W-:-:S03]  /*16ad0*/  SHF.R.S32.HI R250, RZ, 0x6, R89 ;  /* 0x00000006fffa7819 */ /* 0x002fc60000011459 */
[----:B------:R-:W-:Y:S01]  /*16ae0*/  STL.64 [R1+0x358], R16 ;  /* 0x0003581001007387 */ /* 0x000fe20000100a00 */
[----:B------:R-:W-:Y:S01]  /*16af0*/  LOP3.LUT R89, R89, 0x3f, RZ, 0xc0, !PT ;  /* 0x0000003f59597812 */ /* 0x000fe200078ec0ff */
[C---:B--2---:R-:W-:Y:S02]  /*16b00*/  IMAD.WIDE R4, R244.reuse, 0x4, R184 ;  /* 0x00000004f4047825 */ /* 0x044fe400078e02b8 */
[----:B------:R-:W-:Y:S02]  /*16b10*/  STL.64 [R1+0x318], R12 ;  /* 0x0003180c01007387 */ /* 0x000fe40000100a00 */
[----:B---3--:R-:W-:Y:S02]  /*16b20*/  IMAD.WIDE R2, R244, 0x4, R182 ;  /* 0x00000004f4027825 */ /* 0x008fe400078e02b6 */
[----:B------:R-:W-:Y:S04]  /*16b30*/  STL.64 [R1+0x2f8], R8 ;  /* 0x0002f80801007387 */ /* 0x000fe80000100a00 */
[----:B------:R-:W-:Y:S01]  /*16b40*/  STL.64 [R1+0x338], R14 ;  /* 0x0003380e01007387 */ /* 0x000fe20000100a00 */
[----:B------:R-:W-:-:S03]  /*16b50*/  SGXT R250, R250, 0x1 ;  /* 0x00000001fafa781a */ /* 0x000fc60000000200 */
[----:B------:R1:W-:Y:S01]  /*16b60*/  STL.64 [R1+0x2d8], R2 ;  /* 0x0002d80201007387 */ /* 0x0003e20000100a00 */
[----:B------:R-:W-:-:S03]  /*16b70*/  IMAD.SHL.U32 R88, R89, 0x4, RZ ;  /* 0x0000000459587824 */ /* 0x000fc600078e00ff */
[----:B------:R-:W-:Y:S04]  /*16b80*/  STL.64 [R1+0x2b8], R10 ;  /* 0x0002b80a01007387 */ /* 0x000fe80000100a00 */
[----:B------:R2:W-:Y:S04]  /*16b90*/  LDGSTS.E [R251+0x3cc00], [R16.64], !P3 ;  /* 0x3cc0000010fb7fae */ /* 0x0005e8000d921848 */
[----:B------:R-:W-:Y:S04]  /*16ba0*/  STL.64 [R1+0x1228], R244 ;  /* 0x001228f401007387 */ /* 0x000fe80000100a00 */
[----:B------:R2:W-:Y:S04]  /*16bb0*/  LDGSTS.E [R251+0x3ce00], [R14.64], !P3 ;  /* 0x3ce000000efb7fae */ /* 0x0005e8000d921848 */
[----:B------:R-:W-:Y:S04]  /*16bc0*/  STL.64 [R1+0x298], R6 ;  /* 0x0002980601007387 */ /* 0x000fe80000100a00 */
[----:B------:R2:W-:Y:S04]  /*16bd0*/  LDGSTS.E [R251+0x3dc00], [R12.64], !P0 ;  /* 0x3dc000000cfb7fae */ /* 0x0005e8000c121848 */
[----:B------:R3:W-:Y:S04]  /*16be0*/  STL.64 [R1+0x278], R4 ;  /* 0x0002780401007387 */ /* 0x0007e80000100a00 */
[----:B------:R2:W-:Y:S01]  /*16bf0*/  LDGSTS.E [R251+0x3de00], [R10.64], !P0 ;  /* 0x3de000000afb7fae */ /* 0x0005e2000c121848 */
[----:B------:R-:W-:-:S03]  /*16c00*/  LOP3.LUT R88, R88, 0x110, R250, 0x78, !PT ;  /* 0x0000011058587812 */ /* 0x000fc600078e78fa */
[----:B------:R2:W-:Y:S04]  /*16c10*/  LDGSTS.E [R251+0x3ec00], [R8.64], !P2 ;  /* 0x3ec0000008fb7fae */ /* 0x0005e8000d121848 */
[----:B------:R-:W4:Y:S04]  /*16c20*/  LDL.LU.64 R78, [R1+0x1a0] ;  /* 0x0001a000014e7983 */ /* 0x000f280000300a00 */
[----:B------:R2:W-:Y:S04]  /*16c30*/  LDGSTS.E [R251+0x3ee00], [R6.64], !P2 ;  /* 0x3ee0000006fb7fae */ /* 0x0005e8000d121848 */
[----:B------:R-:W4:Y:S04]  /*16c40*/  LDL.LU.64 R80, [R1+0x1b8] ;  /* 0x0001b80001507983 */ /* 0x000f280000300a00 */
[----:B------:R1:W-:Y:S04]  /*16c50*/  LDGSTS.E [R251+0x3fc00], [R2.64], !P1 ;  /* 0x3fc0000002fb7fae */ /* 0x0003e8000c921848 */
[----:B------:R-:W4:Y:S04]  /*16c60*/  LDL.LU.64 R84, [R1+0x1d8] ;  /* 0x0001d80001547983 */ /* 0x000f280000300a00 */
[----:B------:R2:W-:Y:S04]  /*16c70*/  LDGSTS.E [R251+0x3fe00], [R4.64], !P1 ;  /* 0x3fe0000004fb7fae */ /* 0x0005e8000c921848 */
[----:B------:R-:W4:Y:S01]  /*16c80*/  LDL.LU.64 R86, [R1+0x1c8] ;  /* 0x0001c80001567983 */ /* 0x000f220000300a00 */
[----:B------:R-:W-:Y:S01]  /*16c90*/  IMAD.WIDE R186, R176, 0x4, R186 ;  /* 0x00000004b0ba7825 */ /* 0x000fe200078e02ba */
[----:B-1----:R-:W-:-:S02]  /*16ca0*/  IADD3 R2, R88, 0x100000, RZ ;  /* 0x0010000058027810 */ /* 0x002fc40007ffe0ff */
[----:B------:R-:W-:Y:S01]  /*16cb0*/  IADD3 R0, R88, 0x100000, RZ ;  /* 0x0010000058007810 */ /* 0x000fe20007ffe0ff */
[C---:B------:R-:W-:Y:S01]  /*16cc0*/  IMAD.WIDE R188, R176.reuse, 0x4, R188 ;  /* 0x00000004b0bc7825 */ /* 0x040fe200078e02bc */
[----:B------:R-:W0:Y:S04]  /*16cd0*/  LDGDEPBAR ;  /* 0x00000000000079af */ /* 0x000e280000000000 */
[----:B--2---:R-:W2:Y:S01]  /*16ce0*/  LDL.LU.64 R250, [R1+0x198] ;  /* 0x0001980001fa7983 */ /* 0x004ea20000300a00 */
[----:B------:R-:W-:-:S03]  /*16cf0*/  IMAD.WIDE R190, R176, 0x4, R190 ;  /* 0x00000004b0be7825 */ /* 0x000fc600078e02be */
[----:B------:R1:W-:Y:S01]  /*16d00*/  LDGSTS.E [R2+-0x80000], [R186.64], P5 ;  /* 0x80000000ba027fae */ /* 0x0003e2000a921848 */
        /* <DEDUP_REMOVED lines=13> */
[----:B------:R-:W1:Y:S01]  /*16de0*/  S2R R89, SR_TID.X ;  /* 0x0000000000597919 */ /* 0x000e620000002100 */
[----:B---3--:R-:W-:-:S03]  /*16df0*/  IADD3 R4, R88, 0x100000, RZ ;  /* 0x0010000058047810 */ /* 0x008fc60007ffe0ff */
[----:B------:R3:W-:Y:S01]  /*16e00*/  LDGSTS.E [R0+-0x7c800], [R200.64], P5 ;  /* 0x83800000c8007fae */ /* 0x0007e2000a921848 */
[----:B------:R-:W-:-:S03]  /*16e10*/  IMAD.WIDE R10, R176, 0x4, R208 ;  /* 0x00000004b00a7825 */ /* 0x000fc600078e02d0 */
[----:B------:R1:W-:Y:S01]  /*16e20*/  LDGSTS.E [R2+-0x7c000], [R202.64], P5 ;  /* 0x84000000ca027fae */ /* 0x0003e2000a921848 */
[----:B------:R-:W-:-:S03]  /*16e30*/  IMAD.WIDE R18, R176, 0x4, R210 ;  /* 0x00000004b0127825 */ /* 0x000fc600078e02d2 */
[----:B------:R3:W-:Y:S01]  /*16e40*/  LDGSTS.E [R0+-0x7b800], [R204.64], P5 ;  /* 0x84800000cc007fae */ /* 0x0007e2000a921848 */
[----:B------:R-:W-:-:S04]  /*16e50*/  IMAD.WIDE R26, R176, 0x4, R212 ;  /* 0x00000004b01a7825 */ /* 0x000fc800078e02d4 */
[----:B-1----:R-:W-:-:S04]  /*16e60*/  IMAD.WIDE R2, R176, 0x4, R206 ;  /* 0x00000004b0027825 */ /* 0x002fc800078e02ce */
[C---:B------:R-:W-:Y:S01]  /*16e70*/  IMAD.WIDE R34, R176.reuse, 0x4, R214 ;  /* 0x00000004b0227825 */ /* 0x040fe200078e02d6 */
[----:B------:R1:W-:Y:S03]  /*16e80*/  LDGSTS.E [R4+-0x7b000], [R2.64], P5 ;  /* 0x8500000002047fae */ /* 0x0003e6000a921848 */
        /* <DEDUP_REMOVED lines=11> */
[----:B------:R-:W-:Y:S04]  /*16f40*/  STL.64 [R1+0x1230], R186 ;  /* 0x001230ba01007387 */ /* 0x000fe80000100a00 */
[----:B------:R1:W-:Y:S04]  /*16f50*/  LDGSTS.E [R4+-0x78000], [R50.64], P5 ;  /* 0x8800000032047fae */ /* 0x0003e8000a921848 */
[----:B------:R3:W-:Y:S01]  /*16f60*/  LDGSTS.E [R0+-0x77800], [R58.64], P5 ;  /* 0x888000003a007fae */ /* 0x0007e2000a921848 */
[----:B------:R-:W-:-:S03]  /*16f70*/  IMAD.WIDE R130, R176, 0x4, R228 ;  /* 0x00000004b0827825 */ /* 0x000fc600078e02e4 */
[----:B------:R1:W-:Y:S01]  /*16f80*/  LDGSTS.E [R4+-0x77000], [R66.64], P5 ;  /* 0x8900000042047fae */ /* 0x0003e2000a921848 */
[----:B------:R-:W-:-:S03]  /*16f90*/  IMAD.WIDE R230, R176, 0x4, R230 ;  /* 0x00000004b0e67825 */ /* 0x000fc600078e02e6 */
[----:B------:R3:W-:Y:S01]  /*16fa0*/  LDGSTS.E [R0+-0x76800], [R74.64], P5 ;  /* 0x898000004a007fae */ /* 0x0007e2000a921848 */
[----:B------:R-:W-:-:S03]  /*16fb0*/  IMAD.WIDE R242, R176, 0x4, R232 ;  /* 0x00000004b0f27825 */ /* 0x000fc600078e02e8 */
[----:B------:R1:W-:Y:S01]  /*16fc0*/  LDGSTS.E [R4+-0x76000], [R82.64], P5 ;  /* 0x8a00000052047fae */ /* 0x0003e2000a921848 */
[----:B------:R-:W-:Y:S01]  /*16fd0*/  IMAD.WIDE R6, R176, 0x4, R234 ;  /* 0x00000004b0067825 */ /* 0x000fe200078e02ea */
[----:B------:R-:W-:Y:S02]  /*16fe0*/  LOP3.LUT R88, R89, 0x3f, RZ, 0xc0, !PT ;  /* 0x0000003f59587812 */ /* 0x000fe400078ec0ff */
[----:B------:R-:W-:Y:S02]  /*16ff0*/  SHF.R.S32.HI R89, RZ, 0x6, R89 ;  /* 0x00000006ff597819 */ /* 0x000fe40000011459 */
[----:B------:R-:W-:Y:S02]  /*17000*/  SHF.L.U32 R57, R88, 0x2, RZ ;  /* 0x0000000258397819 */ /* 0x000fe400000006ff */
[----:B------:R-:W-:-:S04]  /*17010*/  SGXT R89, R89, 0x1 ;  /* 0x000000015959781a */ /* 0x000fc80000000200 */
[----:B------:R-:W-:Y:S01]  /*17020*/  LOP3.LUT R57, R57, 0x110, R89, 0x78, !PT ;  /* 0x0000011039397812 */ /* 0x000fe200078e7859 */
[----:B----4-:R-:W-:-:S05]  /*17030*/  IMAD.WIDE R90, R176, 0x4, R78 ;  /* 0x00000004b05a7825 */ /* 0x010fca00078e024e */
[----:B------:R3:W-:Y:S01]  /*17040*/  LDGSTS.E [R0+-0x75800], [R90.64], P5 ;  /* 0x8a8000005a007fae */ /* 0x0007e2000a921848 */
[----:B------:R-:W-:-:S05]  /*17050*/  IMAD.WIDE R98, R176, 0x4, R80 ;  /* 0x00000004b0627825 */ /* 0x000fca00078e0250 */
[----:B------:R1:W-:Y:S01]  /*17060*/  LDGSTS.E [R4+-0x75000], [R98.64], P5 ;  /* 0x8b00000062047fae */ /* 0x0003e2000a921848 */
[----:B------:R-:W-:-:S05]  /*17070*/  IMAD.WIDE R106, R176, 0x4, R84 ;  /* 0x00000004b06a7825 */ /* 0x000fca00078e0254 */
[----:B------:R3:W-:Y:S01]  /*17080*/  LDGSTS.E [R0+-0x74800], [R106.64], P5 ;  /* 0x8b8000006a007fae */ /* 0x0007e2000a921848 */
[----:B------:R-:W-:-:S05]  /*17090*/  IMAD.WIDE R114, R176, 0x4, R86 ;  /* 0x00000004b0727825 */ /* 0x000fca00078e0256 */
[----:B------:R1:W-:Y:S01]  /*170a0*/  LDGSTS.E [R4+-0x74000], [R114.64], P5 ;  /* 0x8c00000072047fae */ /* 0x0003e2000a921848 */
[----:B--2---:R-:W-:-:S03]  /*170b0*/  IMAD.WIDE R122, R176, 0x4, R250 ;  /* 0x00000004b07a7825 */ /* 0x004fc600078e02fa */
[----:B------:R-:W2:Y:S04]  /*170c0*/  LDL.LU.64 R250, [R1+0x4a8] ;  /* 0x0004a80001fa7983 */ /* 0x000ea80000300a00 */
[----:B------:R-:W4:Y:S04]  /*170d0*/  LDL.LU.64 R78, [R1+0x490] ;  /* 0x00049000014e7983 */ /* 0x000f280000300a00 */
[----:B------:R-:W3:Y:S04]  /*170e0*/  LDL.LU.64 R86, [R1+0x470] ;  /* 0x0004700001567983 */ /* 0x000ee80000300a00 */
[----:B------:R-:W3:Y:S04]  /*170f0*/  LDL.LU.64 R70, [R1+0x450] ;  /* 0x0004500001467983 */ /* 0x000ee80000300a00 */
[----:B------:R-:W3:Y:S04]  /*17100*/  LDL.LU.64 R84, [R1+0x430] ;  /* 0x0004300001547983 */ /* 0x000ee80000300a00 */
[----:B------:R1:W-:Y:S04]  /*17110*/  LDGSTS.E [R0+-0x73800], [R122.64], P5 ;  /* 0x8c8000007a007fae */ /* 0x0003e8000a921848 */
[----:B------:R1:W-:Y:S04]  /*17120*/  LDGSTS.E [R4+-0x73000], [R130.64], P5 ;  /* 0x8d00000082047fae */ /* 0x0003e8000a921848 */
[----:B------:R1:W-:Y:S04]  /*17130*/  LDGSTS.E [R0+-0x72800], [R230.64], P5 ;  /* 0x8d800000e6007fae */ /* 0x0003e8000a921848 */
[----:B------:R1:W-:Y:S04]  /*17140*/  LDGSTS.E [R4+-0x72000], [R242.64], P5 ;  /* 0x8e000000f2047fae */ /* 0x0003e8000a921848 */
[----:B------:R1:W-:Y:S04]  /*17150*/  STL.64 [R1+0x138], R6 ;  /* 0x0001380601007387 */ /* 0x0003e80000100a00 */
[----:B------:R1:W-:Y:S04]  /*17160*/  LDGSTS.E [R0+-0x71800], [R6.64], P5 ;  /* 0x8e80000006007fae */ /* 0x0003e8000a921848 */
[----:B------:R-:W3:Y:S04]  /*17170*/  LDL.LU.64 R72, [R1+0x410] ;  /* 0x0004100001487983 */ /* 0x000ee80000300a00 */
[----:B------:R-:W3:Y:S01]  /*17180*/  LDL.LU.64 R76, [R1+0x3f0] ;  /* 0x0003f000014c7983 */ /* 0x000ee20000300a00 */
[----:B-1----:R-:W-:-:S05]  /*17190*/  IMAD.WIDE R6, R176, 0x4, R238 ;  /* 0x00000004b0067825 */ /* 0x002fca00078e02ee */
[----:B------:R1:W-:Y:S04]  /*171a0*/  STL.64 [R1+0x148], R6 ;  /* 0x0001480601007387 */ /* 0x0003e80000100a00 */
[----:B------:R-:W3:Y:S04]  /*171b0*/  LDL.LU.64 R80, [R1+0x3d0] ;  /* 0x0003d00001507983 */ /* 0x000ee80000300a00 */
[----:B------:R-:W3:Y:S01]  /*171c0*/  LDL.LU.64 R88, [R1+0x3b0] ;  /* 0x0003b00001587983 */ /* 0x000ee20000300a00 */
[----:B--2---:R-:W-:-:S03]  /*171d0*/  IMAD.WIDE R218, R176, 0x4, R250 ;  /* 0x00000004b0da7825 */ /* 0x004fc600078e02fa */
[----:B------:R-:W2:Y:S01]  /*171e0*/  LDL.LU.64 R250, [R1+0x390] ;  /* 0x0003900001fa7983 */ /* 0x000ea20000300a00 */
[----:B----4-:R-:W-:-:S03]  /*171f0*/  IMAD.WIDE R214, R176, 0x4, R78 ;  /* 0x00000004b0d67825 */ /* 0x010fc600078e024e */
[----:B------:R-:W4:Y:S01]  /*17200*/  LDL.LU.64 R78, [R1+0x370] ;  /* 0x00037000014e7983 */ /* 0x000f220000300a00 */
[----:B---3--:R-:W-:-:S03]  /*17210*/  IMAD.WIDE R208, R176, 0x4, R86 ;  /* 0x00000004b0d07825 */ /* 0x008fc600078e0256 */
[----:B------:R-:W3:Y:S01]  /*17220*/  LDL.LU.64 R86, [R1+0x350] ;  /* 0x0003500001567983 */ /* 0x000ee20000300a00 */
[----:B------:R-:W-:-:S03]  /*17230*/  IMAD.WIDE R180, R176, 0x4, R70 ;  /* 0x00000004b0b47825 */ /* 0x000fc600078e0246 */
[----:B------:R-:W2:Y:S01]  /*17240*/  LDL.LU.64 R70, [R1+0x330] ;  /* 0x0003300001467983 */ /* 0x000ea20000300a00 */
        /* <DEDUP_REMOVED lines=10> */
[----:B------:R-:W-:Y:S01]  /*172f0*/  IMAD.WIDE R244, R176, 0x4, R236 ;  /* 0x00000004b0f47825 */ /* 0x000fe200078e02ec */
[----:B------:R-:W-:-:S04]  /*17300*/  LOP3.LUT R57, R57, 0x20, RZ, 0x3c, !PT ;  /* 0x0000002039397812 */ /* 0x000fc800078e3cff */
[----:B------:R1:W-:Y:S04]  /*17310*/  LDGSTS.E [R4+-0x71000], [R244.64], P5 ;  /* 0x8f000000f4047fae */ /* 0x0003e8000a921848 */
[----:B------:R1:W-:Y:S02]  /*17320*/  LDGSTS.E [R0+-0x70800], [R6.64], P5 ;  /* 0x8f80000006007fae */ /* 0x0003e4000a921848 */
[C---:B-1----:R-:W-:Y:S02]  /*17330*/  IADD3 R4, R57.reuse, 0x100000, RZ ;  /* 0x0010000039047810 */ /* 0x042fe40007ffe0ff */
[----:B------:R-:W-:-:S03]  /*17340*/  IADD3 R0, R57, 0x100000, RZ ;  /* 0x0010000039007810 */ /* 0x000fc60007ffe0ff */
[----:B------:R4:W-:Y:S04]  /*17350*/  LDGSTS.E [R4+-0x7fe00], [R218.64], P5 ;  /* 0x80200000da047fae */ /* 0x0009e8000a921848 */
[----:B------:R1:W-:Y:S04]  /*17360*/  LDGSTS.E [R0+-0x7f600], [R214.64], P5 ;  /* 0x80a00000d6007fae */ /* 0x0003e8000a921848 */
[----:B------:R4:W-:Y:S04]  /*17370*/  LDGSTS.E [R4+-0x7ee00], [R208.64], P5 ;  /* 0x81200000d0047fae */ /* 0x0009e8000a921848 */
[----:B------:R1:W-:Y:S04]  /*17380*/  LDGSTS.E [R0+-0x7e600], [R180.64], P5 ;  /* 0x81a00000b4007fae */ /* 0x0003e8000a921848 */
[----:B------:R4:W-:Y:S04]  /*17390*/  LDGSTS.E [R4+-0x7de00], [R170.64], P5 ;  /* 0x82200000aa047fae */ /* 0x0009e8000a921848 */
[----:B------:R1:W-:Y:S04]  /*173a0*/  LDGSTS.E [R0+-0x7d600], [R164.64], P5 ;  /* 0x82a00000a4007fae */ /* 0x0003e8000a921848 */
[----:B------:R4:W-:Y:S04]  /*173b0*/  LDGSTS.E [R4+-0x7ce00], [R156.64], P5 ;  /* 0x832000009c047fae */ /* 0x0009e8000a921848 */
[----:B------:R1:W-:Y:S04]  /*173c0*/  LDGSTS.E [R0+-0x7c600], [R150.64], P5 ;  /* 0x83a0000096007fae */ /* 0x0003e8000a921848 */
[----:B------:R4:W-:Y:S02]  /*173d0*/  LDGSTS.E [R4+-0x7be00], [R144.64], P5 ;  /* 0x8420000090047fae */ /* 0x0009e4000a921848 */
[----:B----4-:R-:W-:-:S02]  /*173e0*/  IMAD.WIDE R4, R176, 0x4, R78 ;  /* 0x00000004b0047825 */ /* 0x010fc400078e024e */
[----:B------:R-:W4:Y:S02]  /*173f0*/  LDL.LU.64 R78, [R1+0x270] ;  /* 0x00027000014e7983 */ /* 0x000f240000300a00 */
[C---:B---3--:R-:W-:Y:S02]  /*17400*/  IMAD.WIDE R12, R176.reuse, 0x4, R86 ;  /* 0x00000004b00c7825 */ /* 0x048fe400078e0256 */
[----:B------:R-:W3:Y:S02]  /*17410*/  LDL.LU.64 R86, [R1+0x250] ;  /* 0x0002500001567983 */ /* 0x000ee40000300a00 */
[----:B--2---:R-:W-:-:S04]  /*17420*/  IMAD.WIDE R20, R176, 0x4, R70 ;  /* 0x00000004b0147825 */ /* 0x004fc800078e0246 */
[C---:B------:R-:W-:Y:S02]  /*17430*/  IMAD.WIDE R28, R176.reuse, 0x4, R84 ;  /* 0x00000004b01c7825 */ /* 0x040fe400078e0254 */
[----:B------:R-:W2:Y:S04]  /*17440*/  LDL.LU.64 R84, [R1+0x230] ;  /* 0x0002300001547983 */ /* 0x000ea80000300a00 */
[----:B------:R-:W2:Y:S04]  /*17450*/  LDL.LU.64 R70, [R1+0x218] ;  /* 0x0002180001467983 */ /* 0x000ea80000300a00 */
[----:B------:R-:W2:Y:S04]  /*17460*/  LDL.LU.64 R54, [R1+0x200] ;  /* 0x0002000001367983 */ /* 0x000ea80000300a00 */
[----:B------:R-:W2:Y:S01]  /*17470*/  LDL.LU.64 R62, [R1+0x1e8] ;  /* 0x0001e800013e7983 */ /* 0x000ea20000300a00 */
[----:B------:R-:W-:-:S03]  /*17480*/  IMAD.WIDE R36, R176, 0x4, R72 ;  /* 0x00000004b0247825 */ /* 0x000fc600078e0248 */
[----:B------:R-:W2:Y:S01]  /*17490*/  LDL.LU.64 R72, [R1+0x1c0] ;  /* 0x0001c00001487983 */ /* 0x000ea20000300a00 */
[----:B------:R-:W-:-:S03]  /*174a0*/  IMAD.WIDE R52, R176, 0x4, R80 ;  /* 0x00000004b0347825 */ /* 0x000fc600078e0250 */
[----:B------:R-:W2:Y:S01]  /*174b0*/  LDL.LU.64 R80, [R1+0x190] ;  /* 0x0001900001507983 */ /* 0x000ea20000300a00 */
[----:B------:R-:W-:-:S03]  /*174c0*/  IMAD.WIDE R60, R176, 0x4, R88 ;  /* 0x00000004b03c7825 */ /* 0x000fc600078e0258 */
[----:B------:R-:W2:Y:S01]  /*174d0*/  LDL.LU.64 R88, [R1+0x170] ;  /* 0x0001700001587983 */ /* 0x000ea20000300a00 */
[----:B------:R-:W-:-:S04]  /*174e0*/  IMAD.WIDE R44, R176, 0x4, R76 ;  /* 0x00000004b02c7825 */ /* 0x000fc800078e024c */
[C---:B----4-:R-:W-:Y:S02]  /*174f0*/  IMAD.WIDE R68, R176.reuse, 0x4, R78 ;  /* 0x00000004b0447825 */ /* 0x050fe400078e024e */
[----:B------:R-:W4:Y:S02]  /*17500*/  LDL.LU.64 R78, [R1+0x150] ;  /* 0x00015000014e7983 */ /* 0x000f240000300a00 */
[C---:B---3--:R-:W-:Y:S02]  /*17510*/  IMAD.WIDE R76, R176.reuse, 0x4, R86 ;  /* 0x00000004b04c7825 */ /* 0x048fe400078e0256 */
[----:B------:R-:W3:Y:S04]  /*17520*/  LDL.LU.64 R86, [R1+0x130] ;  /* 0x0001300001567983 */ /* 0x000ee80000300a00 */
[----:B------:R-:W3:Y:S01]  /*17530*/  LDL.LU.64 R64, [R1+0x110] ;  /* 0x0001100001407983 */ /* 0x000ee20000300a00 */
[----:B--2---:R-:W-:-:S03]  /*17540*/  IMAD.WIDE R92, R176, 0x4, R70 ;  /* 0x00000004b05c7825 */ /* 0x004fc600078e0246 */
        /* <DEDUP_REMOVED lines=11> */
[----:B------:R-:W3:Y:S02]  /*17600*/  LDL.LU.64 R86, [R1+0x428] ;  /* 0x0004280001567983 */ /* 0x000ee40000300a00 */
[C---:B------:R-:W-:Y:S02]  /*17610*/  IMAD.WIDE R232, R176.reuse, 0x4, R64 ;  /* 0x00000004b0e87825 */ /* 0x040fe400078e0240 */
        /* <DEDUP_REMOVED lines=10> */
[----:B------:R-:W-:Y:S01]  /*176c0*/  IADD3 R6, R57, 0x100000, RZ ;  /* 0x0010000039067810 */ /* 0x000fe20007ffe0ff */
[----:B------:R-:W-:-:S05]  /*176d0*/  IMAD.WIDE R250, R176, 0x4, R250 ;  /* 0x00000004b0fa7825 */ /* 0x000fca00078e02fa */
[----:B------:R1:W-:Y:S04]  /*176e0*/  LDGSTS.E [R0+-0x7b600], [R250.64], P5 ;  /* 0x84a00000fa007fae */ /* 0x0003e8000a921848 */
[----:B------:R1:W-:Y:S04]  /*176f0*/  LDGSTS.E [R6+-0x7ae00], [R4.64], P5 ;  /* 0x8520000004067fae */ /* 0x0003e8000a921848 */
[----:B------:R1:W-:Y:S01]  /*17700*/  LDGSTS.E [R0+-0x7a600], [R12.64], P5 ;  /* 0x85a000000c007fae */ /* 0x0003e2000a921848 */
[----:B------:R-:W-:-:S03]  /*17710*/  IMAD.WIDE R84, R176, 0x4, R84 ;  /* 0x00000004b0547825 */ /* 0x000fc600078e0254 */
[----:B------:R1:W-:Y:S04]  /*17720*/  LDGSTS.E [R6+-0x79e00], [R20.64], P5 ;  /* 0x8620000014067fae */ /* 0x0003e8000a921848 */
[----:B------:R1:W-:Y:S01]  /*17730*/  LDGSTS.E [R0+-0x79600], [R28.64], P5 ;  /* 0x86a000001c007fae */ /* 0x0003e2000a921848 */
[----:B------:R-:W-:-:S03]  /*17740*/  IMAD.WIDE R100, R176, 0x4, R54 ;  /* 0x00000004b0647825 */ /* 0x000fc600078e0236 */
        /* <DEDUP_REMOVED lines=19> */
[----:B-1----:R-:W-:-:S02]  /*17880*/  IADD3 R6, R177, 0x100000, RZ ;  /* 0x00100000b1067810 */ /* 0x002fc40007ffe0ff */
[----:B------:R-:W-:-:S03]  /*17890*/  IADD3 R0, R177, 0x100000, RZ ;  /* 0x00100000b1007810 */ /* 0x000fc60007ffe0ff */
[----:B------:R1:W-:Y:S04]  /*178a0*/  LDGSTS.E [R6+-0x7fc00], [R228.64], P5 ;  /* 0x80400000e4067fae */ /* 0x0003e8000a921848 */
[----:B------:R1:W-:Y:S04]  /*178b0*/  LDGSTS.E [R0+-0x7f400], [R220.64], P5 ;  /* 0x80c00000dc007fae */ /* 0x0003e8000a921848 */
[----:B------:R1:W-:Y:S01]  /*178c0*/  LDGSTS.E [R6+-0x7ec00], [R212.64], P5 ;  /* 0x81400000d4067fae */ /* 0x0003e2000a921848 */
[----:B----4-:R-:W-:-:S03]  /*178d0*/  IMAD.WIDE R184, R176, 0x4, R78 ;  /* 0x00000004b0b87825 */ /* 0x010fc600078e024e */
[----:B------:R-:W4:Y:S01]  /*178e0*/  LDL.LU.64 R78, [R1+0x348] ;  /* 0x00034800014e7983 */ /* 0x000f220000300a00 */
[----:B---3--:R-:W-:-:S03]  /*178f0*/  IMAD.WIDE R174, R176, 0x4, R86 ;  /* 0x00000004b0ae7825 */ /* 0x008fc600078e0256 */
[----:B------:R-:W3:Y:S01]  /*17900*/  LDL.LU.64 R86, [R1+0x328] ;  /* 0x0003280001567983 */ /* 0x000ee20000300a00 */
[----:B------:R-:W-:-:S03]  /*17910*/  IMAD.WIDE R168, R176, 0x4, R62 ;  /* 0x00000004b0a87825 */ /* 0x000fc600078e023e */
[----:B------:R-:W3:Y:S01]  /*17920*/  LDL.LU.64 R62, [R1+0x308] ;  /* 0x00030800013e7983 */ /* 0x000ee20000300a00 */
[----:B------:R-:W-:-:S03]  /*17930*/  IMAD.WIDE R160, R176, 0x4, R64 ;  /* 0x00000004b0a07825 */ /* 0x000fc600078e0240 */
[----:B------:R-:W3:Y:S01]  /*17940*/  LDL.LU.64 R64, [R1+0x2e8] ;  /* 0x0002e80001407983 */ /* 0x000ee20000300a00 */
[----:B--2---:R-:W-:-:S03]  /*17950*/  IMAD.WIDE R152, R176, 0x4, R70 ;  /* 0x00000004b0987825 */ /* 0x004fc600078e0246 */
[----:B------:R-:W2:Y:S04]  /*17960*/  LDL.LU.64 R70, [R1+0x2c8] ;  /* 0x0002c80001467983 */ /* 0x000ea80000300a00 */
[----:B------:R1:W-:Y:S04]  /*17970*/  LDGSTS.E [R0+-0x7e400], [R184.64], P5 ;  /* 0x81c00000b8007fae */ /* 0x0003e8000a921848 */
[----:B------:R1:W-:Y:S04]  /*17980*/  LDGSTS.E [R6+-0x7dc00], [R174.64], P5 ;  /* 0x82400000ae067fae */ /* 0x0003e8000a921848 */
[----:B------:R1:W-:Y:S04]  /*17990*/  LDGSTS.E [R0+-0x7d400], [R168.64], P5 ;  /* 0x82c00000a8007fae */ /* 0x0003e8000a921848 */
[----:B------:R1:W-:Y:S04]  /*179a0*/  LDGSTS.E [R6+-0x7cc00], [R160.64], P5 ;  /* 0x83400000a0067fae */ /* 0x0003e8000a921848 */
[----:B------:R1:W-:Y:S01]  /*179b0*/  LDGSTS.E [R0+-0x7c400], [R152.64], P5 ;  /* 0x83c0000098007fae */ /* 0x0003e2000a921848 */
[----:B------:R-:W-:-:S03]  /*179c0*/  IMAD.WIDE R146, R176, 0x4, R72 ;  /* 0x00000004b0927825 */ /* 0x000fc600078e0248 */
[----:B------:R-:W2:Y:S04]  /*179d0*/  LDL.LU.64 R72, [R1+0x2a8] ;  /* 0x0002a80001487983 */ /* 0x000ea80000300a00 */
[----:B------:R1:W-:Y:S01]  /*179e0*/  LDGSTS.E [R6+-0x7bc00], [R146.64], P5 ;  /* 0x8440000092067fae */ /* 0x0003e2000a921848 */
[----:B------:R-:W-:-:S03]  /*179f0*/  IMAD.WIDE R248, R176, 0x4, R80 ;  /* 0x00000004b0f87825 */ /* 0x000fc600078e0250 */
[----:B------:R-:W2:Y:S01]  /*17a00*/  LDL.LU.64 R80, [R1+0x288] ;  /* 0x0002880001507983 */ /* 0x000ea20000300a00 */
[----:B-1----:R-:W-:-:S03]  /*17a10*/  IMAD.WIDE R6, R176, 0x4, R88 ;  /* 0x00000004b0067825 */ /* 0x002fc600078e0258 */
[----:B------:R-:W2:Y:S01]  /*17a20*/  LDL.LU.64 R88, [R1+0x268] ;  /* 0x0002680001587983 */ /* 0x000ea20000300a00 */
[----:B------:R-:W-:-:S03]  /*17a30*/  IADD3 R8, R177, 0x100000, RZ ;  /* 0x00100000b1087810 */ /* 0x000fc60007ffe0ff */
[----:B------:R1:W-:Y:S04]  /*17a40*/  LDGSTS.E [R0+-0x7b400], [R248.64], P5 ;  /* 0x84c00000f8007fae */ /* 0x0003e8000a921848 */
[----:B------:R1:W-:Y:S01]  /*17a50*/  LDGSTS.E [R8+-0x7ac00], [R6.64], P5 ;  /* 0x8540000006087fae */ /* 0x0003e2000a921848 */
[----:B----4-:R-:W-:-:S03]  /*17a60*/  IMAD.WIDE R14, R176, 0x4, R78 ;  /* 0x00000004b00e7825 */ /* 0x010fc600078e024e */
[----:B------:R-:W4:Y:S01]  /*17a70*/  LDL.LU.64 R78, [R1+0x248] ;  /* 0x00024800014e7983 */ /* 0x000f220000300a00 */
[----:B---3--:R-:W-:-:S03]  /*17a80*/  IMAD.WIDE R22, R176, 0x4, R86 ;  /* 0x00000004b0167825 */ /* 0x008fc600078e0256 */
[----:B------:R-:W3:Y:S04]  /*17a90*/  LDL.LU.64 R86, [R1+0x228] ;  /* 0x0002280001567983 */ /* 0x000ee80000300a00 */
[----:B------:R-:W3:Y:S01]  /*17aa0*/  LDL.LU.64 R48, [R1+0x210] ;  /* 0x0002100001307983 */ /* 0x000ee20000300a00 */
[----:B------:R-:W-:-:S03]  /*17ab0*/  IMAD.WIDE R38, R176, 0x4, R64 ;  /* 0x00000004b0267825 */ /* 0x000fc600078e0240 */
[----:B------:R-:W4:Y:S04]  /*17ac0*/  LDL.LU.64 R56, [R1+0x1f8] ;  /* 0x0001f80001387983 */ /* 0x000f280000300a00 */
[----:B------:R-:W4:Y:S01]  /*17ad0*/  LDL.LU.64 R64, [R1+0x1e0] ;  /* 0x0001e00001407983 */ /* 0x000f220000300a00 */
[----:B------:R-:W-:-:S03]  /*17ae0*/  IMAD.WIDE R30, R176, 0x4, R62 ;  /* 0x00000004b01e7825 */ /* 0x000fc600078e023e */
[----:B------:R1:W-:Y:S01]  /*17af0*/  LDGSTS.E [R0+-0x7a400], [R14.64], P5 ;  /* 0x85c000000e007fae */ /* 0x0003e2000a921848 */
[----:B--2---:R-:W-:-:S03]  /*17b00*/  IMAD.WIDE R46, R176, 0x4, R70 ;  /* 0x00000004b02e7825 */ /* 0x004fc600078e0246 */
        /* <DEDUP_REMOVED lines=9> */
[----:B------:R-:W-:-:S03]  /*17ba0*/  IMAD.WIDE R70, R176, 0x4, R88 ;  /* 0x00000004b0467825 */ /* 0x000fc600078e0258 */
[----:B------:R-:W2:Y:S04]  /*17bb0*/  LDL.LU.64 R88, [R1+0x168] ;  /* 0x0001680001587983 */ /* 0x000ea80000300a00 */
[----:B------:R-:W2:Y:S04]  /*17bc0*/  LDL.LU.64 R40, [R1+0x158] ;  /* 0x0001580001287983 */ /* 0x000ea80000300a00 */
[----:B------:R-:W2:Y:S04]  /*17bd0*/  LDL.LU.64 R246, [R1+0x128] ;  /* 0x0001280001f67983 */ /* 0x000ea80000300a00 */
[----:B------:R1:W-:Y:S04]  /*17be0*/  LDGSTS.E [R0+-0x77400], [R62.64], P5 ;  /* 0x88c000003e007fae */ /* 0x0003e8000a921848 */
[----:B------:R1:W-:Y:S01]  /*17bf0*/  LDGSTS.E [R8+-0x76c00], [R70.64], P5 ;  /* 0x8940000046087fae */ /* 0x0003e2000a921848 */
[----:B---3--:R-:W-:-:S03]  /*17c00*/  IMAD.WIDE R94, R176, 0x4, R48 ;  /* 0x00000004b05e7825 */ /* 0x008fc600078e0230 */
[----:B------:R-:W3:Y:S01]  /*17c10*/  LDL.LU.64 R48, [R1+0x108] ;  /* 0x0001080001307983 */ /* 0x000ee20000300a00 */
[----:B----4-:R-:W-:-:S03]  /*17c20*/  IMAD.WIDE R102, R176, 0x4, R56 ;  /* 0x00000004b0667825 */ /* 0x010fc600078e0238 */
[----:B------:R-:W4:Y:S01]  /*17c30*/  LDL.LU.64 R56, [R1+0xe8] ;  /* 0x0000e80001387983 */ /* 0x000f220000300a00 */
[----:B------:R-:W-:-:S03]  /*17c40*/  IMAD.WIDE R110, R176, 0x4, R64 ;  /* 0x00000004b06e7825 */ /* 0x000fc600078e0240 */
[----:B------:R-:W4:Y:S01]  /*17c50*/  LDL.LU.64 R64, [R1+0xd0] ;  /* 0x0000d00001407983 */ /* 0x000f220000300a00 */
[----:B--2---:R-:W-:-:S03]  /*17c60*/  IMAD.WIDE R118, R176, 0x4, R72 ;  /* 0x00000004b0767825 */ /* 0x004fc600078e0248 */
[----:B------:R-:W2:Y:S01]  /*17c70*/  LDL.LU.64 R72, [R1+0x4a0] ;  /* 0x0004a00001487983 */ /* 0x000ea20000300a00 */
[----:B------:R-:W-:-:S03]  /*17c80*/  IMAD.WIDE R126, R176, 0x4, R80 ;  /* 0x00000004b07e7825 */ /* 0x000fc600078e0250 */
[----:B------:R-:W2:Y:S01]  /*17c90*/  LDL.LU.64 R80, [R1+0x480] ;  /* 0x0004800001507983 */ /* 0x000ea20000300a00 */
[----:B------:R-:W-:-:S03]  /*17ca0*/  IMAD.WIDE R134, R176, 0x4, R88 ;  /* 0x00000004b0867825 */ /* 0x000fc600078e0258 */
[----:B------:R-:W2:Y:S01]  /*17cb0*/  LDL.LU.64 R88, [R1+0x460] ;  /* 0x0004600001587983 */ /* 0x000ea20000300a00 */
[----:B------:R-:W-:-:S03]  /*17cc0*/  IMAD.WIDE R142, R176, 0x4, R40 ;  /* 0x00000004b08e7825 */ /* 0x000fc600078e0228 */
[----:B------:R-:W2:Y:S04]  /*17cd0*/  LDL.LU.64 R32, [R1+0x440] ;  /* 0x0004400001207983 */ /* 0x000ea80000300a00 */
[----:B------:R-:W2:Y:S01]  /*17ce0*/  LDL.LU.64 R40, [R1+0x420] ;  /* 0x0004200001287983 */ /* 0x000ea20000300a00 */
[----:B------:R-:W-:-:S04]  /*17cf0*/  IMAD.WIDE R162, R176, 0x4, R246 ;  /* 0x00000004b0a27825 */ /* 0x000fc800078e02f6 */
[C---:B---3--:R-:W-:Y:S02]  /*17d00*/  IMAD.WIDE R222, R176.reuse, 0x4, R48 ;  /* 0x00000004b0de7825 */ /* 0x048fe400078e0230 */
[----:B------:R-:W3:Y:S02]  /*17d10*/  LDL.LU.64 R48, [R1+0x400] ;  /* 0x0004000001307983 */ /* 0x000ee40000300a00 */
[C---:B----4-:R-:W-:Y:S02]  /*17d20*/  IMAD.WIDE R234, R176.reuse, 0x4, R56 ;  /* 0x00000004b0ea7825 */ /* 0x050fe400078e0238 */
[----:B------:R-:W4:Y:S02]  /*17d30*/  LDL.LU.64 R56, [R1+0x3e0] ;  /* 0x0003e00001387983 */ /* 0x000f240000300a00 */
[C---:B------:R-:W-:Y:S02]  /*17d40*/  IMAD.WIDE R16, R176.reuse, 0x4, R64 ;  /* 0x00000004b0107825 */ /* 0x040fe400078e0240 */
[----:B------:R-:W4:Y:S04]  /*17d50*/  LDL.LU.64 R246, [R1+0x3c0] ;  /* 0x0003c00001f67983 */ /* 0x000f280000300a00 */
[----:B------:R1:W-:Y:S04]  /*17d60*/  STL.64 [R1+0x128], R16 ;  /* 0x0001281001007387 */ /* 0x0003e80000100a00 */
[----:B------:R-:W4:Y:S01]  /*17d70*/  LDL.LU.64 R64, [R1+0x3a0] ;  /* 0x0003a00001407983 */ /* 0x000f220000300a00 */
[----:B--2---:R-:W-:-:S03]  /*17d80*/  IMAD.WIDE R226, R176, 0x4, R72 ;  /* 0x00000004b0e27825 */ /* 0x004fc600078e0248 */
[----:B------:R-:W2:Y:S01]  /*17d90*/  LDL.LU.64 R72, [R1+0x380] ;  /* 0x0003800001487983 */ /* 0x000ea20000300a00 */
[----:B------:R-:W-:-:S03]  /*17da0*/  IMAD.WIDE R216, R176, 0x4, R80 ;  /* 0x00000004b0d87825 */ /* 0x000fc600078e0250 */
[----:B------:R-:W2:Y:S01]  /*17db0*/  LDL.LU.64 R80, [R1+0x360] ;  /* 0x0003600001507983 */ /* 0x000ea20000300a00 */
[----:B------:R-:W-:-:S03]  /*17dc0*/  IMAD.WIDE R210, R176, 0x4, R88 ;  /* 0x00000004b0d27825 */ /* 0x000fc600078e0258 */
[----:B------:R-:W2:Y:S01]  /*17dd0*/  LDL.LU.64 R88, [R1+0x340] ;  /* 0x0003400001587983 */ /* 0x000ea20000300a00 */
[----:B------:R-:W-:-:S04]  /*17de0*/  IMAD.WIDE R78, R176, 0x4, R78 ;  /* 0x00000004b04e7825 */ /* 0x000fc800078e024e */
[C---:B------:R-:W-:Y:S01]  /*17df0*/  IMAD.WIDE R86, R176.reuse, 0x4, R86 ;  /* 0x00000004b0567825 */ /* 0x040fe200078e0256 */
[----:B------:R1:W-:Y:S03]  /*17e00*/  LDGSTS.E [R0+-0x76400], [R78.64], P5 ;  /* 0x89c000004e007fae */ /* 0x0003e6000a921848 */
[C---:B------:R-:W-:Y:S01]  /*17e10*/  IMAD.WIDE R182, R176.reuse, 0x4, R32 ;  /* 0x00000004b0b67825 */ /* 0x040fe200078e0220 */
[----:B------:R1:W-:Y:S03]  /*17e20*/  LDGSTS.E [R8+-0x75c00], [R86.64], P5 ;  /* 0x8a40000056087fae */ /* 0x0003e6000a921848 */
[----:B------:R-:W-:Y:S01]  /*17e30*/  IMAD.WIDE R172, R176, 0x4, R40 ;  /* 0x00000004b0ac7825 */ /* 0x000fe200078e0228 */
[----:B------:R1:W-:Y:S04]  /*17e40*/  LDGSTS.E [R0+-0x75400], [R94.64], P5 ;  /* 0x8ac000005e007fae */ /* 0x0003e8000a921848 */
[----:B------:R1:W-:Y:S04]  /*17e50*/  LDGSTS.E [R8+-0x74c00], [R102.64], P5 ;  /* 0x8b40000066087fae */ /* 0x0003e8000a921848 */
[----:B------:R-:W2:Y:S04]  /*17e60*/  LDL.LU.64 R32, [R1+0x320] ;  /* 0x0003200001207983 */ /* 0x000ea80000300a00 */
[----:B------:R1:W-:Y:S04]  /*17e70*/  LDGSTS.E [R0+-0x74400], [R110.64], P5 ;  /* 0x8bc000006e007fae */ /* 0x0003e8000a921848 */
[----:B------:R-:W2:Y:S04]  /*17e80*/  LDL.LU.64 R40, [R1+0x300] ;  /* 0x0003000001287983 */ /* 0x000ea80000300a00 */
        /* <DEDUP_REMOVED lines=12> */
[----:B------:R1:W-:Y:S04]  /*17f50*/  LDGSTS.E [R8+-0x7ea00], [R210.64], P5 ;  /* 0x81600000d2087fae */ /* 0x0003e8000a921848 */
[----:B------:R1:W-:Y:S04]  /*17f60*/  LDGSTS.E [R0+-0x7e200], [R182.64], P5 ;  /* 0x81e00000b6007fae */ /* 0x0003e8000a921848 */
[----:B------:R1:W-:Y:S01]  /*17f70*/  LDGSTS.E [R8+-0x7da00], [R172.64], P5 ;  /* 0x82600000ac087fae */ /* 0x0003e2000a921848 */
[----:B---3--:R-:W-:-:S03]  /*17f80*/  IMAD.WIDE R166, R176, 0x4, R48 ;  /* 0x00000004b0a67825 */ /* 0x008fc600078e0230 */
[----:B------:R-:W3:Y:S01]  /*17f90*/  LDL.LU.64 R48, [R1+0x2e0] ;  /* 0x0002e00001307983 */ /* 0x000ee20000300a00 */
[----:B----4-:R-:W-:-:S03]  /*17fa0*/  IMAD.WIDE R158, R176, 0x4, R56 ;  /* 0x00000004b09e7825 */ /* 0x010fc600078e0238 */
[----:B------:R-:W4:Y:S01]  /*17fb0*/  LDL.LU.64 R56, [R1+0x2c0] ;  /* 0x0002c00001387983 */ /* 0x000f220000300a00 */
[----:B------:R-:W-:-:S03]  /*17fc0*/  IMAD.WIDE R148, R176, 0x4, R246 ;  /* 0x00000004b0947825 */ /* 0x000fc600078e02f6 */
[----:B------:R1:W-:Y:S04]  /*17fd0*/  LDGSTS.E [R0+-0x7d200], [R166.64], P5 ;  /* 0x82e00000a6007fae */ /* 0x0003e8000a921848 */
[----:B------:R1:W-:Y:S01]  /*17fe0*/  LDGSTS.E [R8+-0x7ca00], [R158.64], P5 ;  /* 0x836000009e087fae */ /* 0x0003e2000a921848 */
[----:B------:R-:W-:-:S03]  /*17ff0*/  IMAD.WIDE R138, R176, 0x4, R64 ;  /* 0x00000004b08a7825 */ /* 0x000fc600078e0240 */
[----:B------:R-:W4:Y:S04]  /*18000*/  LDL.LU.64 R64, [R1+0x2a0] ;  /* 0x0002a00001407983 */ /* 0x000f280000300a00 */
[----:B------:R1:W-:Y:S04]  /*18010*/  LDGSTS.E [R0+-0x7c200], [R148.64], P5 ;  /* 0x83e0000094007fae */ /* 0x0003e8000a921848 */
[----:B------:R1:W-:Y:S01]  /*18020*/  LDGSTS.E [R8+-0x7ba00], [R138.64], P5 ;  /* 0x846000008a087fae */ /* 0x0003e2000a921848 */
[----:B--2---:R-:W-:-:S03]  /*18030*/  IMAD.WIDE R246, R176, 0x4, R72 ;  /* 0x00000004b0f67825 */ /* 0x004fc600078e0248 */
[----:B------:R-:W2:Y:S01]  /*18040*/  LDL.LU.64 R72, [R1+0x280] ;  /* 0x0002800001487983 */ /* 0x000ea20000300a00 */
[----:B------:R-:W-:-:S03]  /*18050*/  IADD3 R24, R252, 0x100000, RZ ;  /* 0x00100000fc187810 */ /* 0x000fc60007ffe0ff */
[----:B------:R2:W-:Y:S01]  /*18060*/  LDGSTS.E [R0+-0x7b200], [R246.64], P5 ;  /* 0x84e00000f6007fae */ /* 0x0005e2000a921848 */
[----:B-1----:R-:W-:-:S03]  /*18070*/  IMAD.WIDE R8, R176, 0x4, R80 ;  /* 0x00000004b0087825 */ /* 0x002fc600078e0250 */
[----:B------:R-:W2:Y:S01]  /*18080*/  LDL.LU.64 R80, [R1+0x260] ;  /* 0x0002600001507983 */ /* 0x000ea20000300a00 */
[----:B------:R-:W-:-:S03]  /*18090*/  IMAD.WIDE R16, R176, 0x4, R88 ;  /* 0x00000004b0107825 */ /* 0x000fc600078e0258 */
[----:B------:R-:W2:Y:S04]  /*180a0*/  LDL.LU.64 R88, [R1+0x240] ;  /* 0x0002400001587983 */ /* 0x000ea80000300a00 */
[----:B------:R-:W2:Y:S04]  /*180b0*/  LDL.LU.64 R104, [R1+0x220] ;  /* 0x0002200001687983 */ /* 0x000ea80000300a00 */
[----:B------:R-:W2:Y:S04]  /*180c0*/  LDL.LU.64 R96, [R1+0x208] ;  /* 0x0002080001607983 */ /* 0x000ea80000300a00 */
[----:B------:R-:W2:Y:S04]  /*180d0*/  LDL.LU.64 R120, [R1+0x1f0] ;  /* 0x0001f00001787983 */ /* 0x000ea80000300a00 */
[----:B------:R-:W2:Y:S04]  /*180e0*/  LDL.LU.64 R112, [R1+0x1d0] ;  /* 0x0001d00001707983 */ /* 0x000ea80000300a00 */
[----:B------:R-:W2:Y:S04]  /*180f0*/  LDL.LU.64 R136, [R1+0x1a8] ;  /* 0x0001a80001887983 */ /* 0x000ea80000300a00 */
[----:B------:R1:W-:Y:S04]  /*18100*/  LDGSTS.E [R24+-0x7aa00], [R8.64], P5 ;  /* 0x8560000008187fae */ /* 0x0003e8000a921848 */
[----:B------:R2:W-:Y:S04]  /*18110*/  LDGSTS.E [R0+-0x7a200], [R16.64], P5 ;  /* 0x85e0000010007fae */ /* 0x0005e8000a921848 */
[----:B------:R-:W2:Y:S01]  /*18120*/  LDL.LU.64 R128, [R1+0x180] ;  /* 0x0001800001807983 */ /* 0x000ea20000300a00 */
[----:B-1----:R-:W-:-:S03]  /*18130*/  IMAD.WIDE R24, R176, 0x4, R32 ;  /* 0x00000004b0187825 */ /* 0x002fc600078e0220 */
[----:B------:R-:W2:Y:S01]  /*18140*/  LDL.LU.64 R154, [R1+0x160] ;  /* 0x00016000019a7983 */ /* 0x000ea20000300a00 */
[----:B------:R-:W-:Y:S01]  /*18150*/  IMAD.WIDE R32, R176, 0x4, R40 ;  /* 0x00000004b0207825 */ /* 0x000fe200078e0228 */
[----:B------:R-:W-:Y:S02]  /*18160*/  IADD3 R40, R252, 0x100000, RZ ;  /* 0x00100000fc287810 */ /* 0x000fe40007ffe0ff */
[----:B------:R-:W2:Y:S04]  /*18170*/  LDL.LU.64 R178, [R1+0x120] ;  /* 0x0001200001b27983 */ /* 0x000ea80000300a00 */
[----:B------:R3:W-:Y:S04]  /*18180*/  LDGSTS.E [R40+-0x79a00], [R24.64], P5 ;  /* 0x8660000018287fae */ /* 0x0007e8000a921848 */
[----:B------:R1:W-:Y:S04]  /*18190*/  LDGSTS.E [R0+-0x79200], [R32.64], P5 ;  /* 0x86e0000020007fae */ /* 0x0003e8000a921848 */
[----:B------:R-:W2:Y:S04]  /*181a0*/  LDL.LU.64 R224, [R1+0x100] ;  /* 0x0001000001e07983 */ /* 0x000ea80000300a00 */
[----:B------:R-:W2:Y:S04]  /*181b0*/  LDL.LU.64 R238, [R1+0xe0] ;  /* 0x0000e00001ee7983 */ /* 0x000ea80000300a00 */
[----:B------:R-:W2:Y:S01]  /*181c0*/  LDL.LU.64 R186, [R1+0xc8] ;  /* 0x0000c80001ba7983 */ /* 0x000ea20000300a00 */
[----:B---3--:R-:W-:-:S04]  /*181d0*/  IMAD.WIDE R40, R176, 0x4, R48 ;  /* 0x00000004b0287825 */ /* 0x008fc800078e0230 */
[----:B----4-:R-:W-:Y:S01]  /*181e0*/  IMAD.WIDE R48, R176, 0x4, R56 ;  /* 0x00000004b0307825 */ /* 0x010fe200078e0238 */
[----:B------:R-:W-:-:S05]  /*181f0*/  IADD3 R56, R252, 0x100000, RZ ;  /* 0x00100000fc387810 */ /* 0x000fca0007ffe0ff */
[----:B------:R3:W-:Y:S04]  /*18200*/  LDGSTS.E [R56+-0x78a00], [R40.64], P5 ;  /* 0x8760000028387fae */ /* 0x0007e8000a921848 */
[----:B------:R4:W-:Y:S01]  /*18210*/  LDGSTS.E [R0+-0x78200], [R48.64], P5 ;  /* 0x87e0000030007fae */ /* 0x0009e2000a921848 */
[----:B---3--:R-:W-:-:S04]  /*18220*/  IMAD.WIDE R56, R176, 0x4, R64 ;  /* 0x00000004b0387825 */ /* 0x008fc800078e0240 */
[----:B--2---:R-:W-:Y:S01]  /*18230*/  IMAD.WIDE R64, R176, 0x4, R72 ;  /* 0x00000004b0407825 */ /* 0x004fe200078e0248 */
[----:B------:R-:W-:-:S05]  /*18240*/  IADD3 R72, R252, 0x100000, RZ ;  /* 0x00100000fc487810 */ /* 0x000fca0007ffe0ff */
[----:B------:R2:W-:Y:S04]  /*18250*/  LDGSTS.E [R72+-0x77a00], [R56.64], P5 ;  /* 0x8860000038487fae */ /* 0x0005e8000a921848 */
[----:B------:R3:W-:Y:S01]  /*18260*/  LDGSTS.E [R0+-0x77200], [R64.64], P5 ;  /* 0x88e0000040007fae */ /* 0x0007e2000a921848 */
[----:B--2---:R-:W-:-:S04]  /*18270*/  IMAD.WIDE R72, R176, 0x4, R80 ;  /* 0x00000004b0487825 */ /* 0x004fc800078e0250 */
[----:B------:R-:W-:Y:S01]  /*18280*/  IMAD.WIDE R80, R176, 0x4, R88 ;  /* 0x00000004b0507825 */ /* 0x000fe200078e0258 */
[----:B------:R-:W-:-:S05]  /*18290*/  IADD3 R88, R252, 0x100000, RZ ;  /* 0x00100000fc587810 */ /* 0x000fca0007ffe0ff */
[----:B------:R2:W-:Y:S01]  /*182a0*/  LDGSTS.E [R88+-0x76a00], [R72.64], P5 ;  /* 0x8960000048587fae */ /* 0x0005e2000a921848 */
[----:B------:R-:W-:-:S03]  /*182b0*/  IMAD.WIDE R96, R176, 0x4, R96 ;  /* 0x00000004b0607825 */ /* 0x000fc600078e0260 */
[----:B------:R1:W-:Y:S01]  /*182c0*/  LDGSTS.E [R0+-0x76200], [R80.64], P5 ;  /* 0x89e0000050007fae */ /* 0x0003e2000a921848 */
[----:B--2---:R-:W-:Y:S01]  /*182d0*/  IMAD.WIDE R88, R176, 0x4, R104 ;  /* 0x00000004b0587825 */ /* 0x004fe200078e0268 */
[----:B------:R-:W-:-:S05]  /*182e0*/  IADD3 R104, R252, 0x100000, RZ ;  /* 0x00100000fc687810 */ /* 0x000fca0007ffe0ff */
[----:B------:R2:W-:Y:S01]  /*182f0*/  LDGSTS.E [R104+-0x75a00], [R88.64], P5 ;  /* 0x8a60000058687fae */ /* 0x0005e2000a921848 */
[----:B------:R-:W-:-:S03]  /*18300*/  IMAD.WIDE R112, R176, 0x4, R112 ;  /* 0x00000004b0707825 */ /* 0x000fc600078e0270 */
[----:B------:R1:W-:Y:S01]  /*18310*/  LDGSTS.E [R0+-0x75200], [R96.64], P5 ;  /* 0x8ae0000060007fae */ /* 0x0003e2000a921848 */
[----:B--2---:R-:W-:Y:S01]  /*18320*/  IMAD.WIDE R104, R176, 0x4, R120 ;  /* 0x00000004b0687825 */ /* 0x004fe200078e0278 */
[----:B------:R-:W-:-:S05]  /*18330*/  IADD3 R120, R252, 0x100000, RZ ;  /* 0x00100000fc787810 */ /* 0x000fca0007ffe0ff */
[----:B------:R2:W-:Y:S04]  /*18340*/  LDGSTS.E [R120+-0x74a00], [R104.64], P5 ;  /* 0x8b60000068787fae */ /* 0x0005e8000a921848 */
[----:B------:R1:W-:Y:S01]  /*18350*/  LDGSTS.E [R0+-0x74200], [R112.64], P5 ;  /* 0x8be0000070007fae */ /* 0x0003e2000a921848 */
[----:B--2---:R-:W-:Y:S01]  /*18360*/  IMAD.WIDE R120, R176, 0x4, R136 ;  /* 0x00000004b0787825 */ /* 0x004fe200078e0288 */
[----:B------:R-:W-:-:S05]  /*18370*/  IADD3 R136, R252, 0x100000, RZ ;  /* 0x00100000fc887810 */ /* 0x000fca0007ffe0ff */
[----:B------:R2:W-:Y:S04]  /*18380*/  LDGSTS.E [R136+-0x73a00], [R120.64], P5 ;  /* 0x8c60000078887fae */ /* 0x0005e8000a921848 */
[----:B--2---:R-:W2:Y:S01]  /*18390*/  LDL.LU.64 R136, [R1+0x178] ;  /* 0x0001780001887983 */ /* 0x004ea20000300a00 */
[----:B------:R-:W-:Y:S01]  /*183a0*/  IMAD.WIDE R128, R176, 0x4, R128 ;  /* 0x00000004b0807825 */ /* 0x000fe200078e0280 */
[----:B------:R-:W-:-:S03]  /*183b0*/  IADD3 R177, R252, 0x100000, RZ ;  /* 0x00100000fcb17810 */ /* 0x000fc60007ffe0ff */
[C---:B------:R-:W-:Y:S01]  /*183c0*/  IMAD.WIDE R154, R176.reuse, 0x4, R154 ;  /* 0x00000004b09a7825 */ /* 0x040fe200078e029a */
[----:B------:R1:W-:Y:S03]  /*183d0*/  LDGSTS.E [R0+-0x73200], [R128.64], P5 ;  /* 0x8ce0000080007fae */ /* 0x0003e6000a921848 */
[----:B------:R-:W-:-:S04]  /*183e0*/  IMAD.WIDE R178, R176, 0x4, R178 ;  /* 0x00000004b0b27825 */ /* 0x000fc800078e02b2 */
[----:B------:R-:W-:-:S04]  /*183f0*/  IMAD.WIDE R224, R176, 0x4, R224 ;  /* 0x00000004b0e07825 */ /* 0x000fc800078e02e0 */
[----:B------:R-:W-:-:S04]  /*18400*/  IMAD.WIDE R238, R176, 0x4, R238 ;  /* 0x00000004b0ee7825 */ /* 0x000fc800078e02ee */
[----:B------:R-:W-:-:S05]  /*18410*/  IMAD.WIDE R186, R176, 0x4, R186 ;  /* 0x00000004b0ba7825 */ /* 0x000fca00078e02ba */
[----:B------:R1:W-:Y:S01]  /*18420*/  STL.64 [R1+0x130], R186 ;  /* 0x000130ba01007387 */ /* 0x0003e20000100a00 */
[----:B--2---:R-:W-:-:S05]  /*18430*/  IMAD.WIDE R136, R176, 0x4, R136 ;  /* 0x00000004b0887825 */ /* 0x004fca00078e0288 */
[----:B------:R2:W-:Y:S04]  /*18440*/  LDGSTS.E [R177+-0x72a00], [R136.64], P5 ;  /* 0x8d60000088b17fae */ /* 0x0005e8000a921848 */
[----:B------:R1:W-:Y:S04]  /*18450*/  LDGSTS.E [R0+-0x72200], [R154.64], P5 ;  /* 0x8de000009a007fae */ /* 0x0003e8000a921848 */
[----:B------:R1:W-:Y:S04]  /*18460*/  LDGSTS.E [R177+-0x71a00], [R178.64], P5 ;  /* 0x8e600000b2b17fae */ /* 0x0003e8000a921848 */
[----:B------:R1:W-:Y:S04]  /*18470*/  LDGSTS.E [R0+-0x71200], [R224.64], P5 ;  /* 0x8ee00000e0007fae */ /* 0x0003e8000a921848 */
[----:B------:R1:W-:Y:S04]  /*18480*/  LDGSTS.E [R177+-0x70a00], [R238.64], P5 ;  /* 0x8f600000eeb17fae */ /* 0x0003e8000a921848 */
[----:B------:R1:W-:Y:S01]  /*18490*/  LDGSTS.E [R0+-0x70200], [R186.64], P5 ;  /* 0x8fe00000ba007fae */ /* 0x0003e2000a921848 */
[----:B------:R-:W-:-:S03]  /*184a0*/  IMAD.WIDE R228, R176, 0x4, R228 ;  /* 0x00000004b0e47825 */ /* 0x000fc600078e02e4 */
[----:B------:R-:W0:Y:S04]  /*184b0*/  LDGDEPBAR ;  /* 0x00000000000079af */ /* 0x000e280000000000 */
[----:B-1----:R-:W2:Y:S01]  /*184c0*/  LDL.LU.64 R186, [R1+0x1230] ;  /* 0x0012300001ba7983 */ /* 0x002ea20000300a00 */
        /* <DEDUP_REMOVED lines=27> */
[----:B------:R1:W-:Y:S02]  /*18680*/  STL.64 [R1+0x120], R186 ;  /* 0x000120ba01007387 */ /* 0x0003e40000100a00 */
[----:B-1----:R-:W-:-:S04]  /*18690*/  IMAD.WIDE R186, R176, 0x4, R218 ;  /* 0x00000004b0ba7825 */ /* 0x002fc800078e02da */
[C---:B------:R-:W-:Y:S01]  /*186a0*/  IMAD.WIDE R218, R176.reuse, 0x4, R226 ;  /* 0x00000004b0da7825 */ /* 0x040fe200078e02e2 */
[----:B------:R1:W-:Y:S04]  /*186b0*/  STL.64 [R1+0x118], R186 ;  /* 0x000118ba01007387 */ /* 0x0003e80000100a00 */
[----:B------:R-:W-:Y:S04]  /*186c0*/  STL.64 [R1+0x110], R228 ;  /* 0x000110e401007387 */ /* 0x000fe80000100a00 */
[----:B------:R-:W-:Y:S01]  /*186d0*/  STL.64 [R1+0x108], R218 ;  /* 0x000108da01007387 */ /* 0x000fe20000100a00 */
[----:B-1----:R-:W-:-:S04]  /*186e0*/  IMAD.WIDE R186, R176, 0x4, R188 ;  /* 0x00000004b0ba7825 */ /* 0x002fc800078e02bc */
[C---:B------:R-:W-:Y:S01]  /*186f0*/  IMAD.WIDE R188, R176.reuse, 0x4, R220 ;  /* 0x00000004b0bc7825 */ /* 0x040fe200078e02dc */
[----:B------:R1:W-:Y:S04]  /*18700*/  STL.64 [R1+0x100], R186 ;  /* 0x000100ba01007387 */ /* 0x0003e80000100a00 */
[----:B------:R-:W-:Y:S04]  /*18710*/  STL.64 [R1+0xf8], R214 ;  /* 0x0000f8d601007387 */ /* 0x000fe80000100a00 */
[----:B------:R2:W-:Y:S01]  /*18720*/  STL.64 [R1+0xf0], R188 ;  /* 0x0000f0bc01007387 */ /* 0x0005e20000100a00 */
[----:B-1----:R-:W-:-:S05]  /*18730*/  IMAD.WIDE R186, R176, 0x4, R216 ;  /* 0x00000004b0ba7825 */ /* 0x002fca00078e02d8 */
[----:B------:R1:W-:Y:S01]  /*18740*/  STL.64 [R1+0xe8], R186 ;  /* 0x0000e8ba01007387 */ /* 0x0003e20000100a00 */
[----:B--2---:R-:W-:-:S03]  /*18750*/  IMAD.WIDE R188, R176, 0x4, R208 ;  /* 0x00000004b0bc7825 */ /* 0x004fc600078e02d0 */
[----:B------:R2:W-:Y:S04]  /*18760*/  STL.64 [R1+0xe0], R190 ;  /* 0x0000e0be01007387 */ /* 0x0005e80000100a00 */
[----:B------:R3:W-:Y:S01]  /*18770*/  STL.64 [R1+0xd8], R188 ;  /* 0x0000d8bc01007387 */ /* 0x0007e20000100a00 */
[----:B-1----:R-:W-:-:S04]  /*18780*/  IMAD.WIDE R186, R176, 0x4, R212 ;  /* 0x00000004b0ba7825 */ /* 0x002fc800078e02d4 */
[C---:B--2---:R-:W-:Y:S01]  /*18790*/  IMAD.WIDE R190, R176.reuse, 0x4, R210 ;  /* 0x00000004b0be7825 */ /* 0x044fe200078e02d2 */
[----:B------:R1:W-:Y:S03]  /*187a0*/  STL.64 [R1+0xd0], R186 ;  /* 0x0000d0ba01007387 */ /* 0x0003e60000100a00 */
[C---:B---3--:R-:W-:Y:S01]  /*187b0*/  IMAD.WIDE R188, R176.reuse, 0x4, R192 ;  /* 0x00000004b0bc7825 */ /* 0x048fe200078e02c0 */
[----:B------:R-:W-:Y:S04]  /*187c0*/  STL.64 [R1+0xc8], R190 ;  /* 0x0000c8be01007387 */ /* 0x000fe80000100a00 */
[----:B------:R-:W-:Y:S01]  /*187d0*/  STL.64 [R1+0xc0], R188 ;  /* 0x0000c0bc01007387 */ /* 0x000fe20000100a00 */
[----:B-1----:R-:W-:-:S04]  /*187e0*/  IMAD.WIDE R186, R176, 0x4, R180 ;  /* 0x00000004b0ba7825 */ /* 0x002fc800078e02b4 */
[C---:B------:R-:W-:Y:S01]  /*187f0*/  IMAD.WIDE R180, R176.reuse, 0x4, R184 ;  /* 0x00000004b0b47825 */ /* 0x040fe200078e02b8 */
[----:B------:R-:W-:Y:S03]  /*18800*/  STL.64 [R1+0xb8], R186 ;  /* 0x0000b8ba01007387 */ /* 0x000fe60000100a00 */
[C---:B------:R-:W-:Y:S01]  /*18810*/  IMAD.WIDE R184, R176.reuse, 0x4, R182 ;  /* 0x00000004b0b87825 */ /* 0x040fe200078e02b6 */
[----:B------:R1:W-:Y:S03]  /*18820*/  STL.64 [R1+0xb0], R180 ;  /* 0x0000b0b401007387 */ /* 0x0003e60000100a00 */
[C---:B------:R-:W-:Y:S01]  /*18830*/  IMAD.WIDE R182, R176.reuse, 0x4, R194 ;  /* 0x00000004b0b67825 */ /* 0x040fe200078e02c2 */
        /* <DEDUP_REMOVED lines=22> */
[----:B------:R-:W-:Y:S04]  /*189a0*/  STL.64 [R1+0x50], R160 ;  /* 0x000050a001007387 */ /* 0x000fe80000100a00 */
[----:B------:R1:W-:Y:S04]  /*189b0*/  STL.64 [R1+0x48], R156 ;  /* 0x0000489c01007387 */ /* 0x0003e80000100a00 */
[----:B------:R-:W-:Y:S04]  /*189c0*/  STL.64 [R1+0x40], R158 ;  /* 0x0000409e01007387 */ /* 0x000fe80000100a00 */
[----:B------:R2:W-:Y:S01]  /*189d0*/  STL.64 [R1+0x38], R150 ;  /* 0x0000389601007387 */ /* 0x0005e20000100a00 */
[----:B-1----:R-:W-:-:S04]  /*189e0*/  IMAD.WIDE R156, R176, 0x4, R152 ;  /* 0x00000004b09c7825 */ /* 0x002fc800078e0298 */
[C---:B------:R-:W-:Y:S01]  /*189f0*/  IMAD.WIDE R152, R176.reuse, 0x4, R148 ;  /* 0x00000004b0987825 */ /* 0x040fe200078e0294 */
[----:B------:R-:W-:Y:S03]  /*18a00*/  STL.64 [R1+0x30], R156 ;  /* 0x0000309c01007387 */ /* 0x000fe60000100a00 */
[C---:B--2---:R-:W-:Y:S01]  /*18a10*/  IMAD.WIDE R150, R176.reuse, 0x4, R202 ;  /* 0x00000004b0967825 */ /* 0x044fe200078e02ca */
[----:B------:R-:W-:Y:S03]  /*18a20*/  STL.64 [R1+0x28], R152 ;  /* 0x0000289801007387 */ /* 0x000fe60000100a00 */
[C---:B------:R-:W-:Y:S01]  /*18a30*/  IMAD.WIDE R148, R176.reuse, 0x4, R144 ;  /* 0x00000004b0947825 */ /* 0x040fe200078e0290 */
[----:B------:R-:W-:Y:S04]  /*18a40*/  STL.64 [R1+0x20], R150 ;  /* 0x0000209601007387 */ /* 0x000fe80000100a00 */
[----:B------:R-:W-:Y:S04]  /*18a50*/  STL.64 [R1+0x18], R148 ;  /* 0x0000189401007387 */ /* 0x000fe80000100a00 */
[----:B------:R-:W-:Y:S04]  /*18a60*/  STL.64 [R1+0x10], R146 ;  /* 0x0000109201007387 */ /* 0x000fe80000100a00 */
[----:B------:R-:W2:Y:S01]  /*18a70*/  LDL.LU.64 R228, [R1+0x138] ;  /* 0x0001380001e47983 */ /* 0x000ea20000300a00 */
[----:B------:R-:W-:-:S05]  /*18a80*/  IMAD.WIDE R144, R176, 0x4, R138 ;  /* 0x00000004b0907825 */ /* 0x000fca00078e028a */
[----:B------:R1:W-:Y:S04]  /*18a90*/  STL.64 [R1+0x8], R144 ;  /* 0x0000089001007387 */ /* 0x0003e80000100a00 */
[----:B------:R-:W3:Y:S01]  /*18aa0*/  LDL.LU.64 R226, [R1+0x148] ;  /* 0x0001480001e27983 */ /* 0x000ee20000300a00 */
[----:B------:R-:W-:-:S05]  /*18ab0*/  IMAD.WIDE R138, R176, 0x4, R204 ;  /* 0x00000004b08a7825 */ /* 0x000fca00078e02cc */
[----:B------:R1:W-:Y:S04]  /*18ac0*/  STL.64 [R1], R138 ;  /* 0x0000008a01007387 */ /* 0x0003e80000100a00 */
[----:B------:R-:W3:Y:S04]  /*18ad0*/  LDL.LU.64 R218, [R1+0x128] ;  /* 0x0001280001da7983 */ /* 0x000ee80000300a00 */
[----:B------:R-:W3:Y:S04]  /*18ae0*/  LDL.LU.64 R186, [R1+0x130] ;  /* 0x0001300001ba7983 */ /* 0x000ee80000300a00 */
[----:B------:R-:W-:Y:S04]  /*18af0*/  STL.64 [R1+0x11d8], R250 ;  /* 0x0011d8fa01007387 */ /* 0x000fe80000100a00 */
[----:B------:R-:W-:Y:S04]  /*18b00*/  STL.64 [R1+0x11e0], R248 ;  /* 0x0011e0f801007387 */ /* 0x000fe80000100a00 */
[----:B------:R-:W-:Y:S04]  /*18b10*/  STL.64 [R1+0x11e8], R246 ;  /* 0x0011e8f601007387 */ /* 0x000fe80000100a00 */
[----:B------:R2:W-:Y:S04]  /*18b20*/  STL.64 [R1+0x11f0], R2 ;  /* 0x0011f00201007387 */ /* 0x0005e80000100a00 */
[----:B------:R-:W-:Y:S04]  /*18b30*/  STL.64 [R1+0x11f8], R4 ;  /* 0x0011f80401007387 */ /* 0x000fe80000100a00 */
[----:B------:R-:W-:Y:S01]  /*18b40*/  STL.64 [R1+0x1200], R6 ;  /* 0x0012000601007387 */ /* 0x000fe20000100a00 */
[----:B-1----:R-:W-:-:S03]  /*18b50*/  IMAD.WIDE R144, R176, 0x4, R154 ;  /* 0x00000004b0907825 */ /* 0x002fc600078e029a */
[----:B------:R-:W-:Y:S01]  /*18b60*/  STL.64 [R1+0x1208], R8 ;  /* 0x0012080801007387 */ /* 0x000fe20000100a00 */
[----:B------:R-:W-:-:S03]  /*18b70*/  IMAD.WIDE R150, R176, 0x4, R162 ;  /* 0x00000004b0967825 */ /* 0x000fc600078e02a2 */
[----:B------:R-:W-:Y:S01]  /*18b80*/  STL.64 [R1+0x1210], R10 ;  /* 0x0012100a01007387 */ /* 0x000fe20000100a00 */
[----:B------:R-:W-:-:S03]  /*18b90*/  IMAD.WIDE R162, R176, 0x4, R244 ;  /* 0x00000004b0a27825 */ /* 0x000fc600078e02f4 */
[----:B------:R-:W-:Y:S04]  /*18ba0*/  STL.64 [R1+0x1218], R12 ;  /* 0x0012180c01007387 */ /* 0x000fe80000100a00 */
[----:B------:R-:W-:Y:S04]  /*18bb0*/  STL.64 [R1+0x1220], R14 ;  /* 0x0012200e01007387 */ /* 0x000fe80000100a00 */
[----:B------:R-:W3:Y:S01]  /*18bc0*/  LDL.LU.64 R190, [R1+0x808] ;  /* 0x0008080001be7983 */ /* 0x000ee20000300a00 */
[----:B------:R-:W-:-:S04]  /*18bd0*/  IMAD.WIDE R38, R176, 0x4, R38 ;  /* 0x00000004b0267825 */ /* 0x000fc800078e0226 */
[----:B------:R-:W-:-:S04]  /*18be0*/  IMAD.WIDE R40, R176, 0x4, R40 ;  /* 0x00000004b0287825 */ /* 0x000fc800078e0228 */
[----:B------:R-:W-:-:S04]  /*18bf0*/  IMAD.WIDE R42, R176, 0x4, R42 ;  /* 0x00000004b02a7825 */ /* 0x000fc800078e022a */
[----:B------:R-:W-:-:S04]  /*18c00*/  IMAD.WIDE R44, R176, 0x4, R44 ;  /* 0x00000004b02c7825 */ /* 0x000fc800078e022c */
[----:B------:R-:W-:-:S04]  /*18c10*/  IMAD.WIDE R46, R176, 0x4, R46 ;  /* 0x00000004b02e7825 */ /* 0x000fc800078e022e */
[----:B----4-:R-:W-:-:S04]  /*18c20*/  IMAD.WIDE R48, R176, 0x4, R48 ;  /* 0x00000004b0307825 */ /* 0x010fc800078e0230 */
[----:B------:R-:W-:-:S04]  /*18c30*/  IMAD.WIDE R50, R176, 0x4, R50 ;  /* 0x00000004b0327825 */ /* 0x000fc800078e0232 */
[----:B------:R-:W-:-:S04]  /*18c40*/  IMAD.WIDE R52, R176, 0x4, R52 ;  /* 0x00000004b0347825 */ /* 0x000fc800078e0234 */
[----:B------:R-:W-:-:S04]  /*18c50*/  IMAD.WIDE R54, R176, 0x4, R54 ;  /* 0x00000004b0367825 */ /* 0x000fc800078e0236 */
[C---:B--2---:R-:W-:Y:S02]  /*18c60*/  IMAD.WIDE R154, R176.reuse, 0x4, R228 ;  /* 0x00000004b09a7825 */ /* 0x044fe400078e02e4 */
[----:B------:R-:W2:Y:S04]  /*18c70*/  LDL.LU.64 R228, [R1+0x800] ;  /* 0x0008000001e47983 */ /* 0x000ea80000300a00 */
[----:B------:R-:W2:Y:S04]  /*18c80*/  LDL.LU.64 R244, [R1+0x1228] ;  /* 0x0012280001f47983 */ /* 0x000ea80000300a00 */
[----:B------:R-:W4:Y:S04]  /*18c90*/  LDL.LU.64 R214, [R1+0x7c8] ;  /* 0x0007c80001d67983 */ /* 0x000f280000300a00 */
[----:B------:R-:W4:Y:S01]  /*18ca0*/  LDL.LU.64 R216, [R1+0x7c0] ;  /* 0x0007c00001d87983 */ /* 0x000f220000300a00 */
[----:B---3--:R-:W-:-:S03]  /*18cb0*/  IMAD.WIDE R170, R176, 0x4, R226 ;  /* 0x00000004b0aa7825 */ /* 0x008fc600078e02e2 */
[----:B------:R-:W4:Y:S01]  /*18cc0*/  LDL.LU.64 R226, [R1+0x788] ;  /* 0x0007880001e27983 */ /* 0x000f220000300a00 */
[----:B------:R-:W-:-:S03]  /*18cd0*/  IMAD.WIDE R174, R176, 0x4, R218 ;  /* 0x00000004b0ae7825 */ /* 0x000fc600078e02da */
[----:B------:R-:W4:Y:S01]  /*18ce0*/  LDL.LU.64 R218, [R1+0x780] ;  /* 0x0007800001da7983 */ /* 0x000f220000300a00 */
        /* <DEDUP_REMOVED lines=54> */
[----:B------:R-:W-:Y:S02]  /*19050*/  IMAD.WIDE R176, R176, 0x4, R186 ;  /* 0x00000004b0b07825 */ /* 0x000fe400078e02ba */
[----:B------:R-:W3:Y:S04]  /*19060*/  LDL.LU.64 R186, [R1+0x748] ;  /* 0x0007480001ba7983 */ /* 0x000ee80000300a00 */
[----:B------:R-:W3:Y:S01]  /*19070*/  LDL.LU.64 R188, [R1+0x238] ;  /* 0x0002380001bc7983 */ /* 0x000ee20000300a00 */
[----:B--2---:R-:W-:-:S03]  /*19080*/  IMAD.WIDE R180, R244, 0x4, R228 ;  /* 0x00000004f4b47825 */ /* 0x004fc600078e02e4 */
[----:B------:R-:W2:Y:S04]  /*19090*/  LDL.LU.64 R228, [R1+0x710] ;  /* 0x0007100001e47983 */ /* 0x000ea80000300a00 */
[----:B------:R-:W1:Y:S01]  /*190a0*/  S2R R221, SR_TID.X ;  /* 0x0000000000dd7919 */ /* 0x000e620000002100 */
[----:B------:R-:W-:-:S03]  /*190b0*/  IMAD.WIDE R178, R244, 0x4, R190 ;  /* 0x00000004f4b27825 */ /* 0x000fc600078e02be */
[----:B------:R-:W2:Y:S01]  /*190c0*/  LDL.LU.64 R190, [R1+0x708] ;  /* 0x0007080001be7983 */ /* 0x000ea20000300a00 */
[C---:B----4-:R-:W-:Y:S01]  /*190d0*/  IMAD.WIDE R182, R244.reuse, 0x4, R214 ;  /* 0x00000004f4b67825 */ /* 0x050fe200078e02d6 */
[----:B------:R-:W-:Y:S02]  /*190e0*/  IADD3 R0, R245, -0x101, RZ ;  /* 0xfffffefff5007810 */ /* 0x000fe40007ffe0ff */
[----:B------:R-:W4:Y:S01]  /*190f0*/  LDL.LU.64 R214, [R1+0x6d0] ;  /* 0x0006d00001d67983 */ /* 0x000f220000300a00 */
[----:B------:R-:W-:-:S03]  /*19100*/  IMAD.WIDE R2, R244, 0x4, R216 ;  /* 0x00000004f4027825 */ /* 0x000fc600078e02d8 */
[----:B------:R-:W-:Y:S01]  /*19110*/  BAR.SYNC.DEFER_BLOCKING 0x0 ;  /* 0x0000000000007b1d */ /* 0x000fe20000010000 */
[----:B------:R-:W-:Y:S02]  /*19120*/  ISETP.GE.U32.AND P3, PT, R0, 0x7ffffec0, PT ;  /* 0x7ffffec00000780c */ /* 0x000fe40003f66070 */
[----:B------:R-:W-:-:S03]  /*19130*/  IADD3 R0, R245, -0x105, RZ ;  /* 0xfffffefbf5007810 */ /* 0x000fc60007ffe0ff */
[----:B------:R-:W4:Y:S01]  /*19140*/  LDL.LU.64 R216, [R1+0x6c8] ;  /* 0x0006c80001d87983 */ /* 0x000f220000300a00 */
[----:B------:R-:W-:Y:S01]  /*19150*/  IMAD.WIDE R184, R244, 0x4, R226 ;  /* 0x00000004f4b87825 */ /* 0x000fe200078e02e2 */
[----:B------:R-:W-:Y:S02]  /*19160*/  ISETP.GE.U32.AND P0, PT, R0, 0x7ffffebc, PT ;  /* 0x7ffffebc0000780c */ /* 0x000fe40003f06070 */
[----:B------:R1:W-:Y:S02]  /*19170*/  STL.64 [R1+0x228], R2 ;  /* 0x0002280201007387 */ /* 0x0003e40000100a00 */
[----:B-1----:R-:W-:Y:S02]  /*19180*/  LOP3.LUT R248, R221, 0x7f, RZ, 0xc0, !PT ;  /* 0x0000007fddf87812 */ /* 0x002fe400078ec0ff */
[----:B------:R-:W4:Y:S01]  /*19190*/  LDL.LU.64 R226, [R1+0x690] ;  /* 0x0006900001e27983 */ /* 0x000f220000300a00 */
[----:B------:R-:W-:Y:S02]  /*191a0*/  IADD3 R0, R245, -0x109, RZ ;  /* 0xfffffef7f5007810 */ /* 0x000fe40007ffe0ff */
[----:B------:R-:W-:Y:S01]  /*191b0*/  IMAD.SHL.U32 R249, R248, 0x4, RZ ;  /* 0x00000004f8f97824 */ /* 0x000fe200078e00ff */
[----:B------:R-:W4:Y:S01]  /*191c0*/  LDL.LU.64 R212, [R1+0x688] ;  /* 0x0006880001d47983 */ /* 0x000f220000300a00 */
[----:B------:R-:W-:-:S03]  /*191d0*/  ISETP.GE.U32.AND P2, PT, R0, 0x7ffffeb8, PT ;  /* 0x7ffffeb80000780c */ /* 0x000fc60003f46070 */
[----:B------:R-:W-:Y:S01]  /*191e0*/  @!PT LDS RZ, [RZ] ;  /* 0x00000000fffff984 */ /* 0x000fe20000000800 */
[----:B------:R-:W-:Y:S01]  /*191f0*/  @!PT LDS RZ, [RZ] ;  /* 0x00000000fffff984 */ /* 0x000fe20000000800 */
[----:B------:R-:W-:Y:S01]  /*19200*/  @!PT LDS RZ, [RZ] ;  /* 0x00000000fffff984 */ /* 0x000fe20000000800 */
[----:B------:R1:W-:Y:S04]  /*19210*/  LDGSTS.E [R249+0x40000], [R178.64], !P3 ;  /* 0x40000000b2f97fae */ /* 0x0003e8000d921848 */
[----:B------:R1:W-:Y:S04]  /*19220*/  LDGSTS.E [R249+0x40200], [R180.64], !P3 ;  /* 0x40200000b4f97fae */ /* 0x0003e8000d921848 */
[----:B------:R1:W-:Y:S04]  /*19230*/  LDGSTS.E [R249+0x41000], [R182.64], !P0 ;  /* 0x41000000b6f97fae */ /* 0x0003e8000c121848 */
[----:B------:R1:W-:Y:S04]  /*19240*/  LDGSTS.E [R249+0x41200], [R2.64], !P0 ;  /* 0x4120000002f97fae */ /* 0x0003e8000c121848 */
[----:B------:R2:W-:Y:S01]  /*19250*/  LDGSTS.E [R249+0x42000], [R184.64], !P2 ;  /* 0x42000000b8f97fae */ /* 0x0005e2000d121848 */
[----:B-1----:R-:W-:-:S05]  /*19260*/  IMAD.WIDE R2, R244, 0x4, R218 ;  /* 0x00000004f4027825 */ /* 0x002fca00078e02da */
[----:B------:R3:W-:Y:S04]  /*19270*/  STL.64 [R1+0x230], R2 ;  /* 0x0002300201007387 */ /* 0x0007e80000100a00 */
[----:B------:R3:W-:Y:S04]  /*19280*/  LDGSTS.E [R249+0x42200], [R2.64], !P2 ;  /* 0x4220000002f97fae */ /* 0x0007e8000d121848 */
[----:B------:R-:W4:Y:S04]  /*19290*/  LDL.LU.64 R218, [R1+0x650] ;  /* 0x0006500001da7983 */ /* 0x000f280000300a00 */
[----:B------:R-:W4:Y:S01]  /*192a0*/  LDL.LU.64 R210, [R1+0x258] ;  /* 0x0002580001d27983 */ /* 0x000f220000300a00 */
[----:B---3--:R-:W-:-:S05]  /*192b0*/  IMAD.WIDE R2, R244, 0x4, R188 ;  /* 0x00000004f4027825 */ /* 0x008fca00078e02bc */
[----:B------:R1:W-:Y:S01]  /*192c0*/  STL.64 [R1+0x238], R2 ;  /* 0x0002380201007387 */ /* 0x0003e20000100a00 */
[----:B--2---:R-:W-:-:S03]  /*192d0*/  IMAD.WIDE R188, R244, 0x4, R228 ;  /* 0x00000004f4bc7825 */ /* 0x004fc600078e02e4 */
[----:B------:R-:W2:Y:S01]  /*192e0*/  LDL.LU.64 R228, [R1+0x618] ;  /* 0x0006180001e47983 */ /* 0x000ea20000300a00 */
[C---:B------:R-:W-:Y:S01]  /*192f0*/  IADD3 R0, R245.reuse, -0x10d, RZ ;  /* 0xfffffef3f5007810 */ /* 0x040fe20007ffe0ff */
[----:B------:R-:W-:Y:S02]  /*19300*/  IMAD.WIDE R186, R244, 0x4, R186 ;  /* 0x00000004f4ba7825 */ /* 0x000fe400078e02ba */
[----:B------:R-:W3:Y:S01]  /*19310*/  LDL.LU.64 R208, [R1+0x610] ;  /* 0x0006100001d07983 */ /* 0x000ee20000300a00 */
[----:B------:R-:W-:Y:S02]  /*19320*/  ISETP.GE.U32.AND P1, PT, R0, 0x7ffffeb4, PT ;  /* 0x7ffffeb40000780c */ /* 0x000fe40003f26070 */
[----:B------:R-:W-:-:S04]  /*19330*/  IADD3 R0, R245, -0x111, RZ ;  /* 0xfffffeeff5007810 */ /* 0x000fc80007ffe0ff */
[----:B------:R-:W-:-:S07]  /*19340*/  ISETP.GE.U32.AND P5, PT, R0, 0x7ffffeb0, PT ;  /* 0x7ffffeb00000780c */ /* 0x000fce0003fa6070 */
[----:B------:R1:W-:Y:S04]  /*19350*/  LDGSTS.E [R249+0x43000], [R186.64], !P1 ;  /* 0x43000000baf97fae */ /* 0x0003e8000c921848 */
[----:B------:R1:W-:Y:S04]  /*19360*/  LDGSTS.E [R249+0x43200], [R2.64], !P1 ;  /* 0x4320000002f97fae */ /* 0x0003e8000c921848 */
[----:B------:R2:W-:Y:S01]  /*19370*/  LDGSTS.E [R249+0x44000], [R188.64], !P5 ;  /* 0x44000000bcf97fae */ /* 0x0005e2000e921848 */
[----:B-1----:R-:W-:-:S04]  /*19380*/  IMAD.WIDE R2, R244, 0x4, R190 ;  /* 0x00000004f4027825 */ /* 0x002fc800078e02be */
[C---:B----4-:R-:W-:Y:S01]  /*19390*/  IMAD.WIDE R190, R244.reuse, 0x4, R214 ;  /* 0x00000004f4be7825 */ /* 0x050fe200078e02d6 */
[----:B------:R1:W-:Y:S04]  /*193a0*/  STL.64 [R1+0x240], R2 ;  /* 0x0002400201007387 */ /* 0x0003e80000100a00 */
[----:B------:R-:W4:Y:S04]  /*193b0*/  LDL.LU.64 R214, [R1+0x5e8] ;  /* 0x0005e80001d67983 */ /* 0x000f280000300a00 */
[----:B------:R1:W-:Y:S01]  /*193c0*/  LDGSTS.E [R249+0x44200], [R2.64], !P5 ;  /* 0x4420000002f97fae */ /* 0x0003e2000e921848 */
[----:B------:R-:W-:Y:S01]  /*193d0*/  IADD3 R0, R245, -0x115, RZ ;  /* 0xfffffeebf5007810 */ /* 0x000fe20007ffe0ff */
[----:B------:R-:W-:-:S03]  /*193e0*/  IMAD.WIDE R192, R244, 0x4, R226 ;  /* 0x00000004f4c07825 */ /* 0x000fc600078e02e2 */
[----:B------:R-:W-:Y:S01]  /*193f0*/  ISETP.GE.U32.AND P3, PT, R0, 0x7ffffeac, PT ;  /* 0x7ffffeac0000780c */ /* 0x000fe20003f66070 */
[----:B-1----:R-:W-:Y:S02]  /*19400*/  IMAD.WIDE R2, R244, 0x4, R216 ;  /* 0x00000004f4027825 */ /* 0x002fe400078e02d8 */
[----:B------:R-:W4:Y:S01]  /*19410*/  LDL.LU.64 R216, [R1+0x5e0] ;  /* 0x0005e00001d87983 */ /* 0x000f220000300a00 */
[----:B------:R-:W-:-:S03]  /*19420*/  IADD3 R0, R245, -0x119, RZ ;  /* 0xfffffee7f5007810 */ /* 0x000fc60007ffe0ff */
[----:B------:R1:W-:Y:S04]  /*19430*/  STL.64 [R1+0x248], R2 ;  /* 0x0002480201007387 */ /* 0x0003e80000100a00 */
[----:B------:R-:W4:Y:S01]  /*19440*/  LDL.LU.64 R226, [R1+0x5b8] ;  /* 0x0005b80001e27983 */ /* 0x000f220000300a00 */
[----:B------:R-:W-:-:S03]  /*19450*/  ISETP.GE.U32.AND P0, PT, R0, 0x7ffffea8, PT ;  /* 0x7ffffea80000780c */ /* 0x000fc60003f06070 */
[----:B------:R1:W-:Y:S04]  /*19460*/  LDGSTS.E [R249+0x45000], [R190.64], !P3 ;  /* 0x45000000bef97fae */ /* 0x0003e8000d921848 */
[----:B------:R1:W-:Y:S01]  /*19470*/  LDGSTS.E [R249+0x45200], [R2.64], !P3 ;  /* 0x4520000002f97fae */ /* 0x0003e2000d921848 */
[----:B------:R-:W-:-:S05]  /*19480*/  IMAD.WIDE R194, R244, 0x4, R218 ;  /* 0x00000004f4c27825 */ /* 0x000fca00078e02da */
[----:B------:R2:W-:Y:S01]  /*19490*/  LDGSTS.E [R249+0x46000], [R192.64], !P0 ;  /* 0x46000000c0f97fae */ /* 0x0005e2000c121848 */
[----:B-1----:R-:W-:-:S03]  /*194a0*/  IMAD.WIDE R2, R244, 0x4, R212 ;  /* 0x00000004f4027825 */ /* 0x002fc600078e02d4 */
[----:B------:R-:W4:Y:S04]  /*194b0*/  LDL.LU.64 R212, [R1+0x5b0] ;  /* 0x0005b00001d47983 */ /* 0x000f280000300a00 */
[----:B------:R1:W-:Y:S04]  /*194c0*/  STL.64 [R1+0x250], R2 ;  /* 0x0002500201007387 */ /* 0x0003e80000100a00 */
[----:B------:R1:W-:Y:S04]  /*194d0*/  LDGSTS.E [R249+0x46200], [R2.64], !P0 ;  /* 0x4620000002f97fae */ /* 0x0003e8000c121848 */
[----:B------:R-:W4:Y:S04]  /*194e0*/  LDL.LU.64 R218, [R1+0x588] ;  /* 0x0005880001da7983 */ /* 0x000f280000300a00 */
[----:B------:R-:W4:Y:S01]  /*194f0*/  LDL.LU.64 R204, [R1+0x580] ;  /* 0x0005800001cc7983 */ /* 0x000f220000300a00 */
[----:B-1----:R-:W-:-:S05]  /*19500*/  IMAD.WIDE R2, R244, 0x4, R210 ;  /* 0x00000004f4027825 */ /* 0x002fca00078e02d2 */
[----:B------:R3:W-:Y:S04]  /*19510*/  STL.64 [R1+0x258], R2 ;  /* 0x0002580201007387 */ /* 0x0007e80000100a00 */
[----:B------:R-:W4:Y:S01]  /*19520*/  LDL.LU.64 R210, [R1+0x558] ;  /* 0x0005580001d27983 */ /* 0x000f220000300a00 */
[----:B--2---:R-:W-:-:S03]  /*19530*/  IMAD.WIDE R196, R244, 0x4, R228 ;  /* 0x00000004f4c47825 */ /* 0x004fc600078e02e4 */
[----:B------:R-:W2:Y:S01]  /*19540*/  LDL.LU.64 R228, [R1+0x550] ;  /* 0x0005500001e47983 */ /* 0x000ea20000300a00 */
[----:B------:R-:W-:-:S04]  /*19550*/  IADD3 R0, R245, -0x11d, RZ ;  /* 0xfffffee3f5007810 */ /* 0x000fc80007ffe0ff */
[----:B------:R-:W-:Y:S02]  /*19560*/  ISETP.GE.U32.AND P2, PT, R0, 0x7ffffea4, PT ;  /* 0x7ffffea40000780c */ /* 0x000fe40003f46070 */
[----:B------:R-:W-:-:S04]  /*19570*/  IADD3 R0, R245, -0x121, RZ ;  /* 0xfffffedff5007810 */ /* 0x000fc80007ffe0ff */
[----:B------:R-:W-:-:S07]  /*19580*/  ISETP.GE.U32.AND P1, PT, R0, 0x7ffffea0, PT ;  /* 0x7ffffea00000780c */ /* 0x000fce0003f26070 */
[----:B------:R1:W-:Y:S04]  /*19590*/  LDGSTS.E [R249+0x47000], [R194.64], !P2 ;  /* 0x47000000c2f97fae */ /* 0x0003e8000d121848 */
[----:B------:R3:W-:Y:S04]  /*195a0*/  LDGSTS.E [R249+0x47200], [R2.64], !P2 ;  /* 0x4720000002f97fae */ /* 0x0007e8000d121848 */
[----:B------:R1:W-:Y:S01]  /*195b0*/  LDGSTS.E [R249+0x48000], [R196.64], !P1 ;  /* 0x48000000c4f97fae */ /* 0x0003e2000c921848 */
[----:B---3--:R-:W-:-:S05]  /*195c0*/  IMAD.WIDE R2, R244, 0x4, R208 ;  /* 0x00000004f4027825 */ /* 0x008fca00078e02d0 */
[----:B------:R3:W-:Y:S01]  /*195d0*/  STL.64 [R1+0x260], R2 ;  /* 0x0002600201007387 */ /* 0x0007e20000100a00 */
[----:B----4-:R-:W-:-:S03]  /*195e0*/  IMAD.WIDE R198, R244, 0x4, R214 ;  /* 0x00000004f4c67825 */ /* 0x010fc600078e02d6 */
[----:B------:R-:W4:Y:S04]  /*195f0*/  LDL.LU.64 R208, [R1+0x538] ;  /* 0x0005380001d07983 */ /* 0x000f280000300a00 */
[----:B------:R-:W4:Y:S04]  /*19600*/  LDL.LU.64 R214, [R1+0x530] ;  /* 0x0005300001d67983 */ /* 0x000f280000300a00 */
[----:B------:R3:W-:Y:S01]  /*19610*/  LDGSTS.E [R249+0x48200], [R2.64], !P1 ;  /* 0x4820000002f97fae */ /* 0x0007e2000c921848 */
[----:B------:R-:W-:-:S04]  /*19620*/  IADD3 R0, R245, -0x125, RZ ;  /* 0xfffffedbf5007810 */ /* 0x000fc80007ffe0ff */
[----:B------:R-:W-:Y:S01]  /*19630*/  ISETP.GE.U32.AND P5, PT, R0, 0x7ffffe9c, PT ;  /* 0x7ffffe9c0000780c */ /* 0x000fe20003fa6070 */
[----:B---3--:R-:W-:Y:S01]  /*19640*/  IMAD.WIDE R2, R244, 0x4, R216 ;  /* 0x00000004f4027825 */ /* 0x008fe200078e02d8 */
[----:B------:R-:W-:-:S03]  /*19650*/  IADD3 R0, R245, -0x129, RZ ;  /* 0xfffffed7f5007810 */ /* 0x000fc60007ffe0ff */
[----:B------:R-:W-:Y:S01]  /*19660*/  IMAD.WIDE R200, R244, 0x4, R226 ;  /* 0x00000004f4c87825 */ /* 0x000fe200078e02e2 */
[----:B------:R3:W-:Y:S04]  /*19670*/  STL.64 [R1+0x268], R2 ;  /* 0x0002680201007387 */ /* 0x0007e80000100a00 */
[----:B------:R-:W4:Y:S04]  /*19680*/  LDL.LU.64 R216, [R1+0x518] ;  /* 0x0005180001d87983 */ /* 0x000f280000300a00 */
[----:B------:R-:W4:Y:S01]  /*19690*/  LDL.LU.64 R226, [R1+0x510] ;  /* 0x0005100001e27983 */ /* 0x000f220000300a00 */
[----:B------:R-:W-:-:S02]  /*196a0*/  ISETP.GE.U32.AND P3, PT, R0, 0x7ffffe98, PT ;  /* 0x7ffffe980000780c */ /* 0x000fc40003f66070 */
[----:B------:R-:W-:Y:S01]  /*196b0*/  IADD3 R0, R245, -0x12d, RZ ;  /* 0xfffffed3f5007810 */ /* 0x000fe20007ffe0ff */
[----:B------:R1:W-:Y:S03]  /*196c0*/  LDGSTS.E [R249+0x49000], [R198.64], !P5 ;  /* 0x49000000c6f97fae */ /* 0x0003e6000e921848 */
[----:B------:R-:W-:Y:S01]  /*196d0*/  ISETP.GE.U32.AND P0, PT, R0, 0x7ffffe94, PT ;  /* 0x7ffffe940000780c */ /* 0x000fe20003f06070 */
[----:B------:R3:W-:Y:S06]  /*196e0*/  LDGSTS.E [R249+0x49200], [R2.64], !P5 ;  /* 0x4920000002f97fae */ /* 0x0007ec000e921848 */
[----:B------:R1:W-:Y:S01]  /*196f0*/  LDGSTS.E [R249+0x4a000], [R200.64], !P3 ;  /* 0x4a000000c8f97fae */ /* 0x0003e2000d921848 */
[----:B---3--:R-:W-:-:S05]  /*19700*/  IMAD.WIDE R2, R244, 0x4, R212 ;  /* 0x00000004f4027825 */ /* 0x008fca00078e02d4 */
[----:B------:R3:W-:Y:S01]  /*19710*/  STL.64 [R1+0x270], R2 ;  /* 0x0002700201007387 */ /* 0x0007e20000100a00 */
[----:B------:R-:W-:-:S03]  /*19720*/  IMAD.WIDE R202, R244, 0x4, R218 ;  /* 0x00000004f4ca7825 */ /* 0x000fc600078e02da */
[----:B------:R3:W-:Y:S04]  /*19730*/  LDGSTS.E [R249+0x4a200], [R2.64], !P3 ;  /* 0x4a20000002f97fae */ /* 0x0007e8000d921848 */
[----:B------:R-:W4:Y:S04]  /*19740*/  LDL.LU.64 R212, [R1+0x4f8] ;  /* 0x0004f80001d47983 */ /* 0x000f280000300a00 */
[----:B------:R-:W4:Y:S01]  /*19750*/  LDL.LU.64 R218, [R1+0x4f0] ;  /* 0x0004f00001da7983 */ /* 0x000f220000300a00 */
[----:B---3--:R-:W-:-:S03]  /*19760*/  IMAD.WIDE R2, R244, 0x4, R204 ;  /* 0x00000004f4027825 */ /* 0x008fc600078e02cc */
[----:B------:R1:W-:Y:S04]  /*19770*/  LDGSTS.E [R249+0x4b000], [R202.64], !P0 ;  /* 0x4b000000caf97fae */ /* 0x0003e8000c121848 */
[----:B------:R2:W-:Y:S04]  /*19780*/  STL.64 [R1+0x280], R2 ;  /* 0x0002800201007387 */ /* 0x0005e80000100a00 */
[----:B------:R2:W-:Y:S02]  /*19790*/  LDGSTS.E [R249+0x4b200], [R2.64], !P0 ;  /* 0x4b20000002f97fae */ /* 0x0005e4000c121848 */
[----:B--2---:R-:W-:-:S02]  /*197a0*/  IMAD.WIDE R2, R244, 0x4, R228 ;  /* 0x00000004f4027825 */ /* 0x004fc400078e02e4 */
[----:B------:R-:W2:Y:S04]  /*197b0*/  LDL.LU.64 R228, [R1+0x7f8] ;  /* 0x0007f80001e47983 */ /* 0x000ea80000300a00 */
[----:B------:R-:W3:Y:S01]  /*197c0*/  LDL.LU.64 R246, [R1+0x7f0] ;  /* 0x0007f00001f67983 */ /* 0x000ee20000300a00 */
[----:B------:R-:W-:-:S04]  /*197d0*/  IADD3 R0, R245, -0x131, RZ ;  /* 0xfffffecff5007810 */ /* 0x000fc80007ffe0ff */
[----:B------:R-:W-:Y:S01]  /*197e0*/  ISETP.GE.U32.AND P2, PT, R0, 0x7ffffe90, PT ;  /* 0x7ffffe900000780c */ /* 0x000fe20003f46070 */
[----:B------:R-:W-:Y:S01]  /*197f0*/  IMAD.WIDE R204, R244, 0x4, R210 ;  /* 0x00000004f4cc7825 */ /* 0x000fe200078e02d2 */
[----:B------:R-:W-:Y:S01]  /*19800*/  IADD3 R0, R245, -0x135, RZ ;  /* 0xfffffecbf5007810 */ /* 0x000fe20007ffe0ff */
[----:B------:R1:W-:Y:S03]  /*19810*/  STL.64 [R1+0x288], R2 ;  /* 0x0002880201007387 */ /* 0x0003e60000100a00 */
[----:B------:R-:W-:-:S07]  /*19820*/  ISETP.GE.U32.AND P1, PT, R0, 0x7ffffe8c, PT ;  /* 0x7ffffe8c0000780c */ /* 0x000fce0003f26070 */
[----:B------:R1:W-:Y:S04]  /*19830*/  LDGSTS.E [R249+0x4c000], [R204.64], !P2 ;  /* 0x4c000000ccf97fae */ /* 0x0003e8000d121848 */
[----:B------:R1:W-:Y:S01]  /*19840*/  LDGSTS.E [R249+0x4c200], [R2.64], !P2 ;  /* 0x4c20000002f97fae */ /* 0x0003e2000d121848 */
[----:B------:R-:W-:Y:S01]  /*19850*/  IADD3 R0, R245, -0x139, RZ ;  /* 0xfffffec7f5007810 */ /* 0x000fe20007ffe0ff */
[----:B----4-:R-:W-:-:S04]  /*19860*/  IMAD.WIDE R206, R244, 0x4, R208 ;  /* 0x00000004f4ce7825 */ /* 0x010fc800078e02d0 */
[C---:B-1----:R-:W-:Y:S01]  /*19870*/  IMAD.WIDE R2, R244.reuse, 0x4, R214 ;  /* 0x00000004f4027825 */ /* 0x042fe200078e02d6 */
[----:B------:R1:W-:Y:S04]  /*19880*/  LDGSTS.E [R249+0x4d000], [R206.64], !P1 ;  /* 0x4d000000cef97fae */ /* 0x0003e8000c921848 */
[----:B------:R-:W4:Y:S04]  /*19890*/  LDL.LU.64 R214, [R1+0x7b8] ;  /* 0x0007b80001d67983 */ /* 0x000f280000300a00 */
[----:B------:R-:W4:Y:S04]  /*198a0*/  LDL.LU.64 R250, [R1+0x7b0] ;  /* 0x0007b00001fa7983 */ /* 0x000f280000300a00 */
[----:B------:R1:W-:Y:S04]  /*198b0*/  STL.64 [R1+0x290], R2 ;  /* 0x0002900201007387 */ /* 0x0003e80000100a00 */
[----:B------:R1:W-:Y:S01]  /*198c0*/  LDGSTS.E [R249+0x4d200], [R2.64], !P1 ;  /* 0x4d20000002f97fae */ /* 0x0003e2000c921848 */
[----:B------:R-:W-:-:S03]  /*198d0*/  IMAD.WIDE R208, R244, 0x4, R216 ;  /* 0x00000004f4d07825 */ /* 0x000fc600078e02d8 */
[----:B------:R-:W4:Y:S01]  /*198e0*/  LDL.LU.64 R216, [R1+0x778] ;  /* 0x0007780001d87983 */ /* 0x000f220000300a00 */
[----:B-1----:R-:W-:-:S03]  /*198f0*/  IMAD.WIDE R2, R244, 0x4, R226 ;  /* 0x00000004f4027825 */ /* 0x002fc600078e02e2 */
[----:B------:R-:W4:Y:S01]  /*19900*/  LDL.LU.64 R226, [R1+0x770] ;  /* 0x0007700001e27983 */ /* 0x000f220000300a00 */
[----:B------:R-:W-:Y:S02]  /*19910*/  ISETP.GE.U32.AND P5, PT, R0, 0x7ffffe88, PT ;  /* 0x7ffffe880000780c */ /* 0x000fe40003fa6070 */
[----:B------:R-:W-:Y:S02]  /*19920*/  IADD3 R0, R245, -0x13d, RZ ;  /* 0xfffffec3f5007810 */ /* 0x000fe40007ffe0ff */
[----:B------:R-:W-:Y:S01]  /*19930*/  LOP3.LUT R221, R221, 0x7f, RZ, 0xc0, !PT ;  /* 0x0000007fdddd7812 */ /* 0x000fe200078ec0ff */
[----:B------:R1:W-:Y:S01]  /*19940*/  STL.64 [R1+0x2a0], R2 ;  /* 0x0002a00201007387 */ /* 0x0003e20000100a00 */
[----:B------:R-:W-:-:S03]  /*19950*/  ISETP.GE.U32.AND P3, PT, R0, 0x7ffffe84, PT ;  /* 0x7ffffe840000780c */ /* 0x000fc60003f66070 */
[----:B------:R-:W-:-:S04]  /*19960*/  IMAD.SHL.U32 R221, R221, 0x4, RZ ;  /* 0x00000004dddd7824 */ /* 0x000fc800078e00ff */
[----:B------:R1:W-:Y:S04]  /*19970*/  LDGSTS.E [R249+0x4e000], [R208.64], !P5 ;  /* 0x4e000000d0f97fae */ /* 0x0003e8000e921848 */
[----:B------:R1:W-:Y:S01]  /*19980*/  LDGSTS.E [R249+0x4e200], [R2.64], !P5 ;  /* 0x4e20000002f97fae */ /* 0x0003e2000e921848 */
[----:B------:R-:W-:Y:S01]  /*19990*/  LOP3.LUT R15, R221, 0x20, RZ, 0x3c, !PT ;  /* 0x00000020dd0f7812 */ /* 0x000fe200078e3cff */
[C---:B-1----:R-:W-:Y:S02]  /*199a0*/  IMAD.WIDE R2, R244.reuse, 0x4, R218 ;  /* 0x00000004f4027825 */ /* 0x042fe400078e02da */
[----:B------:R-:W4:Y:S04]  /*199b0*/  LDL.LU.64 R218, [R1+0x740] ;  /* 0x0007400001da7983 */ /* 0x000f280000300a00 */
[----:B------:R-:W4:Y:S01]  /*199c0*/  LDL.LU.64 R8, [R1+0x738] ;  /* 0x0007380001087983 */ /* 0x000f220000300a00 */
[----:B------:R-:W-:-:S03]  /*199d0*/  IMAD.WIDE R210, R244, 0x4, R212 ;  /* 0x00000004f4d27825 */ /* 0x000fc600078e02d4 */
[----:B------:R3:W-:Y:S04]  /*199e0*/  STL.64 [R1+0x2a8], R2 ;  /* 0x0002a80201007387 */ /* 0x0007e80000100a00 */
[----:B------:R-:W4:Y:S04]  /*199f0*/  LDL.LU.64 R220, [R1+0x700] ;  /* 0x0007000001dc7983 */ /* 0x000f280000300a00 */
[----:B------:R1:W-:Y:S04]  /*19a00*/  LDGSTS.E [R249+0x4f000], [R210.64], !P3 ;  /* 0x4f000000d2f97fae */ /* 0x0003e8000d921848 */
[----:B------:R3:W-:Y:S01]  /*19a10*/  LDGSTS.E [R249+0x4f200], [R2.64], !P3 ;  /* 0x4f20000002f97fae */ /* 0x0007e2000d921848 */
[----:B--2---:R-:W-:-:S03]  /*19a20*/  IMAD.WIDE R212, R244, 0x4, R228 ;  /* 0x00000004f4d47825 */ /* 0x004fc600078e02e4 */
[----:B------:R-:W2:Y:S01]  /*19a30*/  LDL.LU.64 R228, [R1+0x6f8] ;  /* 0x0006f80001e47983 */ /* 0x000ea20000300a00 */
[----:B---3--:R-:W-:-:S05]  /*19a40*/  IMAD.WIDE R2, R244, 0x4, R246 ;  /* 0x00000004f4027825 */ /* 0x008fca00078e02f6 */
[----:B------:R3:W-:Y:S04]  /*19a50*/  STL.64 [R1+0x2b0], R2 ;  /* 0x0002b00201007387 */ /* 0x0007e80000100a00 */
[----:B------:R-:W2:Y:S04]  /*19a60*/  LDL.LU.64 R6, [R1+0x6c0] ;  /* 0x0006c00001067983 */ /* 0x000ea80000300a00 */
[----:B------:R-:W2:Y:S01]  /*19a70*/  LDL.LU.64 R246, [R1+0x6b8] ;  /* 0x0006b80001f67983 */ /* 0x000ea20000300a00 */
[----:B------:R-:W-:-:S04]  /*19a80*/  IADD3 R0, R245, -0x102, RZ ;  /* 0xfffffefef5007810 */ /* 0x000fc80007ffe0ff */
[----:B------:R-:W-:Y:S02]  /*19a90*/  ISETP.GE.U32.AND P0, PT, R0, 0x7ffffebf, PT ;  /* 0x7ffffebf0000780c */ /* 0x000fe40003f06070 */
[----:B------:R-:W-:-:S04]  /*19aa0*/  IADD3 R0, R245, -0x106, RZ ;  /* 0xfffffefaf5007810 */ /* 0x000fc80007ffe0ff */
[----:B------:R-:W-:-:S07]  /*19ab0*/  ISETP.GE.U32.AND P2, PT, R0, 0x7ffffebb, PT ;  /* 0x7ffffebb0000780c */ /* 0x000fce0003f46070 */
[----:B------:R1:W-:Y:S04]  /*19ac0*/  LDGSTS.E [R15+0x40400], [R212.64], !P0 ;  /* 0x40400000d40f7fae */ /* 0x0003e8000c121848 */
[----:B------:R3:W-:Y:S01]  /*19ad0*/  LDGSTS.E [R15+0x40600], [R2.64], !P0 ;  /* 0x40600000020f7fae */ /* 0x0007e2000c121848 */
[----:B----4-:R-:W-:-:S04]  /*19ae0*/  IMAD.WIDE R214, R244, 0x4, R214 ;  /* 0x00000004f4d67825 */ /* 0x010fc800078e02d6 */
[C---:B---3--:R-:W-:Y:S01]  /*19af0*/  IMAD.WIDE R2, R244.reuse, 0x4, R250 ;  /* 0x00000004f4027825 */ /* 0x048fe200078e02fa */
[----:B------:R1:W-:Y:S04]  /*19b00*/  LDGSTS.E [R15+0x41400], [R214.64], !P2 ;  /* 0x41400000d60f7fae */ /* 0x0003e8000d121848 */
[----:B------:R3:W-:Y:S04]  /*19b10*/  STL.64 [R1+0x2c0], R2 ;  /* 0x0002c00201007387 */ /* 0x0007e80000100a00 */
[----:B------:R-:W4:Y:S04]  /*19b20*/  LDL.LU.64 R4, [R1+0x680] ;  /* 0x0006800001047983 */ /* 0x000f280000300a00 */
[----:B------:R3:W-:Y:S01]  /*19b30*/  LDGSTS.E [R15+0x41600], [R2.64], !P2 ;  /* 0x41600000020f7fae */ /* 0x0007e2000d121848 */
[----:B------:R-:W-:Y:S01]  /*19b40*/  IADD3 R0, R245, -0x10a, RZ ;  /* 0xfffffef6f5007810 */ /* 0x000fe20007ffe0ff */
[----:B------:R-:W-:-:S02]  /*19b50*/  IMAD.WIDE R10, R244, 0x4, R226 ;  /* 0x00000004f40a7825 */ /* 0x000fc400078e02e2 */
[----:B---3--:R-:W3:Y:S04]  /*19b60*/  LDL.LU.64 R2, [R1+0x678] ;  /* 0x0006780001027983 */ /* 0x008ee80000300a00 */
[----:B------:R2:W-:Y:S04]  /*19b70*/  STL.64 [R1+0x2c8], R10 ;  /* 0x0002c80a01007387 */ /* 0x0005e80000100a00 */
[----:B------:R-:W3:Y:S01]  /*19b80*/  LDL.LU.64 R226, [R1+0x648] ;  /* 0x0006480001e27983 */ /* 0x000ee20000300a00 */
[----:B------:R-:W-:-:S03]  /*19b90*/  ISETP.GE.U32.AND P1, PT, R0, 0x7ffffeb7, PT ;  /* 0x7ffffeb70000780c */ /* 0x000fc60003f26070 */
[----:B------:R-:W3:Y:S01]  /*19ba0*/  LDL.LU.64 R250, [R1+0x640] ;  /* 0x0006400001fa7983 */ /* 0x000ee20000300a00 */
[----:B------:R-:W-:-:S04]  /*19bb0*/  IADD3 R0, R245, -0x10e, RZ ;  /* 0xfffffef2f5007810 */ /* 0x000fc80007ffe0ff */
[----:B------:R-:W-:Y:S01]  /*19bc0*/  ISETP.GE.U32.AND P5, PT, R0, 0x7ffffeb3, PT ;  /* 0x7ffffeb30000780c */ /* 0x000fe20003fa6070 */
[----:B------:R-:W-:Y:S01]  /*19bd0*/  IMAD.WIDE R216, R244, 0x4, R216 ;  /* 0x00000004f4d87825 */ /* 0x000fe200078e02d8 */
[----:B------:R-:W-:-:S04]  /*19be0*/  IADD3 R0, R245, -0x112, RZ ;  /* 0xfffffeeef5007810 */ /* 0x000fc80007ffe0ff */
[----:B------:R-:W-:Y:S01]  /*19bf0*/  ISETP.GE.U32.AND P3, PT, R0, 0x7ffffeaf, PT ;  /* 0x7ffffeaf0000780c */ /* 0x000fe20003f66070 */
[----:B------:R1:W-:Y:S04]  /*19c00*/  LDGSTS.E [R15+0x42400], [R216.64], !P1 ;  /* 0x42400000d80f7fae */ /* 0x0003e8000c921848 */
[----:B------:R2:W-:Y:S01]  /*19c10*/  LDGSTS.E [R15+0x42600], [R10.64], !P1 ;  /* 0x426000000a0f7fae */ /* 0x0005e2000c921848 */
[----:B------:R-:W-:-:S04]  /*19c20*/  IMAD.WIDE R218, R244, 0x4, R218 ;  /* 0x00000004f4da7825 */ /* 0x000fc800078e02da */
[C---:B------:R-:W-:Y:S01]  /*19c30*/  IMAD.WIDE R8, R244.reuse, 0x4, R8 ;  /* 0x00000004f4087825 */ /* 0x040fe200078e0208 */
[----:B------:R1:W-:Y:S04]  /*19c40*/  LDGSTS.E [R15+0x43400], [R218.64], !P5 ;  /* 0x43400000da0f7fae */ /* 0x0003e8000e921848 */
[----:B------:R1:W-:Y:S04]  /*19c50*/  STL.64 [R1+0x2d0], R8 ;  /* 0x0002d00801007387 */ /* 0x0003e80000100a00 */
[----:B------:R1:W-:Y:S01]  /*19c60*/  LDGSTS.E [R15+0x43600], [R8.64], !P5 ;  /* 0x43600000080f7fae */ /* 0x0003e2000e921848 */
[----:B------:R-:W-:-:S05]  /*19c70*/  IMAD.WIDE R220, R244, 0x4, R220 ;  /* 0x00000004f4dc7825 */ /* 0x000fca00078e02dc */
[----:B------:R1:W-:Y:S01]  /*19c80*/  LDGSTS.E [R15+0x44400], [R220.64], !P3 ;  /* 0x44400000dc0f7fae */ /* 0x0003e2000d921848 */
[----:B--2---:R-:W-:-:S03]  /*19c90*/  IMAD.WIDE R10, R244, 0x4, R228 ;  /* 0x00000004f40a7825 */ /* 0x004fc600078e02e4 */
[----:B------:R-:W2:Y:S04]  /*19ca0*/  LDL.LU.64 R228, [R1+0x608] ;  /* 0x0006080001e47983 */ /* 0x000ea80000300a00 */
[----:B-1----:R-:W2:Y:S04]  /*19cb0*/  LDL.LU.64 R8, [R1+0x600] ;  /* 0x0006000001087983 */ /* 0x002ea80000300a00 */
[----:B------:R1:W-:Y:S01]  /*19cc0*/  STL.64 [R1+0x2e0], R10 ;  /* 0x0002e00a01007387 */ /* 0x0003e20000100a00 */
[----:B------:R-:W-:-:S03]  /*19cd0*/  IMAD.WIDE R222, R244, 0x4, R6 ;  /* 0x00000004f4de7825 */ /* 0x000fc600078e0206 */
[----:B------:R1:W-:Y:S04]  /*19ce0*/  LDGSTS.E [R15+0x44600], [R10.64], !P3 ;  /* 0x446000000a0f7fae */ /* 0x0003e8000d921848 */
[----:B------:R-:W2:Y:S01]  /*19cf0*/  LDL.LU.64 R6, [R1+0x5d8] ;  /* 0x0005d80001067983 */ /* 0x000ea20000300a00 */
[----:B-1----:R-:W-:-:S03]  /*19d00*/  IMAD.WIDE R10, R244, 0x4, R246 ;  /* 0x00000004f40a7825 */ /* 0x002fc600078e02f6 */
[----:B------:R-:W2:Y:S01]  /*19d10*/  LDL.LU.64 R246, [R1+0x5d0] ;  /* 0x0005d00001f67983 */ /* 0x000ea20000300a00 */
[----:B------:R-:W-:-:S04]  /*19d20*/  IADD3 R0, R245, -0x116, RZ ;  /* 0xfffffeeaf5007810 */ /* 0x000fc80007ffe0ff */
[----:B------:R-:W-:Y:S02]  /*19d30*/  ISETP.GE.U32.AND P0, PT, R0, 0x7ffffeab, PT ;  /* 0x7ffffeab0000780c */ /* 0x000fe40003f06070 */
[----:B------:R-:W-:-:S04]  /*19d40*/  IADD3 R0, R245, -0x11a, RZ ;  /* 0xfffffee6f5007810 */ /* 0x000fc80007ffe0ff */
[----:B------:R-:W-:Y:S01]  /*19d50*/  ISETP.GE.U32.AND P2, PT, R0, 0x7ffffea7, PT ;  /* 0x7ffffea70000780c */ /* 0x000fe20003f46070 */
[----:B------:R3:W-:Y:S06]  /*19d60*/  STL.64 [R1+0x2e8], R10 ;  /* 0x0002e80a01007387 */ /* 0x0007ec0000100a00 */
[----:B------:R1:W-:Y:S04]  /*19d70*/  LDGSTS.E [R15+0x45400], [R222.64], !P0 ;  /* 0x45400000de0f7fae */ /* 0x0003e8000c121848 */
[----:B------:R3:W-:Y:S01]  /*19d80*/  LDGSTS.E [R15+0x45600], [R10.64], !P0 ;  /* 0x456000000a0f7fae */ /* 0x0007e2000c121848 */
[----:B----4-:R-:W-:-:S03]  /*19d90*/  IMAD.WIDE R224, R244, 0x4, R4 ;  /* 0x00000004f4e07825 */ /* 0x010fc600078e0204 */
[----:B------:R-:W4:Y:S04]  /*19da0*/  LDL.LU.64 R4, [R1+0x5a8] ;  /* 0x0005a80001047983 */ /* 0x000f280000300a00 */
[----:B------:R1:W-:Y:S01]  /*19db0*/  LDGSTS.E [R15+0x46400], [R224.64], !P2 ;  /* 0x46400000e00f7fae */ /* 0x0003e2000d121848 */
[----:B---3--:R-:W-:-:S03]  /*19dc0*/  IMAD.WIDE R10, R244, 0x4, R2 ;  /* 0x00000004f40a7825 */ /* 0x008fc600078e0202 */
[----:B------:R-:W3:Y:S04]  /*19dd0*/  LDL.LU.64 R2, [R1+0x5a0] ;  /* 0x0005a00001027983 */ /* 0x000ee80000300a00 */
[----:B------:R1:W-:Y:S04]  /*19de0*/  STL.64 [R1+0x2f0], R10 ;  /* 0x0002f00a01007387 */ /* 0x0003e80000100a00 */
[----:B------:R1:W-:Y:S04]  /*19df0*/  LDGSTS.E [R15+0x46600], [R10.64], !P2 ;  /* 0x466000000a0f7fae */ /* 0x0003e8000d121848 */
[----:B------:R-:W3:Y:S01]  /*19e00*/  LDL.LU.64 R12, [R1+0x578] ;  /* 0x00057800010c7983 */ /* 0x000ee20000300a00 */
[----:B------:R-:W-:Y:S01]  /*19e10*/  IADD3 R0, R245, -0x11e, RZ ;  /* 0xfffffee2f5007810 */ /* 0x000fe20007ffe0ff */
[----:B-1----:R-:W-:-:S02]  /*19e20*/  IMAD.WIDE R10, R244, 0x4, R250 ;  /* 0x00000004f40a7825 */ /* 0x002fc400078e02fa */
[----:B------:R-:W3:Y:S01]  /*19e30*/  LDL.LU.64 R250, [R1+0x570] ;  /* 0x0005700001fa7983 */ /* 0x000ee20000300a00 */
[----:B------:R-:W-:Y:S01]  /*19e40*/  ISETP.GE.U32.AND P1, PT, R0, 0x7ffffea3, PT ;  /* 0x7ffffea30000780c */ /* 0x000fe20003f26070 */
[----:B------:R-:W-:Y:S01]  /*19e50*/  IMAD.WIDE R226, R244, 0x4, R226 ;  /* 0x00000004f4e27825 */ /* 0x000fe200078e02e2 */
[----:B------:R-:W-:Y:S01]  /*19e60*/  IADD3 R0, R245, -0x122, RZ ;  /* 0xfffffedef5007810 */ /* 0x000fe20007ffe0ff */
[----:B------:R1:W-:Y:S03]  /*19e70*/  STL.64 [R1+0x300], R10 ;  /* 0x0003000a01007387 */ /* 0x0003e60000100a00 */
[----:B------:R-:W-:Y:S01]  /*19e80*/  ISETP.GE.U32.AND P5, PT, R0, 0x7ffffe9f, PT ;  /* 0x7ffffe9f0000780c */ /* 0x000fe20003fa6070 */
[----:B------:R2:W-:Y:S06]  /*19e90*/  STL.64 [R1+0x11d0], R226 ;  /* 0x0011d0e201007387 */ /* 0x0005ec0000100a00 */
[----:B------:R2:W-:Y:S04]  /*19ea0*/  LDGSTS.E [R15+0x47400], [R226.64], !P1 ;  /* 0x47400000e20f7fae */ /* 0x0005e8000c921848 */
[----:B------:R1:W-:Y:S04]  /*19eb0*/  LDGSTS.E [R15+0x47600], [R10.64], !P1 ;  /* 0x476000000a0f7fae */ /* 0x0003e8000c921848 */
[----:B-1----:R-:W3:Y:S01]  /*19ec0*/  LDL.LU.64 R10, [R1+0x548] ;  /* 0x00054800010a7983 */ /* 0x002ee20000300a00 */
[----:B--2---:R-:W-:-:S03]  /*19ed0*/  IMAD.WIDE R226, R244, 0x4, R8 ;  /* 0x00000004f4e27825 */ /* 0x004fc600078e0208 */
[----:B------:R-:W2:Y:S01]  /*19ee0*/  LDL.LU.64 R8, [R1+0x540] ;  /* 0x0005400001087983 */ /* 0x000ea20000300a00 */
[----:B------:R-:W-:-:S03]  /*19ef0*/  IMAD.WIDE R228, R244, 0x4, R228 ;  /* 0x00000004f4e47825 */ /* 0x000fc600078e02e4 */
[----:B------:R1:W-:Y:S04]  /*19f00*/  STL.64 [R1+0x308], R226 ;  /* 0x000308e201007387 */ /* 0x0003e80000100a00 */
[----:B------:R1:W-:Y:S01]  /*19f10*/  LDGSTS.E [R15+0x48400], [R228.64], !P5 ;  /* 0x48400000e40f7fae */ /* 0x0003e2000e921848 */
[----:B------:R-:W-:-:S03]  /*19f20*/  IMAD.WIDE R230, R244, 0x4, R6 ;  /* 0x00000004f4e67825 */ /* 0x000fc600078e0206 */
[----:B------:R-:W-:Y:S04]  /*19f30*/  STL.64 [R1+0x11c0], R228 ;  /* 0x0011c0e401007387 */ /* 0x000fe80000100a00 */
[----:B------:R1:W-:Y:S04]  /*19f40*/  LDGSTS.E [R15+0x48600], [R226.64], !P5 ;  /* 0x48600000e20f7fae */ /* 0x0003e8000e921848 */
[----:B------:R-:W2:Y:S01]  /*19f50*/  LDL.LU.64 R6, [R1+0x528] ;  /* 0x0005280001067983 */ /* 0x000ea20000300a00 */
[----:B-1----:R-:W-:-:S03]  /*19f60*/  IMAD.WIDE R226, R244, 0x4, R246 ;  /* 0x00000004f4e27825 */ /* 0x002fc600078e02f6 */
[----:B------:R-:W2:Y:S01]  /*19f70*/  LDL.LU.64 R246, [R1+0x520] ;  /* 0x0005200001f67983 */ /* 0x000ea20000300a00 */
[----:B------:R-:W-:-:S04]  /*19f80*/  IADD3 R0, R245, -0x126, RZ ;  /* 0xfffffedaf5007810 */ /* 0x000fc80007ffe0ff */
[----:B------:R-:W-:Y:S02]  /*19f90*/  ISETP.GE.U32.AND P3, PT, R0, 0x7ffffe9b, PT ;  /* 0x7ffffe9b0000780c */ /* 0x000fe40003f66070 */
[----:B------:R-:W-:Y:S01]  /*19fa0*/  IADD3 R0, R245, -0x12a, RZ ;  /* 0xfffffed6f5007810 */ /* 0x000fe20007ffe0ff */
[----:B------:R3:W-:Y:S03]  /*19fb0*/  STL.64 [R1+0x310], R226 ;  /* 0x000310e201007387 */ /* 0x0007e60000100a00 */
[----:B------:R-:W-:Y:S01]  /*19fc0*/  ISETP.GE.U32.AND P0, PT, R0, 0x7ffffe97, PT ;  /* 0x7ffffe970000780c */ /* 0x000fe20003f06070 */
[----:B------:R-:W-:Y:S06]  /*19fd0*/  STL.64 [R1+0x11b8], R230 ;  /* 0x0011b8e601007387 */ /* 0x000fec0000100a00 */
[----:B------:R1:W-:Y:S04]  /*19fe0*/  LDGSTS.E [R15+0x49400], [R230.64], !P3 ;  /* 0x49400000e60f7fae */ /* 0x0003e8000d921848 */
[----:B------:R3:W-:Y:S01]  /*19ff0*/  LDGSTS.E [R15+0x49600], [R226.64], !P3 ;  /* 0x49600000e20f7fae */ /* 0x0007e2000d921848 */
[----:B----4-:R-:W-:-:S03]  /*1a000*/  IMAD.WIDE R232, R244, 0x4, R4 ;  /* 0x00000004f4e87825 */ /* 0x010fc600078e0204 */
[----:B------:R-:W4:Y:S04]  /*1a010*/  LDL.LU.64 R4, [R1+0x508] ;  /* 0x0005080001047983 */ /* 0x000f280000300a00 */
[----:B------:R1:W-:Y:S01]  /*1a020*/  LDGSTS.E [R15+0x4a400], [R232.64], !P0 ;  /* 0x4a400000e80f7fae */ /* 0x0003e2000c121848 */
[----:B---3--:R-:W-:-:S03]  /*1a030*/  IMAD.WIDE R226, R244, 0x4, R2 ;  /* 0x00000004f4e27825 */ /* 0x008fc600078e0202 */
[----:B------:R-:W4:Y:S04]  /*1a040*/  LDL.LU.64 R2, [R1+0x500] ;  /* 0x0005000001027983 */ /* 0x000f280000300a00 */
[----:B------:R1:W-:Y:S04]  /*1a050*/  STL.64 [R1+0x320], R226 ;  /* 0x000320e201007387 */ /* 0x0003e80000100a00 */
[----:B------:R-:W-:Y:S01]  /*1a060*/  STL.64 [R1+0x11a0], R232 ;  /* 0x0011a0e801007387 */ /* 0x000fe20000100a00 */
[----:B------:R-:W-:-:S03]  /*1a070*/  IMAD.WIDE R234, R244, 0x4, R12 ;  /* 0x00000004f4ea7825 */ /* 0x000fc600078e020c */
[----:B------:R1:W-:Y:S04]  /*1a080*/  LDGSTS.E [R15+0x4a600], [R226.64], !P0 ;  /* 0x4a600000e20f7fae */ /* 0x0003e8000c121848 */
[----:B------:R-:W4:Y:S01]  /*1a090*/  LDL.LU.64 R12, [R1+0x4e8] ;  /* 0x0004e800010c7983 */ /* 0x000f220000300a00 */
[C---:B------:R-:W-:Y:S01]  /*1a0a0*/  IADD3 R0, R245.reuse, -0x12e, RZ ;  /* 0xfffffed2f5007810 */ /* 0x040fe20007ffe0ff */
[----:B-1----:R-:W-:Y:S02]  /*1a0b0*/  IMAD.WIDE R226, R244, 0x4, R250 ;  /* 0x00000004f4e27825 */ /* 0x002fe400078e02fa */
[----:B------:R-:W4:Y:S01]  /*1a0c0*/  LDL.LU.64 R250, [R1+0x4e0] ;  /* 0x0004e00001fa7983 */ /* 0x000f220000300a00 */
[----:B------:R-:W-:Y:S02]  /*1a0d0*/  ISETP.GE.U32.AND P2, PT, R0, 0x7ffffe93, PT ;  /* 0x7ffffe930000780c */ /* 0x000fe40003f46070 */
[----:B------:R-:W-:-:S04]  /*1a0e0*/  IADD3 R0, R245, -0x132, RZ ;  /* 0xfffffecef5007810 */ /* 0x000fc80007ffe0ff */
[----:B------:R-:W-:Y:S01]  /*1a0f0*/  ISETP.GE.U32.AND P1, PT, R0, 0x7ffffe8f, PT ;  /* 0x7ffffe8f0000780c */ /* 0x000fe20003f26070 */
[----:B------:R-:W-:Y:S04]  /*1a100*/  STL.64 [R1+0x328], R226 ;  /* 0x000328e201007387 */ /* 0x000fe80000100a00 */
[----:B------:R-:W-:Y:S04]  /*1a110*/  STL.64 [R1+0x1190], R234 ;  /* 0x001190ea01007387 */ /* 0x000fe80000100a00 */
[----:B------:R1:W-:Y:S04]  /*1a120*/  LDGSTS.E [R15+0x4b400], [R234.64], !P2 ;  /* 0x4b400000ea0f7fae */ /* 0x0003e8000d121848 */
[----:B------:R4:W-:Y:S01]  /*1a130*/  LDGSTS.E [R15+0x4b600], [R226.64], !P2 ;  /* 0x4b600000e20f7fae */ /* 0x0009e2000d121848 */
[----:B------:R-:W-:-:S05]  /*1a140*/  IMAD.WIDE R236, R244, 0x4, R10 ;  /* 0x00000004f4ec7825 */ /* 0x000fca00078e020a */
[----:B------:R-:W-:Y:S04]  /*1a150*/  STL.64 [R1+0x1180], R236 ;  /* 0x001180ec01007387 */ /* 0x000fe80000100a00 */
[----:B------:R1:W-:Y:S01]  /*1a160*/  LDGSTS.E [R15+0x4c400], [R236.64], !P1 ;  /* 0x4c400000ec0f7fae */ /* 0x0003e2000c921848 */
[----:B--2---:R-:W-:-:S05]  /*1a170*/  IMAD.WIDE R8, R244, 0x4, R8 ;  /* 0x00000004f4087825 */ /* 0x004fca00078e0208 */
[----:B------:R2:W-:Y:S04]  /*1a180*/  STL.64 [R1+0x330], R8 ;  /* 0x0003300801007387 */ /* 0x0005e80000100a00 */
[----:B------:R2:W-:Y:S04]  /*1a190*/  LDGSTS.E [R15+0x4c600], [R8.64], !P1 ;  /* 0x4c600000080f7fae */ /* 0x0005e8000c921848 */
[----:B------:R-:W1:Y:S04]  /*1a1a0*/  LDL.LU.64 R10, [R1+0x7e8] ;  /* 0x0007e800010a7983 */ /* 0x000e680000300a00 */
[----:B--2---:R-:W1:Y:S01]  /*1a1b0*/  LDL.LU.64 R8, [R1+0x7e0] ;  /* 0x0007e00001087983 */ /* 0x004e620000300a00 */
[----:B------:R-:W-:-:S04]  /*1a1c0*/  IMAD.WIDE R238, R244, 0x4, R6 ;  /* 0x00000004f4ee7825 */ /* 0x000fc800078e0206 */
[----:B------:R-:W-:Y:S02]  /*1a1d0*/  IMAD.WIDE R6, R244, 0x4, R246 ;  /* 0x00000004f4067825 */ /* 0x000fe400078e02f6 */
[----:B------:R-:W2:Y:S01]  /*1a1e0*/  LDL.LU.64 R246, [R1+0x7a8] ;  /* 0x0007a80001f67983 */ /* 0x000ea20000300a00 */
[----:B------:R-:W-:-:S04]  /*1a1f0*/  IADD3 R0, R245, -0x136, RZ ;  /* 0xfffffecaf5007810 */ /* 0x000fc80007ffe0ff */
[----:B------:R-:W-:Y:S01]  /*1a200*/  ISETP.GE.U32.AND P5, PT, R0, 0x7ffffe8b, PT ;  /* 0x7ffffe8b0000780c */ /* 0x000fe20003fa6070 */
[----:B------:R4:W-:Y:S01]  /*1a210*/  STL.64 [R1+0x340], R6 ;  /* 0x0003400601007387 */ /* 0x0009e20000100a00 */
[----:B------:R-:W-:-:S03]  /*1a220*/  IADD3 R0, R245, -0x13a, RZ ;  /* 0xfffffec6f5007810 */ /* 0x000fc60007ffe0ff */
[----:B------:R-:W-:Y:S01]  /*1a230*/  STL.64 [R1+0x1178], R238 ;  /* 0x001178ee01007387 */ /* 0x000fe20000100a00 */
[----:B------:R-:W-:-:S07]  /*1a240*/  ISETP.GE.U32.AND P3, PT, R0, 0x7ffffe87, PT ;  /* 0x7ffffe870000780c */ /* 0x000fce0003f66070 */
[----:B------:R1:W-:Y:S04]  /*1a250*/  LDGSTS.E [R15+0x4d400], [R238.64], !P5 ;  /* 0x4d400000ee0f7fae */ /* 0x0003e8000e921848 */
[----:B------:R4:W-:Y:S02]  /*1a260*/  LDGSTS.E [R15+0x4d600], [R6.64], !P5 ;  /* 0x4d600000060f7fae */ /* 0x0009e4000e921848 */
[----:B----4-:R-:W-:-:S05]  /*1a270*/  IMAD.WIDE R240, R244, 0x4, R4 ;  /* 0x00000004f4f07825 */ /* 0x010fca00078e0204 */
[----:B------:R1:W-:Y:S04]  /*1a280*/  LDGSTS.E [R15+0x4e400], [R240.64], !P3 ;  /* 0x4e400000f00f7fae */ /* 0x0003e8000d921848 */
[----:B------:R-:W4:Y:S04]  /*1a290*/  LDL.LU.64 R6, [R1+0x7a0] ;  /* 0x0007a00001067983 */ /* 0x000f280000300a00 */
[----:B------:R-:W4:Y:S01]  /*1a2a0*/  LDL.LU.64 R4, [R1+0x768] ;  /* 0x0007680001047983 */ /* 0x000f220000300a00 */
[----:B------:R-:W-:-:S03]  /*1a2b0*/  IMAD.WIDE R226, R244, 0x4, R2 ;  /* 0x00000004f4e27825 */ /* 0x000fc600078e0202 */
[----:B------:R-:W4:Y:S04]  /*1a2c0*/  LDL.LU.64 R2, [R1+0x760] ;  /* 0x0007600001027983 */ /* 0x000f280000300a00 */
[----:B------:R3:W-:Y:S04]  /*1a2d0*/  STL.64 [R1+0x348], R226 ;  /* 0x000348e201007387 */ /* 0x0007e80000100a00 */
[----:B------:R3:W-:Y:S04]  /*1a2e0*/  LDGSTS.E [R15+0x4e600], [R226.64], !P3 ;  /* 0x4e600000e20f7fae */ /* 0x0007e8000d921848 */
[----:B------:R-:W-:Y:S01]  /*1a2f0*/  STL.64 [R1+0x1188], R240 ;  /* 0x001188f001007387 */ /* 0x000fe20000100a00 */
[----:B------:R-:W-:Y:S01]  /*1a300*/  IADD3 R0, R245, -0x13e, RZ ;  /* 0xfffffec2f5007810 */ /* 0x000fe20007ffe0ff */
[----:B---3--:R-:W-:-:S02]  /*1a310*/  IMAD.WIDE R226, R244, 0x4, R250 ;  /* 0x00000004f4e27825 */ /* 0x008fc400078e02fa */
[----:B------:R-:W4:Y:S01]  /*1a320*/  LDL.LU.64 R250, [R1+0x730] ;  /* 0x0007300001fa7983 */ /* 0x000f220000300a00 */
[----:B------:R-:W-:Y:S02]  /*1a330*/  ISETP.GE.U32.AND P0, PT, R0, 0x7ffffe83, PT ;  /* 0x7ffffe830000780c */ /* 0x000fe40003f06070 */
[----:B------:R-:W-:Y:S01]  /*1a340*/  IADD3 R0, R245, -0x103, RZ ;  /* 0xfffffefdf5007810 */ /* 0x000fe20007ffe0ff */
[----:B------:R-:W-:Y:S02]  /*1a350*/  IMAD.WIDE R242, R244, 0x4, R12 ;  /* 0x00000004f4f27825 */ /* 0x000fe400078e020c */
[----:B------:R-:W4:Y:S01]  /*1a360*/  LDL.LU.64 R12, [R1+0x728] ;  /* 0x00072800010c7983 */ /* 0x000f220000300a00 */
[----:B------:R-:W-:Y:S01]  /*1a370*/  ISETP.GE.U32.AND P2, PT, R0, 0x7ffffebe, PT ;  /* 0x7ffffebe0000780c */ /* 0x000fe20003f46070 */
[----:B------:R-:W-:Y:S02]  /*1a380*/  IMAD.SHL.U32 R248, R248, 0x4, RZ ;  /* 0x00000004f8f87824 */ /* 0x000fe400078e00ff */
[----:B------:R1:W-:Y:S04]  /*1a390*/  STL.64 [R1+0x350], R226 ;  /* 0x000350e201007387 */ /* 0x0003e80000100a00 */
[----:B------:R1:W-:Y:S01]  /*1a3a0*/  LDGSTS.E [R15+0x4f400], [R242.64], !P0 ;  /* 0x4f400000f20f7fae */ /* 0x0003e2000c121848 */
[----:B------:R-:W-:-:S03]  /*1a3b0*/  LOP3.LUT R248, R248, 0x40, RZ, 0x3c, !PT ;  /* 0x00000040f8f87812 */ /* 0x000fc600078e3cff */
[----:B------:R1:W-:Y:S04]  /*1a3c0*/  LDGSTS.E [R15+0x4f600], [R226.64], !P0 ;  /* 0x4f600000e20f7fae */ /* 0x0003e8000c121848 */
[----:B------:R-:W-:Y:S01]  /*1a3d0*/  STL.64 [R1+0x1198], R242 ;  /* 0x001198f201007387 */ /* 0x000fe20000100a00 */
[----:B-1----:R-:W-:-:S03]  /*1a3e0*/  IMAD.WIDE R226, R244, 0x4, R10 ;  /* 0x00000004f4e27825 */ /* 0x002fc600078e020a */
[----:B------:R-:W3:Y:S04]  /*1a3f0*/  LDL.LU.64 R10, [R1+0x6f0] ;  /* 0x0006f000010a7983 */ /* 0x000ee80000300a00 */
[----:B------:R2:W-:Y:S01]  /*1a400*/  LDGSTS.E [R248+0x40800], [R226.64], !P2 ;  /* 0x40800000e2f87fae */ /* 0x0005e2000d121848 */
[----:B------:R-:W-:-:S03]  /*1a410*/  IMAD.WIDE R14, R244, 0x4, R8 ;  /* 0x00000004f40e7825 */ /* 0x000fc600078e0208 */
[----:B------:R-:W3:Y:S04]  /*1a420*/  LDL.LU.64 R8, [R1+0x6e8] ;  /* 0x0006e80001087983 */ /* 0x000ee80000300a00 */
[----:B------:R2:W-:Y:S04]  /*1a430*/  STL.64 [R1+0x128], R226 ;  /* 0x000128e201007387 */ /* 0x0005e80000100a00 */
[----:B------:R4:W-:Y:S01]  /*1a440*/  STL.64 [R1+0x360], R14 ;  /* 0x0003600e01007387 */ /* 0x0009e20000100a00 */
[----:B------:R-:W-:-:S03]  /*1a450*/  IADD3 R0, R245, -0x107, RZ ;  /* 0xfffffef9f5007810 */ /* 0x000fc60007ffe0ff */
[----:B------:R4:W-:Y:S01]  /*1a460*/  LDGSTS.E [R248+0x40a00], [R14.64], !P2 ;  /* 0x40a000000ef87fae */ /* 0x0009e2000d121848 */
[----:B--2---:R-:W-:-:S03]  /*1a470*/  IMAD.WIDE R226, R244, 0x4, R246 ;  /* 0x00000004f4e27825 */ /* 0x004fc600078e02f6 */
[----:B------:R-:W2:Y:S01]  /*1a480*/  LDL.LU.64 R246, [R1+0x6b0] ;  /* 0x0006b00001f67983 */ /* 0x000ea20000300a00 */
[----:B------:R-:W-:Y:S02]  /*1a490*/  ISETP.GE.U32.AND P1, PT, R0, 0x7ffffeba, PT ;  /* 0x7ffffeba0000780c */ /* 0x000fe40003f26070 */
[----:B------:R-:W-:-:S04]  /*1a4a0*/  IADD3 R0, R245, -0x10b, RZ ;  /* 0xfffffef5f5007810 */ /* 0x000fc80007ffe0ff */
[----:B------:R-:W-:-:S07]  /*1a4b0*/  ISETP.GE.U32.AND P5, PT, R0, 0x7ffffeb6, PT ;  /* 0x7ffffeb60000780c */ /* 0x000fce0003fa6070 */
[----:B------:R1:W-:Y:S01]  /*1a4c0*/  LDGSTS.E [R248+0x41800], [R226.64], !P1 ;  /* 0x41800000e2f87fae */ /* 0x0003e2000c921848 */
[----:B----4-:R-:W-:-:S03]  /*1a4d0*/  IMAD.WIDE R14, R244, 0x4, R6 ;  /* 0x00000004f40e7825 */ /* 0x010fc600078e0206 */
        /* <DEDUP_REMOVED lines=10> */
[----:B------:R1:W-:Y:S01]  /*1a580*/  STL.64 [R1+0x370], R14 ;  /* 0x0003700e01007387 */ /* 0x0003e20000100a00 */
[----:B------:R-:W-:-:S03]  /*1a590*/  IADD3 R0, R245, -0x10f, RZ ;  /* 0xfffffef1f5007810 */ /* 0x000fc60007ffe0ff */
[----:B------:R1:W-:Y:S02]  /*1a5a0*/  LDGSTS.E [R248+0x42a00], [R14.64], !P5 ;  /* 0x42a000000ef87fae */ /* 0x0003e4000e921848 */
[----:B-1----:R-:W-:Y:S02]  /*1a5b0*/  IMAD.WIDE R226, R244, 0x4, R250 ;  /* 0x00000004f4e27825 */ /* 0x002fe400078e02fa */
[----:B------:R-:W4:Y:S01]  /*1a5c0*/  LDL.LU.64 R250, [R1+0x638] ;  /* 0x0006380001fa7983 */ /* 0x000f220000300a00 */
[----:B------:R-:W-:Y:S02]  /*1a5d0*/  ISETP.GE.U32.AND P3, PT, R0, 0x7ffffeb2, PT ;  /* 0x7ffffeb20000780c */ /* 0x000fe40003f66070 */
[----:B------:R-:W-:Y:S01]  /*1a5e0*/  IADD3 R0, R245, -0x113, RZ ;  /* 0xfffffeedf5007810 */ /* 0x000fe20007ffe0ff */
[----:B------:R-:W-:-:S03]  /*1a5f0*/  IMAD.WIDE R14, R244, 0x4, R12 ;  /* 0x00000004f40e7825 */ /* 0x000fc600078e020c */
[----:B------:R-:W-:Y:S01]  /*1a600*/  ISETP.GE.U32.AND P0, PT, R0, 0x7ffffeae, PT ;  /* 0x7ffffeae0000780c */ /* 0x000fe20003f06070 */
[----:B------:R-:W4:Y:S04]  /*1a610*/  LDL.LU.64 R12, [R1+0x630] ;  /* 0x00063000010c7983 */ /* 0x000f280000300a00 */
[----:B------:R3:W-:Y:S04]  /*1a620*/  STL.64 [R1+0x140], R226 ;  /* 0x000140e201007387 */ /* 0x0007e80000100a00 */
[----:B------:R3:W-:Y:S04]  /*1a630*/  LDGSTS.E [R248+0x43800], [R226.64], !P3 ;  /* 0x43800000e2f87fae */ /* 0x0007e8000d921848 */
[----:B------:R1:W-:Y:S04]  /*1a640*/  STL.64 [R1+0x380], R14 ;  /* 0x0003800e01007387 */ /* 0x0003e80000100a00 */
[----:B------:R1:W-:Y:S01]  /*1a650*/  LDGSTS.E [R248+0x43a00], [R14.64], !P3 ;  /* 0x43a000000ef87fae */ /* 0x0003e2000d921848 */
[----:B---3--:R-:W-:-:S03]  /*1a660*/  IMAD.WIDE R226, R244, 0x4, R10 ;  /* 0x00000004f4e27825 */ /* 0x008fc600078e020a */
[----:B------:R-:W3:Y:S04]  /*1a670*/  LDL.LU.64 R10, [R1+0x5f8] ;  /* 0x0005f800010a7983 */ /* 0x000ee80000300a00 */
[----:B------:R2:W-:Y:S01]  /*1a680*/  LDGSTS.E [R248+0x44800], [R226.64], !P0 ;  /* 0x44800000e2f87fae */ /* 0x0005e2000c121848 */
[----:B-1----:R-:W-:-:S03]  /*1a690*/  IMAD.WIDE R14, R244, 0x4, R8 ;  /* 0x00000004f40e7825 */ /* 0x002fc600078e0208 */
        /* <DEDUP_REMOVED lines=32> */
[----:B------:R-:W-:Y:S04]  /*1a8a0*/  STL.64 [R1+0x160], R226 ;  /* 0x000160e201007387 */ /* 0x000fe80000100a00 */
[----:B------:R3:W-:Y:S04]  /*1a8b0*/  LDGSTS.E [R248+0x47800], [R226.64], !P5 ;  /* 0x47800000e2f87fae */ /* 0x0007e8000e921848 */
[----:B------:R1:W-:Y:S04]  /*1a8c0*/  STL.64 [R1+0x3a8], R12 ;  /* 0x0003a80c01007387 */ /* 0x0003e80000100a00 */
[----:B------:R1:W-:Y:S04]  /*1a8d0*/  LDGSTS.E [R248+0x47a00], [R12.64], !P5 ;  /* 0x47a000000cf87fae */ /* 0x0003e8000e921848 */
[----:B-1----:R-:W4:Y:S01]  /*1a8e0*/  LDL.LU.64 R12, [R1+0x4d8] ;  /* 0x0004d800010c7983 */ /* 0x002f220000300a00 */
[----:B---3--:R-:W-:-:S03]  /*1a8f0*/  IMAD.WIDE R226, R244, 0x4, R10 ;  /* 0x00000004f4e27825 */ /* 0x008fc600078e020a */
[----:B------:R-:W3:Y:S01]  /*1a900*/  LDL.LU.64 R10, [R1+0x4d0] ;  /* 0x0004d000010a7983 */ /* 0x000ee20000300a00 */
[----:B------:R-:W-:-:S03]  /*1a910*/  IMAD.WIDE R8, R244, 0x4, R8 ;  /* 0x00000004f4087825 */ /* 0x000fc600078e0208 */
[----:B------:R2:W-:Y:S04]  /*1a920*/  STL.64 [R1+0x168], R226 ;  /* 0x000168e201007387 */ /* 0x0005e80000100a00 */
[----:B------:R2:W-:Y:S04]  /*1a930*/  LDGSTS.E [R248+0x48800], [R226.64], !P3 ;  /* 0x48800000e2f87fae */ /* 0x0005e8000d921848 */
[----:B------:R1:W-:Y:S04]  /*1a940*/  STL.64 [R1+0x3b0], R8 ;  /* 0x0003b00801007387 */ /* 0x0003e80000100a00 */
[----:B------:R1:W-:Y:S01]  /*1a950*/  LDGSTS.E [R248+0x48a00], [R8.64], !P3 ;  /* 0x48a0000008f87fae */ /* 0x0003e2000d921848 */
[----:B--2---:R-:W-:-:S03]  /*1a960*/  IMAD.WIDE R226, R244, 0x4, R246 ;  /* 0x00000004f4e27825 */ /* 0x004fc600078e02f6 */
[----:B-1----:R-:W2:Y:S04]  /*1a970*/  LDL.LU.64 R8, [R1+0x4c8] ;  /* 0x0004c80001087983 */ /* 0x002ea80000300a00 */
[----:B------:R-:W2:Y:S01]  /*1a980*/  LDL.LU.64 R246, [R1+0x4c0] ;  /* 0x0004c00001f67983 */ /* 0x000ea20000300a00 */
[----:B------:R-:W-:-:S04]  /*1a990*/  IADD3 R0, R245, -0x127, RZ ;  /* 0xfffffed9f5007810 */ /* 0x000fc80007ffe0ff */
[----:B------:R-:W-:Y:S02]  /*1a9a0*/  ISETP.GE.U32.AND P0, PT, R0, 0x7ffffe9a, PT ;  /* 0x7ffffe9a0000780c */ /* 0x000fe40003f06070 */
[----:B------:R-:W-:Y:S01]  /*1a9b0*/  IADD3 R0, R245, -0x12b, RZ ;  /* 0xfffffed5f5007810 */ /* 0x000fe20007ffe0ff */
[----:B------:R1:W-:Y:S03]  /*1a9c0*/  STL.64 [R1+0x170], R226 ;  /* 0x000170e201007387 */ /* 0x0003e60000100a00 */
[----:B------:R-:W-:Y:S01]  /*1a9d0*/  ISETP.GE.U32.AND P2, PT, R0, 0x7ffffe96, PT ;  /* 0x7ffffe960000780c */ /* 0x000fe20003f46070 */
[----:B----4-:R-:W-:-:S06]  /*1a9e0*/  IMAD.WIDE R6, R244, 0x4, R6 ;  /* 0x00000004f4067825 */ /* 0x010fcc00078e0206 */
[----:B------:R1:W-:Y:S04]  /*1a9f0*/  LDGSTS.E [R248+0x49800], [R226.64], !P0 ;  /* 0x49800000e2f87fae */ /* 0x0003e8000c121848 */
[----:B------:R4:W-:Y:S04]  /*1aa00*/  STL.64 [R1+0x3c0], R6 ;  /* 0x0003c00601007387 */ /* 0x0009e80000100a00 */
[----:B------:R4:W-:Y:S01]  /*1aa10*/  LDGSTS.E [R248+0x49a00], [R6.64], !P0 ;  /* 0x49a0000006f87fae */ /* 0x0009e2000c121848 */
[----:B-1----:R-:W-:-:S03]  /*1aa20*/  IMAD.WIDE R226, R244, 0x4, R4 ;  /* 0x00000004f4e27825 */ /* 0x002fc600078e0204 */
[----:B----4-:R-:W4:Y:S04]  /*1aa30*/  LDL.LU.64 R6, [R1+0x4b8] ;  /* 0x0004b80001067983 */ /* 0x010f280000300a00 */
[----:B------:R-:W4:Y:S01]  /*1aa40*/  LDL.LU.64 R4, [R1+0x498] ;  /* 0x0004980001047983 */ /* 0x000f220000300a00 */
[----:B------:R-:W-:-:S03]  /*1aa50*/  IMAD.WIDE R2, R244, 0x4, R2 ;  /* 0x00000004f4027825 */ /* 0x000fc600078e0202 */
[----:B------:R1:W-:Y:S04]  /*1aa60*/  STL.64 [R1+0x178], R226 ;  /* 0x000178e201007387 */ /* 0x0003e80000100a00 */
[----:B------:R1:W-:Y:S04]  /*1aa70*/  LDGSTS.E [R248+0x4a800], [R226.64], !P2 ;  /* 0x4a800000e2f87fae */ /* 0x0003e8000d121848 */
[----:B------:R1:W-:Y:S04]  /*1aa80*/  STL.64 [R1+0x3c8], R2 ;  /* 0x0003c80201007387 */ /* 0x0003e80000100a00 */
[----:B------:R1:W-:Y:S02]  /*1aa90*/  LDGSTS.E [R248+0x4aa00], [R2.64], !P2 ;  /* 0x4aa0000002f87fae */ /* 0x0003e4000d121848 */
[----:B-1----:R-:W-:-:S02]  /*1aaa0*/  IMAD.WIDE R226, R244, 0x4, R250 ;  /* 0x00000004f4e27825 */ /* 0x002fc400078e02fa */
[----:B------:R-:W4:Y:S04]  /*1aab0*/  LDL.LU.64 R2, [R1+0x478] ;  /* 0x0004780001027983 */ /* 0x000f280000300a00 */
[----:B------:R-:W4:Y:S01]  /*1aac0*/  LDL.LU.64 R250, [R1+0x458] ;  /* 0x0004580001fa7983 */ /* 0x000f220000300a00 */
[----:B------:R-:W-:-:S04]  /*1aad0*/  IADD3 R0, R245, -0x12f, RZ ;  /* 0xfffffed1f5007810 */ /* 0x000fc80007ffe0ff */
[----:B------:R-:W-:Y:S02]  /*1aae0*/  ISETP.GE.U32.AND P1, PT, R0, 0x7ffffe92, PT ;  /* 0x7ffffe920000780c */ /* 0x000fe40003f26070 */
[----:B------:R-:W-:Y:S01]  /*1aaf0*/  IADD3 R0, R245, -0x133, RZ ;  /* 0xfffffecdf5007810 */ /* 0x000fe20007ffe0ff */
[----:B------:R-:W-:-:S03]  /*1ab00*/  IMAD.WIDE R14, R244, 0x4, R14 ;  /* 0x00000004f40e7825 */ /* 0x000fc600078e020e */
[----:B------:R-:W-:Y:S01]  /*1ab10*/  ISETP.GE.U32.AND P5, PT, R0, 0x7ffffe8e, PT ;  /* 0x7ffffe8e0000780c */ /* 0x000fe20003fa6070 */
[----:B------:R1:W-:Y:S04]  /*1ab20*/  STL.64 [R1+0x180], R226 ;  /* 0x000180e201007387 */ /* 0x0003e80000100a00 */
[----:B------:R3:W-:Y:S04]  /*1ab30*/  STL.64 [R1+0x400], R14 ;  /* 0x0004000e01007387 */ /* 0x0007e80000100a00 */
[----:B------:R1:W-:Y:S04]  /*1ab40*/  LDGSTS.E [R248+0x4b800], [R226.64], !P1 ;  /* 0x4b800000e2f87fae */ /* 0x0003e8000c921848 */
[----:B------:R3:W-:Y:S01]  /*1ab50*/  LDGSTS.E [R248+0x4ba00], [R14.64], !P1 ;  /* 0x4ba000000ef87fae */ /* 0x0007e2000c921848 */
[----:B-1----:R-:W-:-:S03]  /*1ab60*/  IMAD.WIDE R226, R244, 0x4, R12 ;  /* 0x00000004f4e27825 */ /* 0x002fc600078e020c */
[----:B------:R-:W4:Y:S04]  /*1ab70*/  LDL.LU.64 R12, [R1+0x7d8] ;  /* 0x0007d800010c7983 */ /* 0x000f280000300a00 */
[----:B------:R2:W-:Y:S01]  /*1ab80*/  LDGSTS.E [R248+0x4c800], [R226.64], !P5 ;  /* 0x4c800000e2f87fae */ /* 0x0005e2000e921848 */
[----:B---3--:R-:W-:-:S03]  /*1ab90*/  IMAD.WIDE R14, R244, 0x4, R10 ;  /* 0x00000004f40e7825 */ /* 0x008fc600078e020a */
[----:B------:R-:W3:Y:S04]  /*1aba0*/  LDL.LU.64 R10, [R1+0x7d0] ;  /* 0x0007d000010a7983 */ /* 0x000ee80000300a00 */
[----:B------:R2:W-:Y:S04]  /*1abb0*/  STL.64 [R1+0x188], R226 ;  /* 0x000188e201007387 */ /* 0x0005e80000100a00 */
[----:B------:R1:W-:Y:S04]  /*1abc0*/  STL.64 [R1+0x3f0], R14 ;  /* 0x0003f00e01007387 */ /* 0x0003e80000100a00 */
[----:B------:R1:W-:Y:S01]  /*1abd0*/  LDGSTS.E [R248+0x4ca00], [R14.64], !P5 ;  /* 0x4ca000000ef87fae */ /* 0x0003e2000e921848 */
[----:B--2---:R-:W-:-:S03]  /*1abe0*/  IMAD.WIDE R226, R244, 0x4, R8 ;  /* 0x00000004f4e27825 */ /* 0x004fc600078e0208 */
        /* <DEDUP_REMOVED lines=8> */
[----:B------:R1:W-:Y:S06]  /*1ac70*/  STL.64 [R1+0x3e8], R14 ;  /* 0x0003e80e01007387 */ /* 0x0003ec0000100a00 */
[----:B------:R4:W-:Y:S04]  /*1ac80*/  LDGSTS.E [R248+0x4d800], [R226.64], !P3 ;  /* 0x4d800000e2f87fae */ /* 0x0009e8000d921848 */
[----:B------:R1:W-:Y:S01]  /*1ac90*/  LDGSTS.E [R248+0x4da00], [R14.64], !P3 ;  /* 0x4da000000ef87fae */ /* 0x0003e2000d921848 */
[----:B----4-:R-:W-:-:S03]  /*1aca0*/  IMAD.WIDE R226, R244, 0x4, R6 ;  /* 0x00000004f4e27825 */ /* 0x010fc600078e0206 */
[----:B------:R-:W4:Y:S01]  /*1acb0*/  LDL.LU.64 R6, [R1+0x758] ;  /* 0x0007580001067983 */ /* 0x000f220000300a00 */
[----:B-1----:R-:W-:-:S03]  /*1acc0*/  IMAD.WIDE R14, R244, 0x4, R4 ;  /* 0x00000004f40e7825 */ /* 0x002fc600078e0204 */
[----:B------:R-:W4:Y:S04]  /*1acd0*/  LDL.LU.64 R4, [R1+0x750] ;  /* 0x0007500001047983 */ /* 0x000f280000300a00 */
[----:B------:R1:W-:Y:S04]  /*1ace0*/  STL.64 [R1+0x198], R226 ;  /* 0x000198e201007387 */ /* 0x0003e80000100a00 */
[----:B------:R1:W-:Y:S04]  /*1acf0*/  LDGSTS.E [R248+0x4e800], [R226.64], !P0 ;  /* 0x4e800000e2f87fae */ /* 0x0003e8000c121848 */
[----:B------:R1:W-:Y:S04]  /*1ad00*/  STL.64 [R1+0x3e0], R14 ;  /* 0x0003e00e01007387 */ /* 0x0003e80000100a00 */
[----:B------:R1:W-:Y:S02]  /*1ad10*/  LDGSTS.E [R248+0x4ea00], [R14.64], !P0 ;  /* 0x4ea000000ef87fae */ /* 0x0003e4000c121848 */
[----:B-1----:R-:W-:-:S02]  /*1ad20*/  IMAD.WIDE R226, R244, 0x4, R2 ;  /* 0x00000004f4e27825 */ /* 0x002fc400078e0202 */
[----:B------:R-:W4:Y:S02]  /*1ad30*/  LDL.LU.64 R2, [R1+0x720] ;  /* 0x0007200001027983 */ /* 0x000f240000300a00 */
[----:B------:R-:W-:Y:S02]  /*1ad40*/  IMAD.WIDE R14, R244, 0x4, R250 ;  /* 0x00000004f40e7825 */ /* 0x000fe400078e02fa */
[----:B------:R-:W4:Y:S01]  /*1ad50*/  LDL.LU.64 R250, [R1+0x718] ;  /* 0x0007180001fa7983 */ /* 0x000f220000300a00 */
[----:B------:R-:W-:-:S04]  /*1ad60*/  IADD3 R0, R245, -0x13f, RZ ;  /* 0xfffffec1f5007810 */ /* 0x000fc80007ffe0ff */
[----:B------:R-:W-:Y:S02]  /*1ad70*/  ISETP.GE.U32.AND P2, PT, R0, 0x7ffffe82, PT ;  /* 0x7ffffe820000780c */ /* 0x000fe40003f46070 */
[----:B------:R-:W-:-:S04]  /*1ad80*/  IADD3 R0, R245, -0x104, RZ ;  /* 0xfffffefcf5007810 */ /* 0x000fc80007ffe0ff */
[----:B------:R-:W-:Y:S01]  /*1ad90*/  ISETP.GE.U32.AND P1, PT, R0, 0x7ffffebd, PT ;  /* 0x7ffffebd0000780c */ /* 0x000fe20003f26070 */
[----:B------:R1:W-:Y:S01]  /*1ada0*/  STL.64 [R1+0x1a0], R226 ;  /* 0x0001a0e201007387 */ /* 0x0003e20000100a00 */
[----:B------:R-:W-:-:S03]  /*1adb0*/  LOP3.LUT R249, R249, 0x60, RZ, 0x3c, !PT ;  /* 0x00000060f9f97812 */ /* 0x000fc600078e3cff */
        /* <DEDUP_REMOVED lines=18> */
[----:B------:R-:W-:Y:S03]  /*1aee0*/  STL.64 [R1+0x1b0], R226 ;  /* 0x0001b0e201007387 */ /* 0x000fe60000100a00 */
        /* <DEDUP_REMOVED lines=11> */
[----:B------:R1:W-:Y:S01]  /*1afa0*/  LDGSTS.E [R249+0x42e00], [R14.64], !P3 ;  /* 0x42e000000ef97fae */ /* 0x0003e2000d921848 */
[----:B------:R-:W-:-:S03]  /*1afb0*/  IMAD.WIDE R234, R244, 0x4, R2 ;  /* 0x00000004f4ea7825 */ /* 0x000fc600078e0202 */
[----:B------:R-:W4:Y:S01]  /*1afc0*/  LDL.LU.64 R2, [R1+0x628] ;  /* 0x0006280001027983 */ /* 0x000f220000300a00 */
[----:B-1----:R-:W-:-:S03]  /*1afd0*/  IMAD.WIDE R14, R244, 0x4, R250 ;  /* 0x00000004f40e7825 */ /* 0x002fc600078e02fa */
[----:B------:R-:W4:Y:S01]  /*1afe0*/  LDL.LU.64 R250, [R1+0x620] ;  /* 0x0006200001fa7983 */ /* 0x000f220000300a00 */
[----:B------:R-:W-:-:S04]  /*1aff0*/  IADD3 R0, R245, -0x110, RZ ;  /* 0xfffffef0f5007810 */ /* 0x000fc80007ffe0ff */
        /* <DEDUP_REMOVED lines=8> */
[----:B------:R1:W-:Y:S04]  /*1b080*/  LDGSTS.E [R249+0x44c00], [R240.64], !P2 ;  /* 0x44c00000f0f97fae */ /* 0x0003e8000d121848 */
[----:B------:R-:W-:Y:S01]  /*1b090*/  STL.64 [R1+0x11b0], R240 ;  /* 0x0011b0f001007387 */ /* 0x000fe20000100a00 */
[----:B---3--:R-:W-:-:S05]  /*1b0a0*/  IMAD.WIDE R10, R244, 0x4, R10 ;  /* 0x00000004f40a7825 */ /* 0x008fca00078e020a */
[----:B------:R2:W-:Y:S04]  /*1b0b0*/  STL.64 [R1+0x430], R10 ;  /* 0x0004300a01007387 */ /* 0x0005e80000100a00 */
[----:B------:R2:W-:Y:S04]  /*1b0c0*/  LDGSTS.E [R249+0x44e00], [R10.64], !P2 ;  /* 0x44e000000af97fae */ /* 0x0005e8000d121848 */
[----:B------:R-:W3:Y:S01]  /*1b0d0*/  LDL.LU.64 R232, [R1+0x438] ;  /* 0x0004380001e87983 */ /* 0x000ee20000300a00 */
[----:B--2---:R-:W-:-:S04]  /*1b0e0*/  IMAD.WIDE R10, R244, 0x4, R8 ;  /* 0x00000004f40a7825 */ /* 0x004fc800078e0208 */
[----:B------:R-:W-:Y:S02]  /*1b0f0*/  IMAD.WIDE R8, R244, 0x4, R246 ;  /* 0x00000004f4087825 */ /* 0x000fe400078e02f6 */
[----:B------:R-:W2:Y:S01]  /*1b100*/  LDL.LU.64 R246, [R1+0x418] ;  /* 0x0004180001f67983 */ /* 0x000ea20000300a00 */
[----:B------:R-:W-:-:S03]  /*1b110*/  IADD3 R0, R245, -0x118, RZ ;  /* 0xfffffee8f5007810 */ /* 0x000fc60007ffe0ff */
[----:B------:R1:W-:Y:S04]  /*1b120*/  STL.64 [R1+0x1d0], R10 ;  /* 0x0001d00a01007387 */ /* 0x0003e80000100a00 */
[----:B------:R-:W-:Y:S04]  /*1b130*/  STL.64 [R1+0x440], R8 ;  /* 0x0004400801007387 */ /* 0x000fe80000100a00 */
[----:B------:R-:W3:Y:S01]  /*1b140*/  LDL.LU.64 R228, [R1+0x3f8] ;  /* 0x0003f80001e47983 */ /* 0x000ee20000300a00 */
[----:B------:R-:W-:-:S03]  /*1b150*/  ISETP.GE.U32.AND P1, PT, R0, 0x7ffffea9, PT ;  /* 0x7ffffea90000780c */ /* 0x000fc60003f26070 */
[----:B------:R-:W3:Y:S01]  /*1b160*/  LDL.LU.64 R242, [R1+0x3d8] ;  /* 0x0003d80001f27983 */ /* 0x000ee20000300a00 */
[----:B------:R-:W-:-:S04]  /*1b170*/  IADD3 R0, R245, -0x11c, RZ ;  /* 0xfffffee4f5007810 */ /* 0x000fc80007ffe0ff */
[----:B------:R-:W-:Y:S01]  /*1b180*/  ISETP.GE.U32.AND P5, PT, R0, 0x7ffffea5, PT ;  /* 0x7ffffea50000780c */ /* 0x000fe20003fa6070 */
[----:B----4-:R-:W-:-:S04]  /*1b190*/  IMAD.WIDE R6, R244, 0x4, R6 ;  /* 0x00000004f4067825 */ /* 0x010fc800078e0206 */
[----:B------:R4:W-:Y:S01]  /*1b1a0*/  LDGSTS.E [R249+0x45c00], [R10.64], !P1 ;  /* 0x45c000000af97fae */ /* 0x0009e2000c921848 */
[----:B------:R-:W-:-:S03]  /*1b1b0*/  IMAD.WIDE R4, R244, 0x4, R4 ;  /* 0x00000004f4047825 */ /* 0x000fc600078e0204 */
[----:B------:R1:W-:Y:S04]  /*1b1c0*/  STL.64 [R1+0x1d8], R6 ;  /* 0x0001d80601007387 */ /* 0x0003e80000100a00 */
[----:B------:R1:W-:Y:S04]  /*1b1d0*/  STL.64 [R1+0x448], R4 ;  /* 0x0004480401007387 */ /* 0x0003e80000100a00 */
[----:B------:R-:W3:Y:S04]  /*1b1e0*/  LDL.LU.64 R230, [R1+0x3b8] ;  /* 0x0003b80001e67983 */ /* 0x000ee80000300a00 */
[----:B------:R-:W3:Y:S01]  /*1b1f0*/  LDL.LU.64 R238, [R1+0x398] ;  /* 0x0003980001ee7983 */ /* 0x000ee20000300a00 */
[----:B------:R-:W-:-:S03]  /*1b200*/  IADD3 R0, R245, -0x120, RZ ;  /* 0xfffffee0f5007810 */ /* 0x000fc60007ffe0ff */
[----:B------:R1:W-:Y:S01]  /*1b210*/  LDGSTS.E [R249+0x45e00], [R8.64], !P1 ;  /* 0x45e0000008f97fae */ /* 0x0003e2000c921848 */
[----:B------:R-:W-:Y:S01]  /*1b220*/  IMAD.WIDE R226, R244, 0x4, R2 ;  /* 0x00000004f4e27825 */ /* 0x000fe200078e0202 */
[----:B------:R-:W-:Y:S02]  /*1b230*/  ISETP.GE.U32.AND P3, PT, R0, 0x7ffffea1, PT ;  /* 0x7ffffea10000780c */ /* 0x000fe40003f66070 */
[----:B------:R1:W-:Y:S01]  /*1b240*/  LDGSTS.E [R249+0x46c00], [R6.64], !P5 ;  /* 0x46c0000006f97fae */ /* 0x0003e2000e921848 */
[----:B------:R-:W-:-:S03]  /*1b250*/  IMAD.WIDE R2, R244, 0x4, R250 ;  /* 0x00000004f4027825 */ /* 0x000fc600078e02fa */
[----:B------:R-:W3:Y:S04]  /*1b260*/  LDL.LU.64 R250, [R1+0x378] ;  /* 0x0003780001fa7983 */ /* 0x000ee80000300a00 */
[----:B------:R-:W3:Y:S04]  /*1b270*/  LDL.LU.64 R236, [R1+0x358] ;  /* 0x0003580001ec7983 */ /* 0x000ee80000300a00 */
[----:B-1----:R-:W3:Y:S04]  /*1b280*/  LDL.LU.64 R14, [R1+0x318] ;  /* 0x00031800010e7983 */ /* 0x002ee80000300a00 */
[----:B------:R1:W-:Y:S04]  /*1b290*/  STL.64 [R1+0x450], R2 ;  /* 0x0004500201007387 */ /* 0x0003e80000100a00 */
[----:B------:R-:W3:Y:S04]  /*1b2a0*/  LDL.LU.64 R12, [R1+0x2f8] ;  /* 0x0002f800010c7983 */ /* 0x000ee80000300a00 */
[----:B----4-:R-:W4:Y:S04]  /*1b2b0*/  LDL.LU.64 R10, [R1+0x2d8] ;  /* 0x0002d800010a7983 */ /* 0x010f280000300a00 */
[----:B------:R-:W4:Y:S04]  /*1b2c0*/  LDL.LU.64 R6, [R1+0x810] ;  /* 0x0008100001067983 */ /* 0x000f280000300a00 */
[----:B------:R1:W-:Y:S04]  /*1b2d0*/  LDGSTS.E [R249+0x46e00], [R4.64], !P5 ;  /* 0x46e0000004f97fae */ /* 0x0003e8000e921848 */
[----:B------:R1:W-:Y:S04]  /*1b2e0*/  LDGSTS.E [R249+0x47c00], [R226.64], !P3 ;  /* 0x47c00000e2f97fae */ /* 0x0003e8000d921848 */
[----:B------:R-:W4:Y:S04]  /*1b2f0*/  LDL.LU.64 R8, [R1+0x338] ;  /* 0x0003380001087983 */ /* 0x000f280000300a00 */
[----:B------:R1:W-:Y:S04]  /*1b300*/  LDGSTS.E [R249+0x47e00], [R2.64], !P3 ;  /* 0x47e0000002f97fae */ /* 0x0003e8000d921848 */
[----:B-1----:R-:W4:Y:S04]  /*1b310*/  LDL.LU.64 R4, [R1+0x2b8] ;  /* 0x0002b80001047983 */ /* 0x002f280000300a00 */
[----:B------:R-:W4:Y:S01]  /*1b320*/  LDL.LU.64 R2, [R1+0x298] ;  /* 0x0002980001027983 */ /* 0x000f220000300a00 */
[----:B--2---:R-:W-:-:S03]  /*1b330*/  IMAD.WIDE R234, R244, 0x4, R246 ;  /* 0x00000004f4ea7825 */ /* 0x004fc600078e02f6 */
[----:B------:R-:W2:Y:S01]  /*1b340*/  LDL.LU.64 R246, [R1+0x278] ;  /* 0x0002780001f67983 */ /* 0x000ea20000300a00 */
[----:B------:R-:W-:-:S04]  /*1b350*/  IADD3 R0, R245, -0x124, RZ ;  /* 0xfffffedcf5007810 */ /* 0x000fc80007ffe0ff */
[----:B------:R-:W-:Y:S02]  /*1b360*/  ISETP.GE.U32.AND P0, PT, R0, 0x7ffffe9d, PT ;  /* 0x7ffffe9d0000780c */ /* 0x000fe40003f06070 */
[----:B------:R-:W-:Y:S01]  /*1b370*/  IADD3 R0, R245, -0x128, RZ ;  /* 0xfffffed8f5007810 */ /* 0x000fe20007ffe0ff */
[----:B---3--:R-:W-:-:S03]  /*1b380*/  IMAD.WIDE R232, R244, 0x4, R232 ;  /* 0x00000004f4e87825 */ /* 0x008fc600078e02e8 */
[----:B------:R-:W-:Y:S02]  /*1b390*/  ISETP.GE.U32.AND P2, PT, R0, 0x7ffffe99, PT ;  /* 0x7ffffe990000780c */ /* 0x000fe40003f46070 */
[C---:B------:R-:W-:Y:S01]  /*1b3a0*/  IADD3 R0, R245.reuse, -0x12c, RZ ;  /* 0xfffffed4f5007810 */ /* 0x040fe20007ffe0ff */
[----:B------:R1:W-:Y:S01]  /*1b3b0*/  STL.64 [R1+0x418], R234 ;  /* 0x000418ea01007387 */ /* 0x0003e20000100a00 */
[----:B------:R-:W-:Y:S02]  /*1b3c0*/  IMAD.WIDE R228, R244, 0x4, R228 ;  /* 0x00000004f4e47825 */ /* 0x000fe400078e02e4 */
[----:B------:R-:W-:Y:S01]  /*1b3d0*/  ISETP.GE.U32.AND P1, PT, R0, 0x7ffffe95, PT ;  /* 0x7ffffe950000780c */ /* 0x000fe20003f26070 */
[----:B------:R4:W-:Y:S04]  /*1b3e0*/  LDGSTS.E [R249+0x48c00], [R232.64], !P0 ;  /* 0x48c00000e8f97fae */ /* 0x0009e8000c121848 */
[----:B------:R1:W-:Y:S04]  /*1b3f0*/  LDGSTS.E [R249+0x48e00], [R234.64], !P0 ;  /* 0x48e00000eaf97fae */ /* 0x0003e8000c121848 */
[----:B------:R4:W-:Y:S01]  /*1b400*/  LDGSTS.E [R249+0x49c00], [R228.64], !P2 ;  /* 0x49c00000e4f97fae */ /* 0x0009e2000d121848 */
[----:B-1----:R-:W-:Y:S01]  /*1b410*/  IMAD.WIDE R234, R244, 0x4, R242 ;  /* 0x00000004f4ea7825 */ /* 0x002fe200078e02f2 */
[----:B------:R-:W-:-:S04]  /*1b420*/  IADD3 R0, R245, -0x130, RZ ;  /* 0xfffffed0f5007810 */ /* 0x000fc80007ffe0ff */
[----:B------:R1:W-:Y:S04]  /*1b430*/  STL.64 [R1+0x3d8], R234 ;  /* 0x0003d8ea01007387 */ /* 0x0003e80000100a00 */
[----:B------:R1:W-:Y:S01]  /*1b440*/  LDGSTS.E [R249+0x49e00], [R234.64], !P2 ;  /* 0x49e00000eaf97fae */ /* 0x0003e2000d121848 */
[----:B------:R-:W-:Y:S01]  /*1b450*/  IMAD.WIDE R230, R244, 0x4, R230 ;  /* 0x00000004f4e67825 */ /* 0x000fe200078e02e6 */
[----:B------:R-:W-:-:S04]  /*1b460*/  ISETP.GE.U32.AND P5, PT, R0, 0x7ffffe91, PT ;  /* 0x7ffffe910000780c */ /* 0x000fc80003fa6070 */
[----:B------:R4:W-:Y:S01]  /*1b470*/  LDGSTS.E [R249+0x4ac00], [R230.64], !P1 ;  /* 0x4ac00000e6f97fae */ /* 0x0009e2000c921848 */
[----:B-1----:R-:W-:-:S05]  /*1b480*/  IMAD.WIDE R234, R244, 0x4, R238 ;  /* 0x00000004f4ea7825 */ /* 0x002fca00078e02ee */
[----:B------:R1:W-:Y:S04]  /*1b490*/  STL.64 [R1+0x398], R234 ;  /* 0x000398ea01007387 */ /* 0x0003e80000100a00 */
[----:B------:R1:W-:Y:S02]  /*1b4a0*/  LDGSTS.E [R249+0x4ae00], [R234.64], !P1 ;  /* 0x4ae00000eaf97fae */ /* 0x0003e4000c921848 */
[C---:B-1----:R-:W-:Y:S02]  /*1b4b0*/  IMAD.WIDE R234, R244.reuse, 0x4, R250 ;  /* 0x00000004f4ea7825 */ /* 0x042fe400078e02fa */
[----:B------:R-:W4:Y:S02]  /*1b4c0*/  LDL.LU.64 R250, [R1+0x120] ;  /* 0x0001200001fa7983 */ /* 0x000f240000300a00 */
[----:B------:R-:W-:-:S02]  /*1b4d0*/  IMAD.WIDE R240, R244, 0x4, R236 ;  /* 0x00000004f4f07825 */ /* 0x000fc400078e02ec */
[----:B------:R1:W-:Y:S02]  /*1b4e0*/  LDGSTS.E [R249+0x4bc00], [R234.64], !P5 ;  /* 0x4bc00000eaf97fae */ /* 0x0003e4000e921848 */
[C---:B------:R-:W-:Y:S02]  /*1b4f0*/  IMAD.WIDE R236, R244.reuse, 0x4, R12 ;  /* 0x00000004f4ec7825 */ /* 0x040fe400078e020c */
[----:B------:R-:W4:Y:S02]  /*1b500*/  LDL.LU.64 R12, [R1+0x100] ;  /* 0x00010000010c7983 */ /* 0x000f240000300a00 */
[----:B----4-:R-:W-:-:S04]  /*1b510*/  IMAD.WIDE R6, R244, 0x4, R6 ;  /* 0x00000004f4067825 */ /* 0x010fc800078e0206 */
[----:B------:R-:W-:Y:S01]  /*1b520*/  IMAD.WIDE R238, R244, 0x4, R10 ;  /* 0x00000004f4ee7825 */ /* 0x000fe200078e020a */
[----:B------:R4:W-:Y:S04]  /*1b530*/  STL.64 [R1+0x2d8], R6 ;  /* 0x0002d80601007387 */ /* 0x0009e80000100a00 */
[----:B------:R4:W-:Y:S01]  /*1b540*/  LDGSTS.E [R249+0x4be00], [R6.64], !P5 ;  /* 0x4be0000006f97fae */ /* 0x0009e2000e921848 */
[----:B------:R-:W-:-:S03]  /*1b550*/  IADD3 R0, R245, -0x134, RZ ;  /* 0xfffffeccf5007810 */ /* 0x000fc60007ffe0ff */
[----:B------:R-:W4:Y:S01]  /*1b560*/  LDL.LU.64 R10, [R1+0xe0] ;  /* 0x0000e000010a7983 */ /* 0x000f220000300a00 */
[----:B------:R-:W-:-:S03]  /*1b570*/  IMAD.WIDE R242, R244, 0x4, R14 ;  /* 0x00000004f4f27825 */ /* 0x000fc600078e020e */
[----:B----4-:R-:W4:Y:S01]  /*1b580*/  S2R R7, SR_TID.X ;  /* 0x0000000000077919 */ /* 0x010f220000002100 */
[----:B------:R-:W-:Y:S01]  /*1b590*/  IMAD.WIDE R14, R244, 0x4, R8 ;  /* 0x00000004f40e7825 */ /* 0x000fe200078e0208 */
[----:B------:R-:W-:-:S03]  /*1b5a0*/  ISETP.GE.U32.AND P3, PT, R0, 0x7ffffe8d, PT ;  /* 0x7ffffe8d0000780c */ /* 0x000fc60003f66070 */
[----:B------:R-:W-:Y:S01]  /*1b5b0*/  IMAD.WIDE R4, R244, 0x4, R4 ;  /* 0x00000004f4047825 */ /* 0x000fe200078e0204 */
[----:B------:R-:W-:-:S03]  /*1b5c0*/  IADD3 R0, R245, -0x138, RZ ;  /* 0xfffffec8f5007810 */ /* 0x000fc60007ffe0ff */
[----:B------:R-:W-:Y:S01]  /*1b5d0*/  IMAD.WIDE R2, R244, 0x4, R2 ;  /* 0x00000004f4027825 */ /* 0x000fe200078e0202 */
[----:B------:R1:W-:Y:S01]  /*1b5e0*/  STL.64 [R1+0x2f8], R14 ;  /* 0x0002f80e01007387 */ /* 0x0003e20000100a00 */
[----:B------:R-:W-:-:S03]  /*1b5f0*/  ISETP.GE.U32.AND P0, PT, R0, 0x7ffffe89, PT ;  /* 0x7ffffe890000780c */ /* 0x000fc60003f06070 */
[----:B------:R1:W-:Y:S01]  /*1b600*/  STL.64 [R1+0x2b8], R4 ;  /* 0x0002b80401007387 */ /* 0x0003e20000100a00 */
[----:B------:R-:W-:-:S03]  /*1b610*/  IADD3 R0, R245, -0x13c, RZ ;  /* 0xfffffec4f5007810 */ /* 0x000fc60007ffe0ff */
[----:B------:R1:W-:Y:S04]  /*1b620*/  STL.64 [R1+0x298], R2 ;  /* 0x0002980201007387 */ /* 0x0003e80000100a00 */
[----:B------:R-:W4:Y:S01]  /*1b630*/  LDL.LU.64 R8, [R1+0xc0] ;  /* 0x0000c00001087983 */ /* 0x000f220000300a00 */
[----:B------:R-:W-:Y:S02]  /*1b640*/  ISETP.GE.U32.AND P2, PT, R0, 0x7ffffe85, PT ;  /* 0x7ffffe850000780c */ /* 0x000fe40003f46070 */
[----:B------:R-:W-:Y:S01]  /*1b650*/  IADD3 R0, R245, -0x140, RZ ;  /* 0xfffffec0f5007810 */ /* 0x000fe20007ffe0ff */
[----:B------:R1:W-:Y:S01]  /*1b660*/  LDGSTS.E [R249+0x4cc00], [R240.64], !P3 ;  /* 0x4cc00000f0f97fae */ /* 0x0003e2000d921848 */
[----:B----4-:R-:W-:Y:S02]  /*1b670*/  SHF.R.S32.HI R248, RZ, 0x6, R7 ;  /* 0x00000006fff87819 */ /* 0x010fe40000011407 */
[----:B------:R-:W-:Y:S01]  /*1b680*/  ISETP.GE.U32.AND P1, PT, R0, 0x7ffffe81, PT ;  /* 0x7ffffe810000780c */ /* 0x000fe20003f26070 */
[----:B------:R1:W-:Y:S01]  /*1b690*/  LDGSTS.E [R249+0x4ce00], [R14.64], !P3 ;  /* 0x4ce000000ef97fae */ /* 0x0003e2000d921848 */
[----:B------:R-:W-:-:S03]  /*1b6a0*/  LOP3.LUT R0, R7, 0x3f, RZ, 0xc0, !PT ;  /* 0x0000003f07007812 */ /* 0x000fc600078ec0ff */
[----:B------:R4:W-:Y:S04]  /*1b6b0*/  LDGSTS.E [R249+0x4dc00], [R242.64], !P0 ;  /* 0x4dc00000f2f97fae */ /* 0x0009e8000c121848 */
[----:B------:R1:W-:Y:S04]  /*1b6c0*/  LDGSTS.E [R249+0x4de00], [R4.64], !P0 ;  /* 0x4de0000004f97fae */ /* 0x0003e8000c121848 */
[----:B------:R4:W-:Y:S04]  /*1b6d0*/  LDGSTS.E [R249+0x4ec00], [R236.64], !P2 ;  /* 0x4ec00000ecf97fae */ /* 0x0009e8000d121848 */
[----:B------:R1:W-:Y:S01]  /*1b6e0*/  LDGSTS.E [R249+0x4ee00], [R2.64], !P2 ;  /* 0x4ee0000002f97fae */ /* 0x0003e2000d121848 */
[----:B--2---:R-:W-:Y:S01]  /*1b6f0*/  IMAD.WIDE R246, R244, 0x4, R246 ;  /* 0x00000004f4f67825 */ /* 0x004fe200078e02f6 */
[----:B------:R-:W-:-:S02]  /*1b700*/  SGXT R248, R248, 0x1 ;  /* 0x00000001f8f8781a */ /* 0x000fc40000000200 */
[----:B------:R4:W-:Y:S04]  /*1b710*/  LDGSTS.E [R249+0x4fc00], [R238.64], !P1 ;  /* 0x4fc00000eef97fae */ /* 0x0009e8000c921848 */
[----:B------:R2:W-:Y:S04]  /*1b720*/  STL.64 [R1+0x278], R246 ;  /* 0x000278f601007387 */ /* 0x0005e80000100a00 */
[----:B-1----:R-:W3:Y:S04]  /*1b730*/  LDL.LU.64 R14, [R1+0x1220] ;  /* 0x00122000010e7983 */ /* 0x002ee80000300a00 */
[----:B------:R-:W3:Y:S04]  /*1b740*/  LDL.LU.64 R6, [R1+0xa0] ;  /* 0x0000a00001067983 */ /* 0x000ee80000300a00 */
[----:B------:R-:W3:Y:S04]  /*1b750*/  LDL.LU.64 R4, [R1+0x80] ;  /* 0x0000800001047983 */ /* 0x000ee80000300a00 */
[----:B------:R-:W3:Y:S01]  /*1b760*/  LDL.LU.64 R2, [R1+0x60] ;  /* 0x0000600001027983 */ /* 0x000ee20000300a00 */
[----:B------:R-:W-:-:S03]  /*1b770*/  IMAD.SHL.U32 R245, R0, 0x4, RZ ;  /* 0x0000000400f57824 */ /* 0x000fc600078e00ff */
[----:B------:R2:W-:Y:S02]  /*1b780*/  LDGSTS.E [R249+0x4fe00], [R246.64], !P1 ;  /* 0x4fe00000f6f97fae */ /* 0x0005e4000c921848 */
[----:B------:R-:W-:Y:S02]  /*1b790*/  LOP3.LUT R245, R245, 0x110, R248, 0x78, !PT ;  /* 0x00000110f5f57812 */ /* 0x000fe400078e78f8 */
[----:B------:R-:W0:Y:S02]  /*1b7a0*/  LDGDEPBAR ;  /* 0x00000000000079af */ /* 0x000e240000000000 */
[----:B------:R-:W-:Y:S02]  /*1b7b0*/  IADD3 R0, R245, 0x100000, RZ ;  /* 0x00100000f5007810 */ /* 0x000fe40007ffe0ff */
[----:B--2---:R-:W2:Y:S04]  /*1b7c0*/  LDL.LU.64 R246, [R1+0x40] ;  /* 0x0000400001f67983 */ /* 0x004ea80000300a00 */
[----:B----4-:R1:W-:Y:S04]  /*1b7d0*/  LDGSTS.E [R0+-0x70000], [R250.64], P4 ;  /* 0x90000000fa007fae */ /* 0x0103e8000a121848 */
[----:B------:R1:W-:Y:S04]  /*1b7e0*/  STL [R1+0x113c], R250 ;  /* 0x00113cfa01007387 */ /* 0x0003e80000100800 */
[----:B------:R-:W4:Y:S04]  /*1b7f0*/  LDL.LU.64 R248, [R1+0x20] ;  /* 0x0000200001f87983 */ /* 0x000f280000300a00 */
[----:B------:R1:W-:Y:S02]  /*1b800*/  LDGSTS.E [R0+-0x6f800], [R12.64], P4 ;  /* 0x908000000c007fae */ /* 0x0003e4000a121848 */
[----:B-1----:R-:W-:-:S05]  /*1b810*/  IMAD.MOV.U32 R250, RZ, RZ, R251 ;  /* 0x000000fffffa7224 */ /* 0x002fca00078e00fb */
[----:B------:R1:W-:Y:S01]  /*1b820*/  STL [R1+0x1134], R250 ;  /* 0x001134fa01007387 */ /* 0x0003e20000100800 */
[----:B------:R-:W-:-:S03]  /*1b830*/  IMAD.MOV.U32 R0, RZ, RZ, R13 ;  /* 0x000000ffff007224 */ /* 0x000fc600078e000d */
[----:B------:R1:W-:Y:S04]  /*1b840*/  STL [R1+0x1138], R12 ;  /* 0x0011380c01007387 */ /* 0x0003e80000100800 */
[----:B-1----:R-:W2:Y:S04]  /*1b850*/  LDL.LU.64 R250, [R1] ;  /* 0x0000000001fa7983 */ /* 0x002ea80000300a00 */
[----:B------:R-:W4:Y:S04]  /*1b860*/  LDL.LU.64 R12, [R1+0x1218] ;  /* 0x00121800010c7983 */ /* 0x000f280000300a00 */
[----:B------:R1:W-:Y:S02]  /*1b870*/  STL [R1+0x112c], R0 ;  /* 0x00112c0001007387 */ /* 0x0003e40000100800 */
[----:B-1----:R-:W-:-:S02]  /*1b880*/  IADD3 R0, R245, 0x100000, RZ ;  /* 0x00100000f5007810 */ /* 0x002fc40007ffe0ff */
[----:B------:R1:W-:Y:S04]  /*1b890*/  STL [R1+0x1130], R10 ;  /* 0x0011300a01007387 */ /* 0x0003e80000100800 */
[----:B------:R1:W-:Y:S02]  /*1b8a0*/  LDGSTS.E [R0+-0x6f000], [R10.64], P4 ;  /* 0x910000000a007fae */ /* 0x0003e4000a121848 */
[----:B-1----:R-:W-:Y:S02]  /*1b8b0*/  MOV R0, R11 ;  /* 0x0000000b00007202 */ /* 0x002fe40000000f00 */
[----:B------:R-:W4:Y:S04]  /*1b8c0*/  LDL.LU.64 R10, [R1+0x1210] ;  /* 0x00121000010a7983 */ /* 0x000f280000300a00 */
[----:B------:R1:W-:Y:S02]  /*1b8d0*/  STL [R1+0x1124], R0 ;  /* 0x0011240001007387 */ /* 0x0003e40000100800 */
[----:B-1----:R-:W-:-:S02]  /*1b8e0*/  IADD3 R0, R245, 0x100000, RZ ;  /* 0x00100000f5007810 */ /* 0x002fc40007ffe0ff */
[----:B------:R1:W-:Y:S04]  /*1b8f0*/  STL [R1+0x1128], R8 ;  /* 0x0011280801007387 */ /* 0x0003e80000100800 */
[----:B------:R1:W-:Y:S02]  /*1b900*/  LDGSTS.E [R0+-0x6e800], [R8.64], P4 ;  /* 0x9180000008007fae */ /* 0x0003e4000a121848 */
[----:B-1----:R-:W-:Y:S02]  /*1b910*/  IMAD.MOV.U32 R0, RZ, RZ, R9 ;  /* 0x000000ffff007224 */ /* 0x002fe400078e0009 */
[----:B------:R-:W4:Y:S04]  /*1b920*/  LDL.LU.64 R8, [R1+0x1208] ;  /* 0x0012080001087983 */ /* 0x000f280000300a00 */
[----:B------:R1:W-:Y:S02]  /*1b930*/  STL [R1+0x111c], R0 ;  /* 0x00111c0001007387 */ /* 0x0003e40000100800 */
[----:B-1----:R-:W-:-:S05]  /*1b940*/  IADD3 R0, R245, 0x100000, RZ ;  /* 0x00100000f5007810 */ /* 0x002fca0007ffe0ff */
[----:B---3--:R1:W-:Y:S04]  /*1b950*/  LDGSTS.E [R0+-0x6e000], [R6.64], P4 ;  /* 0x9200000006007fae */ /* 0x0083e8000a121848 */
[----:B------:R3:W-:Y:S01]  /*1b960*/  STL [R1+0x1120], R6 ;  /* 0x0011200601007387 */ /* 0x0007e20000100800 */
[----:B-1----:R-:W-:-:S03]  /*1b970*/  IMAD.MOV.U32 R0, RZ, RZ, R7 ;  /* 0x000000ffff007224 */ /* 0x002fc600078e0007 */
[----:B---3--:R-:W3:Y:S04]  /*1b980*/  LDL.LU.64 R6, [R1+0x1200] ;  /* 0x0012000001067983 */ /* 0x008ee80000300a00 */
[----:B------:R1:W-:Y:S02]  /*1b990*/  STL [R1+0x1114], R0 ;  /* 0x0011140001007387 */ /* 0x0003e40000100800 */
[----:B-1----:R-:W-:Y:S02]  /*1b9a0*/  IADD3 R0, R245, 0x100000, RZ ;  /* 0x00100000f5007810 */ /* 0x002fe40007ffe0ff */
[----:B------:R1:W-:Y:S04]  /*1b9b0*/  STL [R1+0x1118], R4 ;  /* 0x0011180401007387 */ /* 0x0003e80000100800 */
[----:B------:R1:W-:Y:S02]  /*1b9c0*/  LDGSTS.E [R0+-0x6d800], [R4.64], P4 ;  /* 0x9280000004007fae */ /* 0x0003e4000a121848 */
[----:B-1----:R-:W-:-:S02]  /*1b9d0*/  IMAD.MOV.U32 R0, RZ, RZ, R5 ;  /* 0x000000ffff007224 */ /* 0x002fc400078e0005 */
[----:B------:R-:W3:Y:S04]  /*1b9e0*/  LDL.LU.64 R4, [R1+0x11f8] ;  /* 0x0011f80001047983 */ /* 0x000ee80000300a00 */
[----:B------:R1:W-:Y:S04]  /*1b9f0*/  STL [R1+0x110c], R0 ;  /* 0x00110c0001007387 */ /* 0x0003e80000100800 */
[----:B------:R1:W-:Y:S02]  /*1ba00*/  STL [R1+0x1110], R2 ;  /* 0x0011100201007387 */ /* 0x0003e40000100800 */
[----:B-1----:R-:W-:-:S05]  /*1ba10*/  IADD3 R0, R245, 0x100000, RZ ;  /* 0x00100000f5007810 */ /* 0x002fca0007ffe0ff */
[----:B------:R1:W-:Y:S02]  /*1ba20*/  LDGSTS.E [R0+-0x6d000], [R2.64], P4 ;  /* 0x9300000002007fae */ /* 0x0003e4000a121848 */
[----:B-1----:R-:W-:Y:S02]  /*1ba30*/  IMAD.MOV.U32 R0, RZ, RZ, R3 ;  /* 0x000000ffff007224 */ /* 0x002fe400078e0003 */
[----:B------:R-:W3:Y:S04]  /*1ba40*/  LDL.LU.64 R2, [R1+0x11f0] ;  /* 0x0011f00001027983 */ /* 0x000ee80000300a00 */
[----:B------:R1:W-:Y:S02]  /*1ba50*/  STL [R1+0x1104], R0 ;  /* 0x0011040001007387 */ /* 0x0003e40000100800 */
[----:B-1----:R-:W-:-:S02]  /*1ba60*/  IADD3 R0, R245, 0x100000, RZ ;  /* 0x00100000f5007810 */ /* 0x002fc40007ffe0ff */
[----:B--2---:R1:W-:Y:S04]  /*1ba70*/  STL [R1+0x1108], R246 ;  /* 0x001108f601007387 */ /* 0x0043e80000100800 */
[----:B------:R2:W-:Y:S02]  /*1ba80*/  LDGSTS.E [R0+-0x6c800], [R246.64], P4 ;  /* 0x93800000f6007fae */ /* 0x0005e4000a121848 */
[----:B--2---:R-:W-:Y:S02]  /*1ba90*/  IMAD.MOV.U32 R0, RZ, RZ, R247 ;  /* 0x000000ffff007224 */ /* 0x004fe400078e00f7 */
[----:B-1----:R-:W2:Y:S04]  /*1baa0*/  LDL.LU.64 R246, [R1+0x11e8] ;  /* 0x0011e80001f67983 */ /* 0x002ea80000300a00 */
[----:B------:R1:W-:Y:S02]  /*1bab0*/  STL [R1+0x10fc], R0 ;  /* 0x0010fc0001007387 */ /* 0x0003e40000100800 */
[----:B-1----:R-:W-:-:S02]  /*1bac0*/  IADD3 R0, R245, 0x100000, RZ ;  /* 0x00100000f5007810 */ /* 0x002fc40007ffe0ff */
[----:B----4-:R1:W-:Y:S04]  /*1bad0*/  STL [R1+0x1100], R248 ;  /* 0x001100f801007387 */ /* 0x0103e80000100800 */
[----:B------:R4:W-:Y:S02]  /*1bae0*/  LDGSTS.E [R0+-0x6c000], [R248.64], P4 ;  /* 0x94000000f8007fae */ /* 0x0009e4000a121848 */
[----:B----4-:R-:W-:Y:S02]  /*1baf0*/  IMAD.MOV.U32 R0, RZ, RZ, R249 ;  /* 0x000000ffff007224 */ /* 0x010fe400078e00f9 */
[----:B-1----:R-:W4:Y:S04]  /*1bb00*/  LDL.LU.64 R248, [R1+0x11e0] ;  /* 0x0011e00001f87983 */ /* 0x002f280000300a00 */
[----:B------:R1:W-:Y:S02]  /*1bb10*/  STL [R1+0x10f4], R0 ;  /* 0x0010f40001007387 */ /* 0x0003e40000100800 */
[----:B-1----:R-:W-:-:S02]  /*1bb20*/  IADD3 R0, R245, 0x100000, RZ ;  /* 0x00100000f5007810 */ /* 0x002fc40007ffe0ff */
[----:B------:R1:W-:Y:S04]  /*1bb30*/  STL [R1+0x10f8], R250 ;  /* 0x0010f8fa01007387 */ /* 0x0003e80000100800 */
[----:B------:R1:W-:Y:S02]  /*1bb40*/  LDGSTS.E [R0+-0x6b800], [R250.64], P4 ;  /* 0x94800000fa007fae */ /* 0x0003e4000a121848 */
[----:B-1----:R-:W-:Y:S02]  /*1bb50*/  MOV R0, R251 ;  /* 0x000000fb00007202 */ /* 0x002fe40000000f00 */
[----:B------:R-:W2:Y:S04]  /*1bb60*/  LDL.LU.64 R250, [R1+0x11d8] ;  /* 0x0011d80001fa7983 */ /* 0x000ea80000300a00 */
[----:B------:R1:W-:Y:S02]  /*1bb70*/  STL [R1+0x10ec], R0 ;  /* 0x0010ec0001007387 */ /* 0x0003e40000100800 */
[----:B-1----:R-:W-:-:S05]  /*1bb80*/  IADD3 R0, R245, 0x100000, RZ ;  /* 0x00100000f5007810 */ /* 0x002fca0007ffe0ff */
[----:B---3--:R1:W-:Y:S04]  /*1bb90*/  LDGSTS.E [R0+-0x6b000], [R2.64], P4 ;  /* 0x9500000002007fae */ /* 0x0083e8000a121848 */
[----:B-1----:R-:W1:Y:S04]  /*1bba0*/  S2R R0, SR_TID.X ;  /* 0x0000000000007919 */ /* 0x002e680000002100 */
[----:B------:R3:W-:Y:S04]  /*1bbb0*/  STL [R1+0x10f0], R2 ;  /* 0x0010f00201007387 */ /* 0x0007e80000100800 */
[----:B------:R1:W-:Y:S04]  /*1bbc0*/  STL [R1+0x10e4], R3 ;  /* 0x0010e40301007387 */ /* 0x0003e80000100800 */
[----:B------:R-:W-:Y:S04]  /*1bbd0*/  STL [R1+0x10e8], R10 ;  /* 0x0010e80a01007387 */ /* 0x000fe80000100800 */
[----:B------:R-:W-:Y:S04]  /*1bbe0*/  STL [R1+0x10dc], R11 ;  /* 0x0010dc0b01007387 */ /* 0x000fe80000100800 */
[----:B------:R-:W-:Y:S01]  /*1bbf0*/  STL [R1+0x10e0], R18 ;  /* 0x0010e01201007387 */ /* 0x000fe20000100800 */
[----:B-1----:R-:W-:-:S03]  /*1bc00*/  SHF.R.S32.HI R245, RZ, 0x6, R0 ;  /* 0x00000006fff57819 */ /* 0x002fc60000011400 */
[----:B------:R-:W-:Y:S01]  /*1bc10*/  STL [R1+0x10d4], R19 ;  /* 0x0010d41301007387 */ /* 0x000fe20000100800 */
[----:B------:R-:W-:-:S03]  /*1bc20*/  LOP3.LUT R0, R0, 0x3f, RZ, 0xc0, !PT ;  /* 0x0000003f00007812 */ /* 0x000fc600078ec0ff */
[----:B------:R-:W-:Y:S04]  /*1bc30*/  STL [R1+0x10d8], R26 ;  /* 0x0010d81a01007387 */ /* 0x000fe80000100800 */
[----:B------:R-:W-:Y:S01]  /*1bc40*/  STL [R1+0x10cc], R27 ;  /* 0x0010cc1b01007387 */ /* 0x000fe20000100800 */
[----:B---3--:R-:W-:-:S03]  /*1bc50*/  IMAD.SHL.U32 R2, R0, 0x4, RZ ;  /* 0x0000000400027824 */ /* 0x008fc600078e00ff */
[----:B------:R-:W-:Y:S01]  /*1bc60*/  STL [R1+0x10d0], R34 ;  /* 0x0010d02201007387 */ /* 0x000fe20000100800 */
[----:B------:R-:W-:-:S03]  /*1bc70*/  SGXT R245, R245, 0x1 ;  /* 0x00000001f5f5781a */ /* 0x000fc60000000200 */
[----:B------:R-:W-:Y:S04]  /*1bc80*/  STL [R1+0x10c4], R35 ;  /* 0x0010c42301007387 */ /* 0x000fe80000100800 */
[----:B------:R-:W-:Y:S04]  /*1bc90*/  STL [R1+0x10c8], R42 ;  /* 0x0010c82a01007387 */ /* 0x000fe80000100800 */
[----:B------:R-:W-:Y:S04]  /*1bca0*/  STL [R1+0x10bc], R43 ;  /* 0x0010bc2b01007387 */ /* 0x000fe80000100800 */
[----:B------:R-:W-:Y:S01]  /*1bcb0*/  STL [R1+0x10c0], R50 ;  /* 0x0010c03201007387 */ /* 0x000fe20000100800 */
[----:B------:R-:W-:-:S03]  /*1bcc0*/  LOP3.LUT R2, R2, 0x110, R245, 0x78, !PT ;  /* 0x0000011002027812 */ /* 0x000fc600078e78f5 */
[----:B------:R-:W-:Y:S04]  /*1bcd0*/  STL [R1+0x10b4], R51 ;  /* 0x0010b43301007387 */ /* 0x000fe80000100800 */
[----:B------:R-:W-:Y:S04]  /*1bce0*/  STL [R1+0x10b8], R58 ;  /* 0x0010b83a01007387 */ /* 0x000fe80000100800 */
[----:B------:R-:W-:Y:S04]  /*1bcf0*/  STL [R1+0x10ac], R59 ;  /* 0x0010ac3b01007387 */ /* 0x000fe80000100800 */
[----:B------:R-:W-:Y:S01]  /*1bd00*/  STL [R1+0x10b0], R66 ;  /* 0x0010b04201007387 */ /* 0x000fe20000100800 */
[----:B------:R-:W-:-:S03]  /*1bd10*/  IADD3 R0, R2, 0x100000, RZ ;  /* 0x0010000002007810 */ /* 0x000fc60007ffe0ff */
[----:B------:R-:W-:Y:S04]  /*1bd20*/  STL [R1+0x10a4], R67 ;  /* 0x0010a44301007387 */ /* 0x000fe80000100800 */
[----:B------:R-:W-:Y:S04]  /*1bd30*/  STL [R1+0x10a8], R74 ;  /* 0x0010a84a01007387 */ /* 0x000fe80000100800 */
[----:B------:R1:W-:Y:S04]  /*1bd40*/  STL [R1+0x109c], R75 ;  /* 0x00109c4b01007387 */ /* 0x0003e80000100800 */
[----:B------:R-:W-:Y:S04]  /*1bd50*/  STL [R1+0x10a0], R82 ;  /* 0x0010a05201007387 */ /* 0x000fe80000100800 */
[----:B------:R-:W-:Y:S04]  /*1bd60*/  STL [R1+0x1094], R83 ;  /* 0x0010945301007387 */ /* 0x000fe80000100800 */
[----:B------:R-:W-:Y:S04]  /*1bd70*/  STL [R1+0x1098], R90 ;  /* 0x0010985a01007387 */ /* 0x000fe80000100800 */
[----:B------:R-:W-:Y:S04]  /*1bd80*/  STL [R1+0x108c], R91 ;  /* 0x00108c5b01007387 */ /* 0x000fe80000100800 */
[----:B------:R-:W-:Y:S04]  /*1bd90*/  STL [R1+0x1090], R98 ;  /* 0x0010906201007387 */ /* 0x000fe80000100800 */
[----:B------:R3:W-:Y:S04]  /*1bda0*/  LDGSTS.E [R0+-0x6a800], [R10.64], P4 ;  /* 0x958000000a007fae */ /* 0x0007e8000a121848 */
        /* <DEDUP_REMOVED lines=17> */
[----:B------:R-:W2:Y:S04]  /*1bec0*/  S2R R3, SR_TID.X ;  /* 0x0000000000037919 */ /* 0x000ea80000002100 */
[----:B-1----:R-:W3:Y:S04]  /*1bed0*/  LDL.LU.64 R74, [R1+0x118] ;  /* 0x00011800014a7983 */ /* 0x002ee80000300a00 */
[----:B------:R-:W-:Y:S04]  /*1bee0*/  STL [R1+0x1068], R138 ;  /* 0x0010688a01007387 */ /* 0x000fe80000100800 */
[----:B------:R-:W-:Y:S04]  /*1bef0*/  STL [R1+0x105c], R139 ;  /* 0x00105c8b01007387 */ /* 0x000fe80000100800 */
[----:B------:R-:W4:Y:S04]  /*1bf00*/  LDL.LU.64 R66, [R1+0xf8] ;  /* 0x0000f80001427983 */ /* 0x000f280000300a00 */
[----:B------:R-:W-:Y:S04]  /*1bf10*/  STL [R1+0x1060], R146 ;  /* 0x0010609201007387 */ /* 0x000fe80000100800 */
[----:B------:R-:W-:Y:S04]  /*1bf20*/  STL [R1+0x1054], R147 ;  /* 0x0010549301007387 */ /* 0x000fe80000100800 */
[----:B------:R-:W4:Y:S04]  /*1bf30*/  LDL.LU.64 R58, [R1+0xd8] ;  /* 0x0000d800013a7983 */ /* 0x000f280000300a00 */
[----:B------:R-:W-:Y:S04]  /*1bf40*/  STL [R1+0x1058], R154 ;  /* 0x0010589a01007387 */ /* 0x000fe80000100800 */
[----:B------:R-:W4:Y:S04]  /*1bf50*/  LDL.LU.64 R50, [R1+0xb8] ;  /* 0x0000b80001327983 */ /* 0x000f280000300a00 */
[----:B------:R-:W-:Y:S04]  /*1bf60*/  STL [R1+0x104c], R155 ;  /* 0x00104c9b01007387 */ /* 0x000fe80000100800 */
[----:B------:R-:W4:Y:S04]  /*1bf70*/  LDL.LU.64 R42, [R1+0x98] ;  /* 0x00009800012a7983 */ /* 0x000f280000300a00 */
[----:B------:R-:W-:Y:S04]  /*1bf80*/  STL [R1+0x1050], R162 ;  /* 0x001050a201007387 */ /* 0x000fe80000100800 */
[----:B------:R-:W-:Y:S04]  /*1bf90*/  STL [R1+0x1044], R163 ;  /* 0x001044a301007387 */ /* 0x000fe80000100800 */
[----:B------:R-:W4:Y:S04]  /*1bfa0*/  LDL.LU.64 R34, [R1+0x78] ;  /* 0x0000780001227983 */ /* 0x000f280000300a00 */
[----:B------:R-:W4:Y:S04]  /*1bfb0*/  LDL.LU.64 R26, [R1+0x58] ;  /* 0x00005800011a7983 */ /* 0x000f280000300a00 */
[----:B------:R-:W-:Y:S04]  /*1bfc0*/  STL [R1+0x1048], R170 ;  /* 0x001048aa01007387 */ /* 0x000fe80000100800 */
[----:B------:R-:W-:Y:S04]  /*1bfd0*/  STL [R1+0x1040], R171 ;  /* 0x001040ab01007387 */ /* 0x000fe80000100800 */
[----:B------:R-:W4:Y:S04]  /*1bfe0*/  LDL.LU.64 R18, [R1+0x38] ;  /* 0x0000380001127983 */ /* 0x000f280000300a00 */
[----:B------:R1:W-:Y:S01]  /*1bff0*/  LDGSTS.E [R0+-0x66000], [R82.64], P4 ;  /* 0x9a00000052007fae */ /* 0x0003e2000a121848 */
[----:B--2---:R-:W-:-:S03]  /*1c000*/  SHF.R.S32.HI R245, RZ, 0x6, R3 ;  /* 0x00000006fff57819 */ /* 0x004fc60000011403 */
[----:B---3--:R-:W-:Y:S04]  /*1c010*/  STL [R1+0x103c], R74 ;  /* 0x00103c4a01007387 */ /* 0x008fe80000100800 */
[----:B------:R-:W2:Y:S01]  /*1c020*/  LDL.LU.64 R10, [R1+0x18] ;  /* 0x00001800010a7983 */ /* 0x000ea20000300a00 */
[----:B------:R-:W-:-:S03]  /*1c030*/  LOP3.LUT R3, R3, 0x3f, RZ, 0xc0, !PT ;  /* 0x0000003f03037812 */ /* 0x000fc600078ec0ff */
[----:B------:R1:W-:Y:S02]  /*1c040*/  LDGSTS.E [R0+-0x65800], [R90.64], P4 ;  /* 0x9a8000005a007fae */ /* 0x0003e4000a121848 */
[----:B------:R-:W-:Y:S02]  /*1c050*/  IMAD.SHL.U32 R2, R3, 0x4, RZ ;  /* 0x0000000403027824 */ /* 0x000fe400078e00ff */
[----:B------:R-:W-:Y:S01]  /*1c060*/  IMAD.MOV.U32 R3, RZ, RZ, R75 ;  /* 0x000000ffff037224 */ /* 0x000fe200078e004b */
[----:B------:R-:W-:Y:S01]  /*1c070*/  SGXT R245, R245, 0x1 ;  /* 0x00000001f5f5781a */ /* 0x000fe20000000200 */
[----:B------:R1:W-:Y:S04]  /*1c080*/  LDGSTS.E [R0+-0x65000], [R98.64], P4 ;  /* 0x9b00000062007fae */ /* 0x0003e8000a121848 */
[----:B------:R3:W-:Y:S04]  /*1c090*/  STL [R1+0x1034], R3 ;  /* 0x0010340301007387 */ /* 0x0007e80000100800 */
[----:B----4-:R-:W-:Y:S01]  /*1c0a0*/  STL [R1+0x1038], R66 ;  /* 0x0010384201007387 */ /* 0x010fe20000100800 */
[----:B------:R-:W-:-:S03]  /*1c0b0*/  LOP3.LUT R2, R2, 0x110, R245, 0x78, !PT ;  /* 0x0000011002027812 */ /* 0x000fc600078e78f5 */
[----:B------:R1:W-:Y:S01]  /*1c0c0*/  LDGSTS.E [R0+-0x64800], [R106.64], P4 ;  /* 0x9b8000006a007fae */ /* 0x0003e2000a121848 */
[----:B---3--:R-:W-:-:S03]  /*1c0d0*/  IMAD.MOV.U32 R3, RZ, RZ, R67 ;  /* 0x000000ffff037224 */ /* 0x008fc600078e0043 */
[----:B------:R1:W-:Y:S04]  /*1c0e0*/  LDGSTS.E [R0+-0x64000], [R114.64], P4 ;  /* 0x9c00000072007fae */ /* 0x0003e8000a121848 */
[----:B------:R3:W-:Y:S04]  /*1c0f0*/  STL [R1+0x102c], R3 ;  /* 0x00102c0301007387 */ /* 0x0007e80000100800 */
[----:B------:R-:W-:Y:S01]  /*1c100*/  STL [R1+0x1030], R58 ;  /* 0x0010303a01007387 */ /* 0x000fe20000100800 */
[----:B------:R-:W-:-:S03]  /*1c110*/  LOP3.LUT R2, R2, 0x20, RZ, 0x3c, !PT ;  /* 0x0000002002027812 */ /* 0x000fc600078e3cff */
[----:B------:R1:W-:Y:S01]  /*1c120*/  LDGSTS.E [R0+-0x63800], [R122.64], P4 ;  /* 0x9c8000007a007fae */ /* 0x0003e2000a121848 */
[----:B---3--:R-:W-:-:S03]  /*1c130*/  IMAD.MOV.U32 R3, RZ, RZ, R59 ;  /* 0x000000ffff037224 */ /* 0x008fc600078e003b */
[----:B------:R1:W-:Y:S04]  /*1c140*/  LDGSTS.E [R0+-0x63000], [R130.64], P4 ;  /* 0x9d00000082007fae */ /* 0x0003e8000a121848 */
[----:B------:R3:W-:Y:S04]  /*1c150*/  STL [R1+0x1024], R3 ;  /* 0x0010240301007387 */ /* 0x0007e80000100800 */
[----:B------:R-:W-:Y:S04]  /*1c160*/  STL [R1+0x1028], R50 ;  /* 0x0010283201007387 */ /* 0x000fe80000100800 */
[----:B------:R1:W-:Y:S01]  /*1c170*/  LDGSTS.E [R0+-0x62800], [R138.64], P4 ;  /* 0x9d8000008a007fae */ /* 0x0003e2000a121848 */
[----:B---3--:R-:W-:-:S03]  /*1c180*/  IMAD.MOV.U32 R3, RZ, RZ, R51 ;  /* 0x000000ffff037224 */ /* 0x008fc600078e0033 */
[----:B------:R1:W-:Y:S04]  /*1c190*/  LDGSTS.E [R0+-0x62000], [R146.64], P4 ;  /* 0x9e00000092007fae */ /* 0x0003e8000a121848 */
[----:B------:R3:W-:Y:S04]  /*1c1a0*/  STL [R1+0x101c], R3 ;  /* 0x00101c0301007387 */ /* 0x0007e80000100800 */
[----:B------:R-:W-:Y:S04]  /*1c1b0*/  STL [R1+0x1020], R42 ;  /* 0x0010202a01007387 */ /* 0x000fe80000100800 */
[----:B------:R1:W-:Y:S01]  /*1c1c0*/  LDGSTS.E [R0+-0x61800], [R154.64], P4 ;  /* 0x9e8000009a007fae */ /* 0x0003e2000a121848 */
[----:B---3--:R-:W-:-:S03]  /*1c1d0*/  MOV R3, R43 ;  /* 0x0000002b00037202 */ /* 0x008fc60000000f00 */
[----:B------:R1:W-:Y:S04]  /*1c1e0*/  LDGSTS.E [R0+-0x61000], [R162.64], P4 ;  /* 0x9f000000a2007fae */ /* 0x0003e8000a121848 */
[----:B------:R3:W-:Y:S04]  /*1c1f0*/  STL [R1+0x1014], R3 ;  /* 0x0010140301007387 */ /* 0x0007e80000100800 */
[----:B------:R-:W-:Y:S04]  /*1c200*/  STL [R1+0x1018], R34 ;  /* 0x0010182201007387 */ /* 0x000fe80000100800 */
[----:B------:R1:W-:Y:S01]  /*1c210*/  LDGSTS.E [R0+-0x60800], [R170.64], P4 ;  /* 0x9f800000aa007fae */ /* 0x0003e2000a121848 */
[----:B---3--:R-:W-:-:S05]  /*1c220*/  IMAD.MOV.U32 R3, RZ, RZ, R35 ;  /* 0x000000ffff037224 */ /* 0x008fca00078e0023 */
[----:B------:R3:W-:Y:S04]  /*1c230*/  STL [R1+0x100c], R3 ;  /* 0x00100c0301007387 */ /* 0x0007e80000100800 */
[----:B------:R-:W-:Y:S01]  /*1c240*/  STL [R1+0x1010], R26 ;  /* 0x0010101a01007387 */ /* 0x000fe20000100800 */
[----:B---3--:R-:W-:-:S05]  /*1c250*/  IMAD.MOV.U32 R3, RZ, RZ, R27 ;  /* 0x000000ffff037224 */ /* 0x008fca00078e001b */
[----:B------:R3:W-:Y:S04]  /*1c260*/  STL [R1+0x1004], R3 ;  /* 0x0010040301007387 */ /* 0x0007e80000100800 */
[----:B------:R-:W-:Y:S01]  /*1c270*/  STL [R1+0x1008], R18 ;  /* 0x0010081201007387 */ /* 0x000fe20000100800 */
[----:B---3--:R-:W-:-:S05]  /*1c280*/  IMAD.MOV.U32 R3, RZ, RZ, R19 ;  /* 0x000000ffff037224 */ /* 0x008fca00078e0013 */
[----:B------:R2:W-:Y:S01]  /*1c290*/  STL [R1+0xffc], R3 ;  /* 0x000ffc0301007387 */ /* 0x0005e20000100800 */
[----:B-1----:R-:W-:-:S05]  /*1c2a0*/  IADD3 R0, R2, 0x100000, RZ ;  /* 0x0010000002007810 */ /* 0x002fca0007ffe0ff */
[----:B------:R1:W-:Y:S04]  /*1c2b0*/  LDGSTS.E [R0+-0x6fe00], [R74.64], P4 ;  /* 0x902000004a007fae */ /* 0x0003e8000a121848 */
[----:B------:R3:W-:Y:S04]  /*1c2c0*/  LDGSTS.E [R0+-0x6f600], [R66.64], P4 ;  /* 0x90a0000042007fae */ /* 0x0007e8000a121848 */
[----:B------:R4:W-:Y:S04]  /*1c2d0*/  LDGSTS.E [R0+-0x6ee00], [R58.64], P4 ;  /* 0x912000003a007fae */ /* 0x0009e8000a121848 */
[----:B------:R1:W-:Y:S04]  /*1c2e0*/  LDGSTS.E [R0+-0x6e600], [R50.64], P4 ;  /* 0x91a0000032007fae */ /* 0x0003e8000a121848 */
[----:B------:R-:W1:Y:S04]  /*1c2f0*/  S2R R245, SR_TID.X ;  /* 0x0000000000f57919 */ /* 0x000e680000002100 */
[----:B------:R1:W-:Y:S04]  /*1c300*/  LDGSTS.E [R0+-0x6de00], [R42.64], P4 ;  /* 0x922000002a007fae */ /* 0x0003e8000a121848 */
[----:B------:R1:W-:Y:S04]  /*1c310*/  LDGSTS.E [R0+-0x6d600], [R34.64], P4 ;  /* 0x92a0000022007fae */ /* 0x0003e8000a121848 */
[----:B------:R1:W-:Y:S04]  /*1c320*/  LDGSTS.E [R0+-0x6ce00], [R26.64], P4 ;  /* 0x932000001a007fae */ /* 0x0003e8000a121848 */
[----:B------:R1:W-:Y:S01]  /*1c330*/  LDGSTS.E [R0+-0x6c600], [R18.64], P4 ;  /* 0x93a0000012007fae */ /* 0x0003e2000a121848 */
[----:B--2---:R-:W-:-:S03]  /*1c340*/  IMAD.MOV.U32 R3, RZ, RZ, R11 ;  /* 0x000000ffff037224 */ /* 0x004fc600078e000b */
[----:B------:R-:W-:Y:S04]  /*1c350*/  STL [R1+0x1000], R10 ;  /* 0x0010000a01007387 */ /* 0x000fe80000100800 */
[----:B------:R2:W-:Y:S04]  /*1c360*/  STL [R1+0xff4], R3 ;  /* 0x000ff40301007387 */ /* 0x0005e80000100800 */
        /* <DEDUP_REMOVED lines=36> */
[----:B---3--:R-:W3:Y:S04]  /*1c5b0*/  LDL.LU.64 R66, [R1+0x110] ;  /* 0x0001100001427983 */ /* 0x008ee80000300a00 */
[----:B------:R-:W-:Y:S04]  /*1c5c0*/  STL [R1+0xf68], R140 ;  /* 0x000f688c01007387 */ /* 0x000fe80000100800 */
[----:B------:R-:W-:Y:S04]  /*1c5d0*/  STL [R1+0xf5c], R141 ;  /* 0x000f5c8d01007387 */ /* 0x000fe80000100800 */
[----:B----4-:R-:W4:Y:S04]  /*1c5e0*/  LDL.LU.64 R58, [R1+0xf0] ;  /* 0x0000f000013a7983 */ /* 0x010f280000300a00 */
[----:B------:R-:W-:Y:S04]  /*1c5f0*/  STL [R1+0xf60], R148 ;  /* 0x000f609401007387 */ /* 0x000fe80000100800 */
[----:B------:R-:W-:Y:S04]  /*1c600*/  STL [R1+0xf54], R149 ;  /* 0x000f549501007387 */ /* 0x000fe80000100800 */
[----:B-1----:R-:W4:Y:S04]  /*1c610*/  LDL.LU.64 R50, [R1+0xd0] ;  /* 0x0000d00001327983 */ /* 0x002f280000300a00 */
[----:B------:R-:W-:Y:S04]  /*1c620*/  STL [R1+0xf58], R156 ;  /* 0x000f589c01007387 */ /* 0x000fe80000100800 */
[----:B------:R-:W4:Y:S04]  /*1c630*/  LDL.LU.64 R42, [R1+0xb0] ;  /* 0x0000b000012a7983 */ /* 0x000f280000300a00 */
[----:B------:R-:W-:Y:S04]  /*1c640*/  STL [R1+0xf4c], R157 ;  /* 0x000f4c9d01007387 */ /* 0x000fe80000100800 */
[----:B------:R-:W4:Y:S04]  /*1c650*/  LDL.LU.64 R34, [R1+0x90] ;  /* 0x0000900001227983 */ /* 0x000f280000300a00 */
[----:B------:R-:W-:Y:S04]  /*1c660*/  STL [R1+0xf50], R164 ;  /* 0x000f50a401007387 */ /* 0x000fe80000100800 */
[----:B------:R-:W-:Y:S04]  /*1c670*/  STL [R1+0xf44], R165 ;  /* 0x000f44a501007387 */ /* 0x000fe80000100800 */
[----:B------:R-:W4:Y:S01]  /*1c680*/  LDL.LU.64 R26, [R1+0x70] ;  /* 0x00007000011a7983 */ /* 0x000f220000300a00 */
[----:B--2---:R-:W-:-:S02]  /*1c690*/  SHF.R.S32.HI R3, RZ, 0x6, R245 ;  /* 0x00000006ff037819 */ /* 0x004fc400000114f5 */
[----:B------:R-:W-:Y:S01]  /*1c6a0*/  LOP3.LUT R245, R245, 0x3f, RZ, 0xc0, !PT ;  /* 0x0000003ff5f57812 */ /* 0x000fe200078ec0ff */
[----:B------:R-:W2:Y:S01]  /*1c6b0*/  LDL.LU.64 R18, [R1+0x50] ;  /* 0x0000500001127983 */ /* 0x000ea20000300a00 */
[----:B------:R-:W-:-:S03]  /*1c6c0*/  SGXT R3, R3, 0x1 ;  /* 0x000000010303781a */ /* 0x000fc60000000200 */
[----:B------:R-:W-:Y:S01]  /*1c6d0*/  STL [R1+0xf48], R172 ;  /* 0x000f48ac01007387 */ /* 0x000fe20000100800 */
[----:B------:R-:W-:-:S03]  /*1c6e0*/  IMAD.SHL.U32 R245, R245, 0x4, RZ ;  /* 0x00000004f5f57824 */ /* 0x000fc600078e00ff */
[----:B------:R1:W-:Y:S04]  /*1c6f0*/  LDGSTS.E [R0+-0x6be00], [R10.64], P4 ;  /* 0x942000000a007fae */ /* 0x0003e8000a121848 */
[----:B------:R-:W-:Y:S01]  /*1c700*/  STL [R1+0xf40], R173 ;  /* 0x000f40ad01007387 */ /* 0x000fe20000100800 */
[----:B------:R-:W-:-:S03]  /*1c710*/  LOP3.LUT R245, R245, 0x110, R3, 0x78, !PT ;  /* 0x00000110f5f57812 */ /* 0x000fc600078e7803 */
[----:B------:R2:W-:Y:S04]  /*1c720*/  LDGSTS.E [R0+-0x6b600], [R250.64], P4 ;  /* 0x94a00000fa007fae */ /* 0x0005e8000a121848 */
[----:B-1----:R-:W2:Y:S04]  /*1c730*/  LDL.LU.64 R10, [R1+0x30] ;  /* 0x00003000010a7983 */ /* 0x002ea80000300a00 */
        /* <DEDUP_REMOVED lines=15> */
[----:B------:R-:W-:-:S03]  /*1c830*/  LOP3.LUT R245, R245, 0x40, RZ, 0x3c, !PT ;  /* 0x00000040f5f57812 */ /* 0x000fc600078e3cff */
[----:B------:R2:W-:Y:S04]  /*1c840*/  LDGSTS.E [R0+-0x63600], [R124.64], P4 ;  /* 0x9ca000007c007fae */ /* 0x0005e8000a121848 */
[----:B------:R2:W-:Y:S04]  /*1c850*/  LDGSTS.E [R0+-0x62e00], [R132.64], P4 ;  /* 0x9d20000084007fae */ /* 0x0005e8000a121848 */
[----:B------:R2:W-:Y:S04]  /*1c860*/  LDGSTS.E [R0+-0x62600], [R140.64], P4 ;  /* 0x9da000008c007fae */ /* 0x0005e8000a121848 */
[----:B------:R2:W-:Y:S04]  /*1c870*/  LDGSTS.E [R0+-0x61e00], [R148.64], P4 ;  /* 0x9e20000094007fae */ /* 0x0005e8000a121848 */
[----:B------:R2:W-:Y:S04]  /*1c880*/  LDGSTS.E [R0+-0x61600], [R156.64], P4 ;  /* 0x9ea000009c007fae */ /* 0x0005e8000a121848 */
[----:B------:R2:W-:Y:S04]  /*1c890*/  LDGSTS.E [R0+-0x60e00], [R164.64], P4 ;  /* 0x9f200000a4007fae */ /* 0x0005e8000a121848 */
[----:B------:R2:W-:Y:S04]  /*1c8a0*/  LDGSTS.E [R0+-0x60600], [R172.64], P4 ;  /* 0x9fa00000ac007fae */ /* 0x0005e8000a121848 */
[----:B---3--:R-:W-:Y:S04]  /*1c8b0*/  STL [R1+0xf3c], R66 ;  /* 0x000f3c4201007387 */ /* 0x008fe80000100800 */
[----:B------:R-:W3:Y:S01]  /*1c8c0*/  LDL.LU.64 R2, [R1+0x10] ;  /* 0x0000100001027983 */ /* 0x000ee20000300a00 */
[----:B-1----:R-:W-:-:S05]  /*1c8d0*/  IMAD.MOV.U32 R4, RZ, RZ, R67 ;  /* 0x000000ffff047224 */ /* 0x002fca00078e0043 */
[----:B------:R1:W-:Y:S04]  /*1c8e0*/  STL [R1+0xf34], R4 ;  /* 0x000f340401007387 */ /* 0x0003e80000100800 */
[----:B----4-:R-:W-:Y:S01]  /*1c8f0*/  STL [R1+0xf38], R58 ;  /* 0x000f383a01007387 */ /* 0x010fe20000100800 */
[----:B-1----:R-:W-:-:S05]  /*1c900*/  MOV R4, R59 ;  /* 0x0000003b00047202 */ /* 0x002fca0000000f00 */
[----:B------:R1:W-:Y:S04]  /*1c910*/  STL [R1+0xf2c], R4 ;  /* 0x000f2c0401007387 */ /* 0x0003e80000100800 */
[----:B------:R-:W-:Y:S01]  /*1c920*/  STL [R1+0xf30], R50 ;  /* 0x000f303201007387 */ /* 0x000fe20000100800 */
[----:B-1----:R-:W-:-:S05]  /*1c930*/  IMAD.MOV.U32 R4, RZ, RZ, R51 ;  /* 0x000000ffff047224 */ /* 0x002fca00078e0033 */
[----:B------:R1:W-:Y:S04]  /*1c940*/  STL [R1+0xf24], R4 ;  /* 0x000f240401007387 */ /* 0x0003e80000100800 */
[----:B------:R-:W-:Y:S01]  /*1c950*/  STL [R1+0xf28], R42 ;  /* 0x000f282a01007387 */ /* 0x000fe20000100800 */
[----:B-1----:R-:W-:-:S05]  /*1c960*/  IMAD.MOV.U32 R4, RZ, RZ, R43 ;  /* 0x000000ffff047224 */ /* 0x002fca00078e002b */
[----:B------:R1:W-:Y:S04]  /*1c970*/  STL [R1+0xf1c], R4 ;  /* 0x000f1c0401007387 */ /* 0x0003e80000100800 */
[----:B------:R-:W-:Y:S01]  /*1c980*/  STL [R1+0xf20], R34 ;  /* 0x000f202201007387 */ /* 0x000fe20000100800 */
[----:B-1----:R-:W-:-:S05]  /*1c990*/  IMAD.MOV.U32 R4, RZ, RZ, R35 ;  /* 0x000000ffff047224 */ /* 0x002fca00078e0023 */
[----:B------:R1:W-:Y:S01]  /*1c9a0*/  STL [R1+0xf14], R4 ;  /* 0x000f140401007387 */ /* 0x0003e20000100800 */
[----:B--2---:R-:W-:-:S03]  /*1c9b0*/  IADD3 R0, R245, 0x100000, RZ ;  /* 0x00100000f5007810 */ /* 0x004fc60007ffe0ff */
[----:B------:R-:W-:Y:S04]  /*1c9c0*/  STL [R1+0xf18], R26 ;  /* 0x000f181a01007387 */ /* 0x000fe80000100800 */
[----:B------:R2:W-:Y:S01]  /*1c9d0*/  LDGSTS.E [R0+-0x6fc00], [R66.64], P4 ;  /* 0x9040000042007fae */ /* 0x0005e2000a121848 */
[----:B-1----:R-:W-:-:S03]  /*1c9e0*/  IMAD.MOV.U32 R4, RZ, RZ, R27 ;  /* 0x000000ffff047224 */ /* 0x002fc600078e001b */
[----:B------:R1:W-:Y:S04]  /*1c9f0*/  LDGSTS.E [R0+-0x6f400], [R58.64], P4 ;  /* 0x90c000003a007fae */ /* 0x0003e8000a121848 */
[----:B------:R4:W-:Y:S04]  /*1ca00*/  STL [R1+0xf0c], R4 ;  /* 0x000f0c0401007387 */ /* 0x0009e80000100800 */
[----:B------:R-:W-:Y:S04]  /*1ca10*/  STL [R1+0xf10], R18 ;  /* 0x000f101201007387 */ /* 0x000fe80000100800 */
[----:B------:R1:W-:Y:S01]  /*1ca20*/  LDGSTS.E [R0+-0x6ec00], [R50.64], P4 ;  /* 0x9140000032007fae */ /* 0x0003e2000a121848 */
[----:B----4-:R-:W-:-:S03]  /*1ca30*/  IMAD.MOV.U32 R4, RZ, RZ, R19 ;  /* 0x000000ffff047224 */ /* 0x010fc600078e0013 */
[----:B------:R4:W-:Y:S04]  /*1ca40*/  LDGSTS.E [R0+-0x6e400], [R42.64], P4 ;  /* 0x91c000002a007fae */ /* 0x0009e8000a121848 */
[----:B------:R1:W-:Y:S04]  /*1ca50*/  STL [R1+0xf04], R4 ;  /* 0x000f040401007387 */ /* 0x0003e80000100800 */
[----:B------:R2:W-:Y:S04]  /*1ca60*/  LDGSTS.E [R0+-0x6dc00], [R34.64], P4 ;  /* 0x9240000022007fae */ /* 0x0005e8000a121848 */
[----:B------:R2:W-:Y:S01]  /*1ca70*/  LDGSTS.E [R0+-0x6d400], [R26.64], P4 ;  /* 0x92c000001a007fae */ /* 0x0005e2000a121848 */
[----:B-1----:R-:W-:-:S03]  /*1ca80*/  IMAD.MOV.U32 R4, RZ, RZ, R11 ;  /* 0x000000ffff047224 */ /* 0x002fc600078e000b */
[----:B------:R1:W-:Y:S04]  /*1ca90*/  LDGSTS.E [R0+-0x6cc00], [R18.64], P4 ;  /* 0x9340000012007fae */ /* 0x0003e8000a121848 */
[----:B------:R-:W-:Y:S04]  /*1caa0*/  STL [R1+0xf08], R10 ;  /* 0x000f080a01007387 */ /* 0x000fe80000100800 */
[----:B------:R1:W-:Y:S04]  /*1cab0*/  LDGSTS.E [R0+-0x6c400], [R10.64], P4 ;  /* 0x93c000000a007fae */ /* 0x0003e8000a121848 */
[----:B------:R-:W-:Y:S04]  /*1cac0*/  STL [R1+0xefc], R4 ;  /* 0x000efc0401007387 */ /* 0x000fe80000100800 */
[----:B---3--:R3:W-:Y:S04]  /*1cad0*/  LDGSTS.E [R0+-0x6bc00], [R2.64], P4 ;  /* 0x9440000002007fae */ /* 0x0087e8000a121848 */
[----:B------:R3:W-:Y:S04]  /*1cae0*/  STL [R1+0xf00], R2 ;  /* 0x000f000201007387 */ /* 0x0007e80000100800 */
[----:B------:R1:W-:Y:S04]  /*1caf0*/  LDGSTS.E [R0+-0x6b400], [R248.64], P4 ;  /* 0x94c00000f8007fae */ /* 0x0003e8000a121848 */
[----:B------:R1:W-:Y:S01]  /*1cb00*/  LDGSTS.E [R0+-0x6ac00], [R6.64], P4 ;  /* 0x9540000006007fae */ /* 0x0003e2000a121848 */
[----:B---3--:R-:W-:-:S03]  /*1cb10*/  MOV R2, R3 ;  /* 0x0000000300027202 */ /* 0x008fc60000000f00 */
[----:B------:R3:W-:Y:S04]  /*1cb20*/  LDGSTS.E [R0+-0x6a400], [R14.64], P4 ;  /* 0x95c000000e007fae */ /* 0x0007e8000a121848 */
        /* <DEDUP_REMOVED lines=35> */
[----:B--2---:R-:W2:Y:S04]  /*1cd60*/  LDL.LU.64 R66, [R1+0x108] ;  /* 0x0001080001427983 */ /* 0x004ea80000300a00 */
[----:B------:R-:W-:Y:S04]  /*1cd70*/  STL [R1+0xe70], R134 ;  /* 0x000e708601007387 */ /* 0x000fe80000100800 */
[----:B------:R-:W-:Y:S04]  /*1cd80*/  STL [R1+0xe64], R135 ;  /* 0x000e648701007387 */ /* 0x000fe80000100800 */
[----:B------:R-:W3:Y:S04]  /*1cd90*/  LDL.LU.64 R58, [R1+0xe8] ;  /* 0x0000e800013a7983 */ /* 0x000ee80000300a00 */
[----:B------:R-:W-:Y:S04]  /*1cda0*/  STL [R1+0xe68], R142 ;  /* 0x000e688e01007387 */ /* 0x000fe80000100800 */
[----:B------:R-:W-:Y:S04]  /*1cdb0*/  STL [R1+0xe5c], R143 ;  /* 0x000e5c8f01007387 */ /* 0x000fe80000100800 */
[----:B------:R-:W3:Y:S04]  /*1cdc0*/  LDL.LU.64 R50, [R1+0xc8] ;  /* 0x0000c80001327983 */ /* 0x000ee80000300a00 */
[----:B------:R-:W-:Y:S04]  /*1cdd0*/  STL [R1+0xe60], R150 ;  /* 0x000e609601007387 */ /* 0x000fe80000100800 */
[----:B------:R-:W-:Y:S04]  /*1cde0*/  STL [R1+0xe54], R151 ;  /* 0x000e549701007387 */ /* 0x000fe80000100800 */
[----:B----4-:R-:W4:Y:S04]  /*1cdf0*/  LDL.LU.64 R42, [R1+0xa8] ;  /* 0x0000a800012a7983 */ /* 0x010f280000300a00 */
[----:B------:R-:W-:Y:S04]  /*1ce00*/  STL [R1+0xe58], R158 ;  /* 0x000e589e01007387 */ /* 0x000fe80000100800 */
[----:B------:R-:W4:Y:S04]  /*1ce10*/  LDL.LU.64 R34, [R1+0x88] ;  /* 0x0000880001227983 */ /* 0x000f280000300a00 */
[----:B------:R-:W-:Y:S04]  /*1ce20*/  STL [R1+0xe4c], R159 ;  /* 0x000e4c9f01007387 */ /* 0x000fe80000100800 */
[----:B------:R-:W4:Y:S04]  /*1ce30*/  LDL.LU.64 R26, [R1+0x68] ;  /* 0x00006800011a7983 */ /* 0x000f280000300a00 */
[----:B------:R-:W-:Y:S04]  /*1ce40*/  STL [R1+0xe50], R166 ;  /* 0x000e50a601007387 */ /* 0x000fe80000100800 */
[----:B------:R-:W-:Y:S04]  /*1ce50*/  STL [R1+0xe44], R167 ;  /* 0x000e44a701007387 */ /* 0x000fe80000100800 */
[----:B-1----:R-:W4:Y:S04]  /*1ce60*/  LDL.LU.64 R18, [R1+0x48] ;  /* 0x0000480001127983 */ /* 0x002f280000300a00 */
[----:B------:R-:W-:Y:S04]  /*1ce70*/  STL [R1+0xe48], R174 ;  /* 0x000e48ae01007387 */ /* 0x000fe80000100800 */
[----:B------:R-:W-:Y:S04]  /*1ce80*/  STL [R1+0xe40], R175 ;  /* 0x000e40af01007387 */ /* 0x000fe80000100800 */
[----:B------:R-:W4:Y:S04]  /*1ce90*/  LDL.LU.64 R10, [R1+0x28] ;  /* 0x00002800010a7983 */ /* 0x000f280000300a00 */
        /* <DEDUP_REMOVED lines=20> */
[----:B--2---:R-:W-:Y:S04]  /*1cfe0*/  STL [R1+0xe3c], R66 ;  /* 0x000e3c4201007387 */ /* 0x004fe80000100800 */
[----:B------:R-:W2:Y:S01]  /*1cff0*/  LDL.LU.64 R2, [R1+0x8] ;  /* 0x0000080001027983 */ /* 0x000ea20000300a00 */
[----:B------:R-:W-:-:S05]  /*1d000*/  IMAD.MOV.U32 R4, RZ, RZ, R67 ;  /* 0x000000ffff047224 */ /* 0x000fca00078e0043 */
[----:B------:R1:W-:Y:S04]  /*1d010*/  STL [R1+0xe34], R4 ;  /* 0x000e340401007387 */ /* 0x0003e80000100800 */
[----:B---3--:R-:W-:Y:S01]  /*1d020*/  STL [R1+0xe38], R58 ;  /* 0x000e383a01007387 */ /* 0x008fe20000100800 */
[----:B-1----:R-:W-:-:S05]  /*1d030*/  IMAD.MOV.U32 R4, RZ, RZ, R59 ;  /* 0x000000ffff047224 */ /* 0x002fca00078e003b */
[----:B------:R1:W-:Y:S04]  /*1d040*/  STL [R1+0xe2c], R4 ;  /* 0x000e2c0401007387 */ /* 0x0003e80000100800 */
[----:B------:R-:W-:Y:S01]  /*1d050*/  STL [R1+0xe30], R50 ;  /* 0x000e303201007387 */ /* 0x000fe20000100800 */
[----:B-1----:R-:W-:-:S05]  /*1d060*/  IMAD.MOV.U32 R4, RZ, RZ, R51 ;  /* 0x000000ffff047224 */ /* 0x002fca00078e0033 */
[----:B------:R1:W-:Y:S04]  /*1d070*/  STL [R1+0xe24], R4 ;  /* 0x000e240401007387 */ /* 0x0003e80000100800 */
[----:B----4-:R-:W-:Y:S01]  /*1d080*/  STL [R1+0xe28], R42 ;  /* 0x000e282a01007387 */ /* 0x010fe20000100800 */
[----:B-1----:R-:W-:-:S05]  /*1d090*/  IMAD.MOV.U32 R4, RZ, RZ, R43 ;  /* 0x000000ffff047224 */ /* 0x002fca00078e002b */
[----:B------:R1:W-:Y:S04]  /*1d0a0*/  STL [R1+0xe1c], R4 ;  /* 0x000e1c0401007387 */ /* 0x0003e80000100800 */
[----:B------:R-:W-:Y:S01]  /*1d0b0*/  STL [R1+0xe20], R34 ;  /* 0x000e202201007387 */ /* 0x000fe20000100800 */
[----:B-1----:R-:W-:-:S05]  /*1d0c0*/  IMAD.MOV.U32 R4, RZ, RZ, R35 ;  /* 0x000000ffff047224 */ /* 0x002fca00078e0023 */
[----:B------:R1:W-:Y:S01]  /*1d0d0*/  STL [R1+0xe14], R4 ;  /* 0x000e140401007387 */ /* 0x0003e20000100800 */
[----:B------:R-:W-:-:S03]  /*1d0e0*/  IADD3 R0, R252, 0x100000, RZ ;  /* 0x00100000fc007810 */ /* 0x000fc60007ffe0ff */
[----:B------:R-:W-:Y:S04]  /*1d0f0*/  STL [R1+0xe18], R26 ;  /* 0x000e181a01007387 */ /* 0x000fe80000100800 */
[----:B------:R3:W-:Y:S01]  /*1d100*/  LDGSTS.E [R0+-0x6fa00], [R66.64], P4 ;  /* 0x9060000042007fae */ /* 0x0007e2000a121848 */
[----:B-1----:R-:W-:-:S03]  /*1d110*/  IMAD.MOV.U32 R4, RZ, RZ, R27 ;  /* 0x000000ffff047224 */ /* 0x002fc600078e001b */
[----:B------:R1:W-:Y:S04]  /*1d120*/  LDGSTS.E [R0+-0x6f200], [R58.64], P4 ;  /* 0x90e000003a007fae */ /* 0x0003e8000a121848 */
[----:B------:R4:W-:Y:S04]  /*1d130*/  STL [R1+0xe0c], R4 ;  /* 0x000e0c0401007387 */ /* 0x0009e80000100800 */
[----:B------:R-:W-:Y:S04]  /*1d140*/  STL [R1+0xe10], R18 ;  /* 0x000e101201007387 */ /* 0x000fe80000100800 */
[----:B------:R1:W-:Y:S01]  /*1d150*/  LDGSTS.E [R0+-0x6ea00], [R50.64], P4 ;  /* 0x9160000032007fae */ /* 0x0003e2000a121848 */
[----:B----4-:R-:W-:-:S03]  /*1d160*/  MOV R4, R19 ;  /* 0x0000001300047202 */ /* 0x010fc60000000f00 */
[----:B------:R4:W-:Y:S04]  /*1d170*/  LDGSTS.E [R0+-0x6e200], [R42.64], P4 ;  /* 0x91e000002a007fae */ /* 0x0009e8000a121848 */
[----:B------:R1:W-:Y:S04]  /*1d180*/  STL [R1+0xe04], R4 ;  /* 0x000e040401007387 */ /* 0x0003e80000100800 */
[----:B------:R2:W-:Y:S04]  /*1d190*/  LDGSTS.E [R0+-0x6da00], [R34.64], P4 ;  /* 0x9260000022007fae */ /* 0x0005e8000a121848 */
[----:B------:R2:W-:Y:S01]  /*1d1a0*/  LDGSTS.E [R0+-0x6d200], [R26.64], P4 ;  /* 0x92e000001a007fae */ /* 0x0005e2000a121848 */
[----:B-1----:R-:W-:-:S03]  /*1d1b0*/  IMAD.MOV.U32 R4, RZ, RZ, R11 ;  /* 0x000000ffff047224 */ /* 0x002fc600078e000b */
[----:B------:R1:W-:Y:S04]  /*1d1c0*/  LDGSTS.E [R0+-0x6ca00], [R18.64], P4 ;  /* 0x9360000012007fae */ /* 0x0003e8000a121848 */
[----:B------:R1:W-:Y:S04]  /*1d1d0*/  STL [R1+0xe08], R10 ;  /* 0x000e080a01007387 */ /* 0x0003e80000100800 */
[----:B------:R1:W-:Y:S04]  /*1d1e0*/  LDGSTS.E [R0+-0x6c200], [R10.64], P4 ;  /* 0x93e000000a007fae */ /* 0x0003e8000a121848 */
[----:B------:R-:W-:Y:S01]  /*1d1f0*/  STL [R1+0xdfc], R4 ;  /* 0x000dfc0401007387 */ /* 0x000fe20000100800 */
[----:B---3--:R-:W-:-:S02]  /*1d200*/  IMAD.MOV.U32 R66, RZ, RZ, R232 ;  /* 0x000000ffff427224 */ /* 0x008fc400078e00e8 */
[----:B------:R-:W-:Y:S02]  /*1d210*/  IMAD.MOV.U32 R67, RZ, RZ, R233 ;  /* 0x000000ffff437224 */ /* 0x000fe400078e00e9 */
[----:B-1----:R-:W-:Y:S02]  /*1d220*/  IMAD.MOV.U32 R10, RZ, RZ, R226 ;  /* 0x000000ffff0a7224 */ /* 0x002fe400078e00e2 */
[----:B------:R-:W-:Y:S01]  /*1d230*/  IMAD.MOV.U32 R11, RZ, RZ, R227 ;  /* 0x000000ffff0b7224 */ /* 0x000fe200078e00e3 */
[----:B--2---:R1:W-:Y:S04]  /*1d240*/  LDGSTS.E [R0+-0x6ba00], [R2.64], P4 ;  /* 0x9460000002007fae */ /* 0x0043e8000a121848 */
[----:B------:R1:W-:Y:S01]  /*1d250*/  STL [R1+0xe00], R2 ;  /* 0x000e000201007387 */ /* 0x0003e20000100800 */
[----:B------:R-:W-:-:S02]  /*1d260*/  IMAD.MOV.U32 R58, RZ, RZ, R230 ;  /* 0x000000ffff3a7224 */ /* 0x000fc400078e00e6 */
[----:B------:R-:W-:Y:S01]  /*1d270*/  IMAD.MOV.U32 R59, RZ, RZ, R231 ;  /* 0x000000ffff3b7224 */ /* 0x000fe200078e00e7 */
[----:B------:R-:W-:Y:S01]  /*1d280*/  MOV R51, R235 ;  /* 0x000000eb00337202 */ /* 0x000fe20000000f00 */
[----:B----4-:R-:W-:Y:S01]  /*1d290*/  IMAD.MOV.U32 R42, RZ, RZ, R240 ;  /* 0x000000ffff2a7224 */ /* 0x010fe200078e00f0 */
[----:B------:R2:W-:Y:S01]  /*1d2a0*/  LDGSTS.E [R0+-0x6b200], [R246.64], P4 ;  /* 0x94e00000f6007fae */ /* 0x0005e2000a121848 */
[----:B------:R-:W-:Y:S02]  /*1d2b0*/  IMAD.MOV.U32 R43, RZ, RZ, R241 ;  /* 0x000000ffff2b7224 */ /* 0x000fe400078e00f1 */
[----:B------:R-:W-:Y:S01]  /*1d2c0*/  IMAD.MOV.U32 R50, RZ, RZ, R234 ;  /* 0x000000ffff327224 */ /* 0x000fe200078e00ea */
[----:B------:R2:W-:Y:S01]  /*1d2d0*/  LDGSTS.E [R0+-0x6aa00], [R8.64], P4 ;  /* 0x9560000008007fae */ /* 0x0005e2000a121848 */
[----:B-1----:R-:W-:Y:S02]  /*1d2e0*/  IMAD.MOV.U32 R2, RZ, RZ, R3 ;  /* 0x000000ffff027224 */ /* 0x002fe400078e0003 */
[----:B------:R-:W-:Y:S01]  /*1d2f0*/  IMAD.MOV.U32 R82, RZ, RZ, R242 ;  /* 0x000000ffff527224 */ /* 0x000fe200078e00f2 */
        /* <DEDUP_REMOVED lines=91> */
[----:B------:R-:W3:Y:S04]  /*1d8b0*/  LDL.LU.64 R18, [R1+0x1d8] ;  /* 0x0001d80001127983 */ /* 0x000ee80000300a00 */
[----:B------:R-:W-:Y:S04]  /*1d8c0*/  STL [R1+0xc8c], R221 ;  /* 0x000c8cdd01007387 */ /* 0x000fe80000100800 */
[----:B------:R-:W-:Y:S01]  /*1d8d0*/  STL [R1+0xc90], R222 ;  /* 0x000c90de01007387 */ /* 0x000fe20000100800 */
[----:B-1----:R-:W-:-:S03]  /*1d8e0*/  MOV R2, R228 ;  /* 0x000000e400027202 */ /* 0x002fc60000000f00 */
[----:B------:R-:W4:Y:S01]  /*1d8f0*/  LDL.LU.64 R226, [R1+0x11d0] ;  /* 0x0011d00001e27983 */ /* 0x000f220000300a00 */
[----:B------:R-:W-:-:S03]  /*1d900*/  IMAD.MOV.U32 R3, RZ, RZ, R229 ;  /* 0x000000ffff037224 */ /* 0x000fc600078e00e5 */
[----:B------:R-:W-:Y:S04]  /*1d910*/  STL [R1+0xc84], R223 ;  /* 0x000c84df01007387 */ /* 0x000fe80000100800 */
[----:B------:R-:W-:Y:S04]  /*1d920*/  STL [R1+0xc88], R224 ;  /* 0x000c88e001007387 */ /* 0x000fe80000100800 */
[----:B------:R-:W2:Y:S04]  /*1d930*/  LDL.LU.64 R232, [R1+0x11c8] ;  /* 0x0011c80001e87983 */ /* 0x000ea80000300a00 */
[----:B------:R-:W2:Y:S04]  /*1d940*/  LDL.LU.64 R228, [R1+0x11c0] ;  /* 0x0011c00001e47983 */ /* 0x000ea80000300a00 */
[----:B------:R-:W-:Y:S01]  /*1d950*/  STL [R1+0xc7c], R225 ;  /* 0x000c7ce101007387 */ /* 0x000fe20000100800 */
[----:B------:R-:W-:-:S02]  /*1d960*/  IMAD.MOV.U32 R83, RZ, RZ, R243 ;  /* 0x000000ffff537224 */ /* 0x000fc400078e00f3 */
[----:B------:R-:W-:Y:S01]  /*1d970*/  IMAD.MOV.U32 R34, RZ, RZ, R236 ;  /* 0x000000ffff227224 */ /* 0x000fe200078e00ec */
[----:B------:R1:W-:Y:S01]  /*1d980*/  LDGSTS.E [R0+-0x69a00], [R24.64], P4 ;  /* 0x9660000018007fae */ /* 0x0003e2000a121848 */
[----:B------:R-:W-:Y:S02]  /*1d990*/  IMAD.MOV.U32 R35, RZ, RZ, R237 ;  /* 0x000000ffff237224 */ /* 0x000fe400078e00ed */
[----:B------:R-:W-:Y:S01]  /*1d9a0*/  IMAD.MOV.U32 R26, RZ, RZ, R238 ;  /* 0x000000ffff1a7224 */ /* 0x000fe200078e00ee */
[----:B------:R1:W-:Y:S01]  /*1d9b0*/  LDGSTS.E [R0+-0x69200], [R32.64], P4 ;  /* 0x96e0000020007fae */ /* 0x0003e2000a121848 */
[----:B------:R-:W-:-:S03]  /*1d9c0*/  IMAD.MOV.U32 R27, RZ, RZ, R239 ;  /* 0x000000ffff1b7224 */ /* 0x000fc600078e00ef */
        /* <DEDUP_REMOVED lines=18> */
[----:B------:R-:W1:Y:S04]  /*1daf0*/  S2R R252, SR_TID.X ;  /* 0x0000000000fc7919 */ /* 0x000e680000002100 */
[----:B------:R-:W0:Y:S04]  /*1db00*/  LDGDEPBAR ;  /* 0x00000000000079af */ /* 0x000e280000000000 */
[----:B----4-:R-:W-:Y:S04]  /*1db10*/  STL [R1+0xc80], R226 ;  /* 0x000c80e201007387 */ /* 0x010fe80000100800 */
[----:B------:R-:W-:Y:S04]  /*1db20*/  STL [R1+0xc74], R227 ;  /* 0x000c74e301007387 */ /* 0x000fe80000100800 */
[----:B------:R-:W4:Y:S04]  /*1db30*/  LDL.LU.64 R122, [R1+0x1a8] ;  /* 0x0001a800017a7983 */ /* 0x000f280000300a00 */
[----:B------:R-:W3:Y:S04]  /*1db40*/  LDL.LU.64 R230, [R1+0x11b8] ;  /* 0x0011b80001e67983 */ /* 0x000ee80000300a00 */
[----:B--2---:R-:W-:Y:S04]  /*1db50*/  STL [R1+0xc78], R228 ;  /* 0x000c78e401007387 */ /* 0x004fe80000100800 */
[----:B------:R-:W2:Y:S04]  /*1db60*/  LDL.LU.64 R240, [R1+0x11b0] ;  /* 0x0011b00001f07983 */ /* 0x000ea80000300a00 */
[----:B------:R-:W2:Y:S01]  /*1db70*/  LDL.LU.64 R234, [R1+0x11a8] ;  /* 0x0011a80001ea7983 */ /* 0x000ea20000300a00 */
[----:B------:R-:W-:-:S02]  /*1db80*/  IMAD.MOV.U32 R74, RZ, RZ, R232 ;  /* 0x000000ffff4a7224 */ /* 0x000fc400078e00e8 */
[----:B------:R-:W-:Y:S01]  /*1db90*/  IMAD.MOV.U32 R75, RZ, RZ, R233 ;  /* 0x000000ffff4b7224 */ /* 0x000fe200078e00e9 */
[----:B------:R-:W4:Y:S04]  /*1dba0*/  LDL.LU.64 R106, [R1+0x1b0] ;  /* 0x0001b000016a7983 */ /* 0x000f280000300a00 */
[----:B------:R-:W4:Y:S04]  /*1dbb0*/  LDL.LU.64 R232, [R1+0x11a0] ;  /* 0x0011a00001e87983 */ /* 0x000f280000300a00 */
[----:B------:R-:W-:Y:S04]  /*1dbc0*/  STL [R1+0xc6c], R229 ;  /* 0x000c6ce501007387 */ /* 0x000fe80000100800 */
[----:B---3--:R-:W-:Y:S04]  /*1dbd0*/  STL [R1+0xc70], R230 ;  /* 0x000c70e601007387 */ /* 0x008fe80000100800 */
[----:B------:R-:W-:Y:S04]  /*1dbe0*/  STL [R1+0xc64], R231 ;  /* 0x000c64e701007387 */ /* 0x000fe80000100800 */
[----:B------:R-:W3:Y:S01]  /*1dbf0*/  LDL.LU.64 R242, [R1+0x1198] ;  /* 0x0011980001f27983 */ /* 0x000ee20000300a00 */
[----:B--2---:R-:W-:-:S02]  /*1dc00*/  IMAD.MOV.U32 R98, RZ, RZ, R234 ;  /* 0x000000ffff627224 */ /* 0x004fc400078e00ea */
[----:B------:R-:W-:Y:S02]  /*1dc10*/  IMAD.MOV.U32 R99, RZ, RZ, R235 ;  /* 0x000000ffff637224 */ /* 0x000fe400078e00eb */
[----:B------:R-:W2:Y:S01]  /*1dc20*/  LDL.LU.64 R234, [R1+0x1190] ;  /* 0x0011900001ea7983 */ /* 0x000ea20000300a00 */
[----:B------:R-:W-:Y:S01]  /*1dc30*/  MOV R90, R240 ;  /* 0x000000f0005a7202 */ /* 0x000fe20000000f00 */
[----:B------:R-:W-:Y:S02]  /*1dc40*/  IMAD.MOV.U32 R91, RZ, RZ, R241 ;  /* 0x000000ffff5b7224 */ /* 0x000fe400078e00f1 */
[----:B------:R-:W3:Y:S04]  /*1dc50*/  LDL.LU.64 R240, [R1+0x1188] ;  /* 0x0011880001f07983 */ /* 0x000ee80000300a00 */
[----:B------:R-:W3:Y:S04]  /*1dc60*/  LDL.LU.64 R236, [R1+0x1180] ;  /* 0x0011800001ec7983 */ /* 0x000ee80000300a00 */
[----:B----4-:R-:W-:Y:S04]  /*1dc70*/  STL [R1+0xc68], R232 ;  /* 0x000c68e801007387 */ /* 0x010fe80000100800 */
[----:B------:R-:W-:Y:S04]  /*1dc80*/  STL [R1+0xc5c], R233 ;  /* 0x000c5ce901007387 */ /* 0x000fe80000100800 */
[----:B------:R-:W4:Y:S04]  /*1dc90*/  LDL.LU.64 R238, [R1+0x1178] ;  /* 0x0011780001ee7983 */ /* 0x000f280000300a00 */
[----:B------:R-:W4:Y:S04]  /*1dca0*/  LDL.LU.64 R170, [R1+0x128] ;  /* 0x0001280001aa7983 */ /* 0x000f280000300a00 */
[----:B--2---:R-:W-:Y:S04]  /*1dcb0*/  STL [R1+0xc60], R234 ;  /* 0x000c60ea01007387 */ /* 0x004fe80000100800 */
[----:B------:R-:W-:Y:S04]  /*1dcc0*/  STL [R1+0xc54], R235 ;  /* 0x000c54eb01007387 */ /* 0x000fe80000100800 */
[----:B------:R-:W2:Y:S04]  /*1dcd0*/  LDL.LU.64 R130, [R1+0x130] ;  /* 0x0001300001827983 */ /* 0x000ea80000300a00 */
[----:B---3--:R-:W-:Y:S04]  /*1dce0*/  STL [R1+0xc58], R236 ;  /* 0x000c58ec01007387 */ /* 0x008fe80000100800 */
[----:B------:R-:W3:Y:S04]  /*1dcf0*/  LDL.LU.64 R162, [R1+0x138] ;  /* 0x0001380001a27983 */ /* 0x000ee80000300a00 */
[----:B------:R-:W-:Y:S04]  /*1dd00*/  STL [R1+0xc4c], R237 ;  /* 0x000c4ced01007387 */ /* 0x000fe80000100800 */
[----:B------:R-:W3:Y:S04]  /*1dd10*/  LDL.LU.64 R114, [R1+0x140] ;  /* 0x0001400001727983 */ /* 0x000ee80000300a00 */
[----:B----4-:R-:W-:Y:S04]  /*1dd20*/  STL [R1+0xc50], R238 ;  /* 0x000c50ee01007387 */ /* 0x010fe80000100800 */
[----:B------:R-:W-:Y:S04]  /*1dd30*/  STL [R1+0xc44], R239 ;  /* 0x000c44ef01007387 */ /* 0x000fe80000100800 */
[----:B------:R-:W-:Y:S04]  /*1dd40*/  STL [R1+0xc48], R240 ;  /* 0x000c48f001007387 */ /* 0x000fe80000100800 */
[----:B------:R-:W4:Y:S04]  /*1dd50*/  LDL.LU.64 R154, [R1+0x148] ;  /* 0x00014800019a7983 */ /* 0x000f280000300a00 */
[----:B------:R-:W-:Y:S04]  /*1dd60*/  STL [R1+0xc3c], R241 ;  /* 0x000c3cf101007387 */ /* 0x000fe80000100800 */
[----:B------:R-:W-:Y:S04]  /*1dd70*/  STL [R1+0xc40], R242 ;  /* 0x000c40f201007387 */ /* 0x000fe80000100800 */
[----:B------:R-:W4:Y:S04]  /*1dd80*/  LDL.LU.64 R146, [R1+0x150] ;  /* 0x0001500001927983 */ /* 0x000f280000300a00 */
[----:B------:R-:W-:Y:S04]  /*1dd90*/  STL [R1+0xc10], R243 ;  /* 0x000c10f301007387 */ /* 0x000fe80000100800 */
[----:B------:R-:W-:Y:S04]  /*1dda0*/  STL [R1+0x94c], R170 ;  /* 0x00094caa01007387 */ /* 0x000fe80000100800 */
[----:B------:R-:W4:Y:S01]  /*1ddb0*/  LDL.LU.64 R138, [R1+0x158] ;  /* 0x00015800018a7983 */ /* 0x000f220000300a00 */
[----:B-1----:R-:W-:-:S05]  /*1ddc0*/  IMAD.MOV.U32 R0, RZ, RZ, R171 ;  /* 0x000000ffff007224 */ /* 0x002fca00078e00ab */
[----:B------:R1:W-:Y:S04]  /*1ddd0*/  STL [R1+0x948], R0 ;  /* 0x0009480001007387 */ /* 0x0003e80000100800 */
[----:B--2---:R2:W-:Y:S01]  /*1dde0*/  STL [R1+0x97c], R130 ;  /* 0x00097c8201007387 */ /* 0x0045e20000100800 */
[----:B-1----:R-:W-:-:S03]  /*1ddf0*/  MOV R0, R131 ;  /* 0x0000008300007202 */ /* 0x002fc60000000f00 */
[----:B--2---:R-:W2:Y:S04]  /*1de00*/  LDL.LU.64 R130, [R1+0x160] ;  /* 0x0001600001827983 */ /* 0x004ea80000300a00 */
[----:B------:R1:W-:Y:S04]  /*1de10*/  STL [R1+0x978], R0 ;  /* 0x0009780001007387 */ /* 0x0003e80000100800 */
[----:B---3--:R-:W-:Y:S04]  /*1de20*/  STL [R1+0x9ac], R162 ;  /* 0x0009aca201007387 */ /* 0x008fe80000100800 */
[----:B------:R-:W3:Y:S01]  /*1de30*/  LDL.LU.64 R250, [R1+0x168] ;  /* 0x0001680001fa7983 */ /* 0x000ee20000300a00 */
[----:B-1----:R-:W-:-:S05]  /*1de40*/  IMAD.MOV.U32 R0, RZ, RZ, R163 ;  /* 0x000000ffff007224 */ /* 0x002fca00078e00a3 */
[----:B------:R1:W-:Y:S04]  /*1de50*/  STL [R1+0x9a8], R0 ;  /* 0x0009a80001007387 */ /* 0x0003e80000100800 */
[----:B------:R1:W-:Y:S04]  /*1de60*/  STL [R1+0x9dc], R114 ;  /* 0x0009dc7201007387 */ /* 0x0003e80000100800 */
[----:B------:R-:W3:Y:S01]  /*1de70*/  LDL.LU.64 R170, [R1+0x170] ;  /* 0x0001700001aa7983 */ /* 0x000ee20000300a00 */
[----:B-1----:R-:W-:-:S05]  /*1de80*/  IMAD.MOV.U32 R0, RZ, RZ, R115 ;  /* 0x000000ffff007224 */ /* 0x002fca00078e0073 */
[----:B------:R4:W-:Y:S01]  /*1de90*/  STL [R1+0x9d8], R0 ;  /* 0x0009d80001007387 */ /* 0x0009e20000100800 */
[----:B------:R-:W-:Y:S02]  /*1dea0*/  IMAD.MOV.U32 R114, RZ, RZ, R106 ;  /* 0x000000ffff727224 */ /* 0x000fe400078e006a */
[----:B------:R-:W-:Y:S02]  /*1deb0*/  IMAD.MOV.U32 R115, RZ, RZ, R107 ;  /* 0x000000ffff737224 */ /* 0x000fe400078e006b */
[----:B------:R-:W-:Y:S02]  /*1dec0*/  IMAD.MOV.U32 R106, RZ, RZ, R74 ;  /* 0x000000ffff6a7224 */ /* 0x000fe400078e004a */
[----:B------:R-:W-:Y:S02]  /*1ded0*/  IMAD.MOV.U32 R107, RZ, RZ, R75 ;  /* 0x000000ffff6b7224 */ /* 0x000fe400078e004b */
[----:B------:R-:W3:Y:S01]  /*1dee0*/  LDL.LU.64 R74, [R1+0x178] ;  /* 0x00017800014a7983 */ /* 0x000ee20000300a00 */
[----:B----4-:R-:W-:-:S03]  /*1def0*/  MOV R0, R155 ;  /* 0x0000009b00007202 */ /* 0x010fc60000000f00 */
[----:B------:R-:W-:Y:S04]  /*1df00*/  STL [R1+0xa0c], R154 ;  /* 0x000a0c9a01007387 */ /* 0x000fe80000100800 */
[----:B------:R1:W-:Y:S04]  /*1df10*/  STL [R1+0xa08], R0 ;  /* 0x000a080001007387 */ /* 0x0003e80000100800 */
[----:B------:R-:W-:Y:S04]  /*1df20*/  STL [R1+0xa3c], R146 ;  /* 0x000a3c9201007387 */ /* 0x000fe80000100800 */
[----:B------:R-:W3:Y:S01]  /*1df30*/  LDL.LU.64 R162, [R1+0x180] ;  /* 0x0001800001a27983 */ /* 0x000ee20000300a00 */
[----:B-1----:R-:W-:-:S05]  /*1df40*/  IMAD.MOV.U32 R0, RZ, RZ, R147 ;  /* 0x000000ffff007224 */ /* 0x002fca00078e0093 */
[----:B------:R1:W-:Y:S04]  /*1df50*/  STL [R1+0xa38], R0 ;  /* 0x000a380001007387 */ /* 0x0003e80000100800 */
[----:B------:R2:W-:Y:S04]  /*1df60*/  STL [R1+0xa6c], R138 ;  /* 0x000a6c8a01007387 */ /* 0x0005e80000100800 */
[----:B------:R-:W3:Y:S01]  /*1df70*/  LDL.LU.64 R154, [R1+0x188] ;  /* 0x00018800019a7983 */ /* 0x000ee20000300a00 */
[----:B-1----:R-:W-:-:S03]  /*1df80*/  IMAD.MOV.U32 R0, RZ, RZ, R139 ;  /* 0x000000ffff007224 */ /* 0x002fc600078e008b */
[----:B------:R-:W3:Y:S04]  /*1df90*/  LDL.LU.64 R146, [R1+0x190] ;  /* 0x0001900001927983 */ /* 0x000ee80000300a00 */
[----:B------:R1:W-:Y:S04]  /*1dfa0*/  STL [R1+0xa68], R0 ;  /* 0x000a680001007387 */ /* 0x0003e80000100800 */
[----:B--2---:R2:W-:Y:S04]  /*1dfb0*/  STL [R1+0xa9c], R130 ;  /* 0x000a9c8201007387 */ /* 0x0045e80000100800 */
[----:B------:R-:W4:Y:S01]  /*1dfc0*/  LDL.LU.64 R138, [R1+0x198] ;  /* 0x00019800018a7983 */ /* 0x000f220000300a00 */
[----:B-1----:R-:W-:-:S03]  /*1dfd0*/  IMAD.MOV.U32 R0, RZ, RZ, R131 ;  /* 0x000000ffff007224 */ /* 0x002fc600078e0083 */
[----:B--2---:R-:W2:Y:S04]  /*1dfe0*/  LDL.LU.64 R130, [R1+0x1a0] ;  /* 0x0001a00001827983 */ /* 0x004ea80000300a00 */
[----:B------:R1:W-:Y:S04]  /*1dff0*/  STL [R1+0xa98], R0 ;  /* 0x000a980001007387 */ /* 0x0003e80000100800 */
[----:B---3--:R-:W-:Y:S01]  /*1e000*/  STL [R1+0xacc], R250 ;  /* 0x000accfa01007387 */ /* 0x008fe20000100800 */
[----:B-1----:R-:W-:-:S05]  /*1e010*/  IMAD.MOV.U32 R0, RZ, RZ, R251 ;  /* 0x000000ffff007224 */ /* 0x002fca00078e00fb */
[----:B------:R1:W-:Y:S04]  /*1e020*/  STL [R1+0xac8], R0 ;  /* 0x000ac80001007387 */ /* 0x0003e80000100800 */
[----:B------:R-:W-:Y:S01]  /*1e030*/  STL [R1+0xafc], R170 ;  /* 0x000afcaa01007387 */ /* 0x000fe20000100800 */
[----:B-1----:R-:W-:-:S05]  /*1e040*/  IMAD.MOV.U32 R0, RZ, RZ, R171 ;  /* 0x000000ffff007224 */ /* 0x002fca00078e00ab */
[----:B------:R1:W-:Y:S04]  /*1e050*/  STL [R1+0xaf8], R0 ;  /* 0x000af80001007387 */ /* 0x0003e80000100800 */
[----:B------:R3:W-:Y:S01]  /*1e060*/  STL [R1+0xb2c], R74 ;  /* 0x000b2c4a01007387 */ /* 0x0007e20000100800 */
[----:B-1----:R-:W-:-:S03]  /*1e070*/  IMAD.MOV.U32 R0, RZ, RZ, R75 ;  /* 0x000000ffff007224 */ /* 0x002fc600078e004b */
[----:B---3--:R-:W3:Y:S04]  /*1e080*/  LDL.LU.64 R74, [R1+0x1d0] ;  /* 0x0001d000014a7983 */ /* 0x008ee80000300a00 */
[----:B------:R1:W-:Y:S04]  /*1e090*/  STL [R1+0xb28], R0 ;  /* 0x000b280001007387 */ /* 0x0003e80000100800 */
[----:B------:R-:W-:Y:S01]  /*1e0a0*/  STL [R1+0xb5c], R162 ;  /* 0x000b5ca201007387 */ /* 0x000fe20000100800 */
[----:B-1----:R-:W-:-:S05]  /*1e0b0*/  MOV R0, R163 ;  /* 0x000000a300007202 */ /* 0x002fca0000000f00 */
[----:B------:R1:W-:Y:S04]  /*1e0c0*/  STL [R1+0xb58], R0 ;  /* 0x000b580001007387 */ /* 0x0003e80000100800 */
[----:B------:R-:W-:Y:S01]  /*1e0d0*/  STL [R1+0xb8c], R154 ;  /* 0x000b8c9a01007387 */ /* 0x000fe20000100800 */
[----:B-1----:R-:W-:-:S05]  /*1e0e0*/  IMAD.MOV.U32 R0, RZ, RZ, R155 ;  /* 0x000000ffff007224 */ /* 0x002fca00078e009b */
[----:B------:R1:W-:Y:S04]  /*1e0f0*/  STL [R1+0xb88], R0 ;  /* 0x000b880001007387 */ /* 0x0003e80000100800 */
[----:B------:R-:W-:Y:S01]  /*1e100*/  STL [R1+0xbbc], R146 ;  /* 0x000bbc9201007387 */ /* 0x000fe20000100800 */
[----:B-1----:R-:W-:-:S05]  /*1e110*/  IMAD.MOV.U32 R0, RZ, RZ, R147 ;  /* 0x000000ffff007224 */ /* 0x002fca00078e0093 */
[----:B------:R4:W-:Y:S02]  /*1e120*/  STL [R1+0xbb8], R0 ;  /* 0x000bb80001007387 */ /* 0x0009e40000100800 */
[----:B----4-:R-:W-:Y:S02]  /*1e130*/  IMAD.MOV.U32 R0, RZ, RZ, R139 ;  /* 0x000000ffff007224 */ /* 0x010fe400078e008b */
[----:B------:R-:W-:Y:S04]  /*1e140*/  STL [R1+0xbec], R138 ;  /* 0x000bec8a01007387 */ /* 0x000fe80000100800 */
[----:B------:R1:W-:Y:S04]  /*1e150*/  STL [R1+0xbe8], R0 ;  /* 0x000be80001007387 */ /* 0x0003e80000100800 */
[----:B--2---:R-:W-:Y:S01]  /*1e160*/  STL [R1+0xc20], R130 ;  /* 0x000c208201007387 */ /* 0x004fe20000100800 */
[----:B-1----:R-:W-:-:S05]  /*1e170*/  IMAD.MOV.U32 R0, RZ, RZ, R131 ;  /* 0x000000ffff007224 */ /* 0x002fca00078e0083 */
        /* <DEDUP_REMOVED lines=16> */
[----:B---3--:R2:W-:Y:S01]  /*1e280*/  STL [R1+0xa4c], R74 ;  /* 0x000a4c4a01007387 */ /* 0x0085e20000100800 */
[----:B-1----:R-:W-:-:S03]  /*1e290*/  IMAD.MOV.U32 R0, RZ, RZ, R75 ;  /* 0x000000ffff007224 */ /* 0x002fc600078e004b */
[----:B--2---:R-:W2:Y:S04]  /*1e2a0*/  LDL.LU.64 R74, [R1+0x228] ;  /* 0x00022800014a7983 */ /* 0x004ea80000300a00 */
[----:B------:R1:W-:Y:S04]  /*1e2b0*/  STL [R1+0xa48], R0 ;  /* 0x000a480001007387 */ /* 0x0003e80000100800 */
[----:B------:R3:W-:Y:S01]  /*1e2c0*/  STL [R1+0xa7c], R18 ;  /* 0x000a7c1201007387 */ /* 0x0007e20000100800 */
[----:B-1----:R-:W-:-:S03]  /*1e2d0*/  IMAD.MOV.U32 R0, RZ, RZ, R19 ;  /* 0x000000ffff007224 */ /* 0x002fc600078e0013 */
[----:B---3--:R-:W3:Y:S04]  /*1e2e0*/  LDL.LU.64 R18, [R1+0x230] ;  /* 0x0002300001127983 */ /* 0x008ee80000300a00 */
[----:B------:R1:W-:Y:S04]  /*1e2f0*/  STL [R1+0xa78], R0 ;  /* 0x000a780001007387 */ /* 0x0003e80000100800 */
[----:B------:R4:W-:Y:S01]  /*1e300*/  STL [R1+0xaac], R10 ;  /* 0x000aac0a01007387 */ /* 0x0009e20000100800 */
[----:B-1----:R-:W-:-:S03]  /*1e310*/  IMAD.MOV.U32 R0, RZ, RZ, R11 ;  /* 0x000000ffff007224 */ /* 0x002fc600078e000b */
[----:B----4-:R-:W4:Y:S04]  /*1e320*/  LDL.LU.64 R10, [R1+0x238] ;  /* 0x00023800010a7983 */ /* 0x010f280000300a00 */
[----:B------:R1:W-:Y:S04]  /*1e330*/  STL [R1+0xaa8], R0 ;  /* 0x000aa80001007387 */ /* 0x0003e80000100800 */
[----:B------:R1:W-:Y:S02]  /*1e340*/  STL [R1+0xadc], R66 ;  /* 0x000adc4201007387 */ /* 0x0003e40000100800 */
[----:B-1----:R-:W-:-:S02]  /*1e350*/  IMAD.MOV.U32 R0, RZ, RZ, R67 ;  /* 0x000000ffff007224 */ /* 0x002fc400078e0043 */
[----:B------:R-:W4:Y:S04]  /*1e360*/  LDL.LU.64 R66, [R1+0x240] ;  /* 0x0002400001427983 */ /* 0x000f280000300a00 */
[----:B------:R1:W-:Y:S04]  /*1e370*/  STL [R1+0xad8], R0 ;  /* 0x000ad80001007387 */ /* 0x0003e80000100800 */
[----:B------:R1:W-:Y:S02]  /*1e380*/  STL [R1+0xb0c], R2 ;  /* 0x000b0c0201007387 */ /* 0x0003e40000100800 */
[----:B-1----:R-:W-:-:S02]  /*1e390*/  MOV R0, R3 ;  /* 0x0000000300007202 */ /* 0x002fc40000000f00 */
[----:B------:R-:W4:Y:S04]  /*1e3a0*/  LDL.LU.64 R2, [R1+0x248] ;  /* 0x0002480001027983 */ /* 0x000f280000300a00 */
[----:B------:R1:W-:Y:S04]  /*1e3b0*/  STL [R1+0xb08], R0 ;  /* 0x000b080001007387 */ /* 0x0003e80000100800 */
[----:B------:R1:W-:Y:S02]  /*1e3c0*/  STL [R1+0xb3c], R58 ;  /* 0x000b3c3a01007387 */ /* 0x0003e40000100800 */
[----:B-1----:R-:W-:-:S02]  /*1e3d0*/  IMAD.MOV.U32 R0, RZ, RZ, R59 ;  /* 0x000000ffff007224 */ /* 0x002fc400078e003b */
        /* <DEDUP_REMOVED lines=10> */
[----:B------:R-:W-:Y:S04]  /*1e480*/  STL [R1+0xbcc], R82 ;  /* 0x000bcc5201007387 */ /* 0x000fe80000100800 */
[----:B------:R-:W4:Y:S01]  /*1e490*/  LDL.LU.64 R90, [R1+0x268] ;  /* 0x00026800015a7983 */ /* 0x000f220000300a00 */
[----:B-1----:R-:W-:-:S05]  /*1e4a0*/  IMAD.MOV.U32 R0, RZ, RZ, R83 ;  /* 0x000000ffff007224 */ /* 0x002fca00078e0053 */
[----:B------:R1:W-:Y:S04]  /*1e4b0*/  STL [R1+0xbc8], R0 ;  /* 0x000bc80001007387 */ /* 0x0003e80000100800 */
[----:B------:R1:W-:Y:S02]  /*1e4c0*/  STL [R1+0xbfc], R34 ;  /* 0x000bfc2201007387 */ /* 0x0003e40000100800 */
[----:B-1----:R-:W-:Y:S02]  /*1e4d0*/  IMAD.MOV.U32 R0, RZ, RZ, R35 ;  /* 0x000000ffff007224 */ /* 0x002fe400078e0023 */
[----:B------:R-:W4:Y:S04]  /*1e4e0*/  LDL.LU.64 R34, [R1+0x270] ;  /* 0x0002700001227983 */ /* 0x000f280000300a00 */
[----:B------:R1:W-:Y:S04]  /*1e4f0*/  STL [R1+0xbf8], R0 ;  /* 0x000bf80001007387 */ /* 0x0003e80000100800 */
[----:B------:R1:W-:Y:S02]  /*1e500*/  STL [R1+0xc30], R26 ;  /* 0x000c301a01007387 */ /* 0x0003e40000100800 */
[----:B-1----:R-:W-:-:S02]  /*1e510*/  IMAD.MOV.U32 R0, RZ, RZ, R27 ;  /* 0x000000ffff007224 */ /* 0x002fc400078e001b */
[----:B------:R-:W4:Y:S04]  /*1e520*/  LDL.LU.64 R26, [R1+0x280] ;  /* 0x00028000011a7983 */ /* 0x000f280000300a00 */
[----:B------:R1:W-:Y:S04]  /*1e530*/  STL [R1+0xc2c], R0 ;  /* 0x000c2c0001007387 */ /* 0x0003e80000100800 */
[----:B--2---:R-:W-:Y:S01]  /*1e540*/  STL [R1+0x96c], R74 ;  /* 0x00096c4a01007387 */ /* 0x004fe20000100800 */
[----:B-1----:R-:W-:-:S03]  /*1e550*/  MOV R0, R75 ;  /* 0x0000004b00007202 */ /* 0x002fc60000000f00 */
[----:B------:R-:W2:Y:S04]  /*1e560*/  LDL.LU.64 R82, [R1+0x288] ;  /* 0x0002880001527983 */ /* 0x000ea80000300a00 */
[----:B------:R1:W-:Y:S04]  /*1e570*/  STL [R1+0x968], R0 ;  /* 0x0009680001007387 */ /* 0x0003e80000100800 */
[----:B---3--:R3:W-:Y:S01]  /*1e580*/  STL [R1+0x99c], R18 ;  /* 0x00099c1201007387 */ /* 0x0087e20000100800 */
[----:B-1----:R-:W-:-:S03]  /*1e590*/  IMAD.MOV.U32 R0, RZ, RZ, R19 ;  /* 0x000000ffff007224 */ /* 0x002fc600078e0013 */
[----:B---3--:R-:W3:Y:S04]  /*1e5a0*/  LDL.LU.64 R18, [R1+0x290] ;  /* 0x0002900001127983 */ /* 0x008ee80000300a00 */
[----:B------:R1:W-:Y:S04]  /*1e5b0*/  STL [R1+0x998], R0 ;  /* 0x0009980001007387 */ /* 0x0003e80000100800 */
[----:B----4-:R4:W-:Y:S01]  /*1e5c0*/  STL [R1+0x9cc], R10 ;  /* 0x0009cc0a01007387 */ /* 0x0109e20000100800 */
[----:B-1----:R-:W-:-:S03]  /*1e5d0*/  IMAD.MOV.U32 R0, RZ, RZ, R11 ;  /* 0x000000ffff007224 */ /* 0x002fc600078e000b */
[----:B----4-:R-:W4:Y:S04]  /*1e5e0*/  LDL.LU.64 R10, [R1+0x2a0] ;  /* 0x0002a000010a7983 */ /* 0x010f280000300a00 */
[----:B------:R1:W-:Y:S04]  /*1e5f0*/  STL [R1+0x9c8], R0 ;  /* 0x0009c80001007387 */ /* 0x0003e80000100800 */
[----:B------:R-:W-:Y:S04]  /*1e600*/  STL [R1+0x9fc], R66 ;  /* 0x0009fc4201007387 */ /* 0x000fe80000100800 */
[----:B------:R-:W4:Y:S01]  /*1e610*/  LDL.LU.64 R74, [R1+0x2a8] ;  /* 0x0002a800014a7983 */ /* 0x000f220000300a00 */
[----:B-1----:R-:W-:-:S05]  /*1e620*/  IMAD.MOV.U32 R0, RZ, RZ, R67 ;  /* 0x000000ffff007224 */ /* 0x002fca00078e0043 */
[----:B------:R1:W-:Y:S02]  /*1e630*/  STL [R1+0x9f8], R0 ;  /* 0x0009f80001007387 */ /* 0x0003e40000100800 */
[----:B-1----:R-:W-:Y:S02]  /*1e640*/  IMAD.MOV.U32 R0, RZ, RZ, R3 ;  /* 0x000000ffff007224 */ /* 0x002fe400078e0003 */
[----:B------:R1:W-:Y:S04]  /*1e650*/  STL [R1+0xa2c], R2 ;  /* 0x000a2c0201007387 */ /* 0x0003e80000100800 */
[----:B-1----:R-:W4:Y:S04]  /*1e660*/  LDL.LU.64 R2, [R1+0x2b0] ;  /* 0x0002b00001027983 */ /* 0x002f280000300a00 */
[----:B------:R1:W-:Y:S04]  /*1e670*/  STL [R1+0xa28], R0 ;  /* 0x000a280001007387 */ /* 0x0003e80000100800 */
[----:B------:R1:W-:Y:S04]  /*1e680*/  STL [R1+0xa5c], R58 ;  /* 0x000a5c3a01007387 */ /* 0x0003e80000100800 */
[----:B------:R-:W4:Y:S01]  /*1e690*/  LDL.LU.64 R66, [R1+0x2c0] ;  /* 0x0002c00001427983 */ /* 0x000f220000300a00 */
[----:B-1----:R-:W-:-:S03]  /*1e6a0*/  IMAD.MOV.U32 R0, RZ, RZ, R59 ;  /* 0x000000ffff007224 */ /* 0x002fc600078e003b */
[----:B------:R-:W-:Y:S04]  /*1e6b0*/  STL [R1+0xa8c], R50 ;  /* 0x000a8c3201007387 */ /* 0x000fe80000100800 */
[----:B------:R1:W-:Y:S04]  /*1e6c0*/  STL [R1+0xa58], R0 ;  /* 0x000a580001007387 */ /* 0x0003e80000100800 */
[----:B------:R-:W4:Y:S01]  /*1e6d0*/  LDL.LU.64 R58, [R1+0x2c8] ;  /* 0x0002c800013a7983 */ /* 0x000f220000300a00 */
[----:B-1----:R-:W-:-:S03]  /*1e6e0*/  IMAD.MOV.U32 R0, RZ, RZ, R51 ;  /* 0x000000ffff007224 */ /* 0x002fc600078e0033 */
[----:B------:R-:W-:Y:S04]  /*1e6f0*/  STL [R1+0xabc], R42 ;  /* 0x000abc2a01007387 */ /* 0x000fe80000100800 */
[----:B------:R1:W-:Y:S04]  /*1e700*/  STL [R1+0xa88], R0 ;  /* 0x000a880001007387 */ /* 0x0003e80000100800 */
[----:B------:R-:W4:Y:S01]  /*1e710*/  LDL.LU.64 R50, [R1+0x2d0] ;  /* 0x0002d00001327983 */ /* 0x000f220000300a00 */
[----:B-1----:R-:W-:-:S03]  /*1e720*/  MOV R0, R43 ;  /* 0x0000002b00007202 */ /* 0x002fc60000000f00 */
[----:B------:R-:W-:Y:S04]  /*1e730*/  STL [R1+0xaec], R90 ;  /* 0x000aec5a01007387 */ /* 0x000fe80000100800 */
[----:B------:R1:W-:Y:S04]  /*1e740*/  STL [R1+0xab8], R0 ;  /* 0x000ab80001007387 */ /* 0x0003e80000100800 */
[----:B------:R-:W4:Y:S01]  /*1e750*/  LDL.LU.64 R42, [R1+0x2e0] ;  /* 0x0002e000012a7983 */ /* 0x000f220000300a00 */
[----:B-1----:R-:W-:-:S03]  /*1e760*/  IMAD.MOV.U32 R0, RZ, RZ, R91 ;  /* 0x000000ffff007224 */ /* 0x002fc600078e005b */
[----:B------:R-:W-:Y:S04]  /*1e770*/  STL [R1+0xb1c], R34 ;  /* 0x000b1c2201007387 */ /* 0x000fe80000100800 */
[----:B------:R1:W-:Y:S02]  /*1e780*/  STL [R1+0xae8], R0 ;  /* 0x000ae80001007387 */ /* 0x0003e40000100800 */
[----:B-1----:R-:W-:Y:S02]  /*1e790*/  IMAD.MOV.U32 R0, RZ, RZ, R35 ;  /* 0x000000ffff007224 */ /* 0x002fe400078e0023 */
[----:B------:R-:W4:Y:S04]  /*1e7a0*/  LDL.LU.64 R34, [R1+0x2e8] ;  /* 0x0002e80001227983 */ /* 0x000f280000300a00 */
[----:B------:R1:W-:Y:S04]  /*1e7b0*/  STL [R1+0xb18], R0 ;  /* 0x000b180001007387 */ /* 0x0003e80000100800 */
[----:B------:R1:W-:Y:S02]  /*1e7c0*/  STL [R1+0xb4c], R26 ;  /* 0x000b4c1a01007387 */ /* 0x0003e40000100800 */
[----:B-1----:R-:W-:-:S02]  /*1e7d0*/  IMAD.MOV.U32 R0, RZ, RZ, R27 ;  /* 0x000000ffff007224 */ /* 0x002fc400078e001b */
[----:B------:R-:W4:Y:S04]  /*1e7e0*/  LDL.LU.64 R26, [R1+0x2f0] ;  /* 0x0002f000011a7983 */ /* 0x000f280000300a00 */
[----:B------:R2:W-:Y:S02]  /*1e7f0*/  STL [R1+0xb48], R0 ;  /* 0x000b480001007387 */ /* 0x0005e40000100800 */
[----:B--2---:R-:W-:Y:S02]  /*1e800*/  IMAD.MOV.U32 R0, RZ, RZ, R83 ;  /* 0x000000ffff007224 */ /* 0x004fe400078e0053 */
[----:B------:R1:W-:Y:S04]  /*1e810*/  STL [R1+0xb7c], R82 ;  /* 0x000b7c5201007387 */ /* 0x0003e80000100800 */
[----:B-1----:R-:W2:Y:S04]  /*1e820*/  LDL.LU.64 R82, [R1+0x300] ;  /* 0x0003000001527983 */ /* 0x002ea80000300a00 */
        /* <DEDUP_REMOVED lines=9> */
[----:B------:R1:W-:Y:S02]  /*1e8c0*/  STL [R1+0xc0c], R74 ;  /* 0x000c0c4a01007387 */ /* 0x0003e40000100800 */
[----:B-1----:R-:W-:-:S02]  /*1e8d0*/  MOV R0, R75 ;  /* 0x0000004b00007202 */ /* 0x002fc40000000f00 */
[----:B------:R-:W4:Y:S04]  /*1e8e0*/  LDL.LU.64 R74, [R1+0x320] ;  /* 0x00032000014a7983 */ /* 0x000f280000300a00 */
[----:B------:R1:W-:Y:S04]  /*1e8f0*/  STL [R1+0xc08], R0 ;  /* 0x000c080001007387 */ /* 0x0003e80000100800 */
[----:B------:R1:W-:Y:S02]  /*1e900*/  STL [R1+0x944], R2 ;  /* 0x0009440201007387 */ /* 0x0003e40000100800 */
[----:B-1----:R-:W-:-:S02]  /*1e910*/  IMAD.MOV.U32 R0, RZ, RZ, R3 ;  /* 0x000000ffff007224 */ /* 0x002fc400078e0003 */
[----:B------:R-:W-:Y:S04]  /*1e920*/  STL [R1+0x974], R66 ;  /* 0x0009744201007387 */ /* 0x000fe80000100800 */
        /* <DEDUP_REMOVED lines=13> */
[----:B------:R-:W4:Y:S04]  /*1ea00*/  LDL.LU.64 R50, [R1+0x348] ;  /* 0x0003480001327983 */ /* 0x000f280000300a00 */
[----:B------:R-:W4:Y:S01]  /*1ea10*/  LDL.LU.64 R90, [R1+0x350] ;  /* 0x00035000015a7983 */ /* 0x000f220000300a00 */
[----:B-1----:R-:W-:-:S05]  /*1ea20*/  IMAD.MOV.U32 R0, RZ, RZ, R43 ;  /* 0x000000ffff007224 */ /* 0x002fca00078e002b */
[----:B------:R1:W-:Y:S04]  /*1ea30*/  STL [R1+0xa00], R0 ;  /* 0x000a000001007387 */ /* 0x0003e80000100800 */
[----:B------:R-:W-:Y:S01]  /*1ea40*/  STL [R1+0xa34], R34 ;  /* 0x000a342201007387 */ /* 0x000fe20000100800 */
[----:B-1----:R-:W-:-:S03]  /*1ea50*/  IMAD.MOV.U32 R0, RZ, RZ, R35 ;  /* 0x000000ffff007224 */ /* 0x002fc600078e0023 */
[----:B------:R-:W4:Y:S04]  /*1ea60*/  LDL.LU.64 R42, [R1+0x360] ;  /* 0x00036000012a7983 */ /* 0x000f280000300a00 */
[----:B------:R1:W-:Y:S02]  /*1ea70*/  STL [R1+0xa30], R0 ;  /* 0x000a300001007387 */ /* 0x0003e40000100800 */
[----:B-1----:R-:W-:Y:S02]  /*1ea80*/  MOV R0, R27 ;  /* 0x0000001b00007202 */ /* 0x002fe40000000f00 */
[----:B------:R-:W-:Y:S04]  /*1ea90*/  STL [R1+0xa64], R26 ;  /* 0x000a641a01007387 */ /* 0x000fe80000100800 */
[----:B------:R-:W4:Y:S04]  /*1eaa0*/  LDL.LU.64 R34, [R1+0x368] ;  /* 0x0003680001227983 */ /* 0x000f280000300a00 */
[----:B------:R1:W-:Y:S04]  /*1eab0*/  STL [R1+0xa60], R0 ;  /* 0x000a600001007387 */ /* 0x0003e80000100800 */
[----:B--2---:R2:W-:Y:S01]  /*1eac0*/  STL [R1+0xa94], R82 ;  /* 0x000a945201007387 */ /* 0x0045e20000100800 */
[----:B-1----:R-:W-:-:S03]  /*1ead0*/  IMAD.MOV.U32 R0, RZ, RZ, R83 ;  /* 0x000000ffff007224 */ /* 0x002fc600078e0053 */
[----:B------:R-:W4:Y:S04]  /*1eae0*/  LDL.LU.64 R26, [R1+0x370] ;  /* 0x00037000011a7983 */ /* 0x000f280000300a00 */
[----:B---3--:R-:W-:Y:S04]  /*1eaf0*/  STL [R1+0xac4], R18 ;  /* 0x000ac41201007387 */ /* 0x008fe80000100800 */
[----:B------:R1:W-:Y:S04]  /*1eb00*/  STL [R1+0xa90], R0 ;  /* 0x000a900001007387 */ /* 0x0003e80000100800 */
[----:B--2---:R-:W2:Y:S01]  /*1eb10*/  LDL.LU.64 R82, [R1+0x380] ;  /* 0x0003800001527983 */ /* 0x004ea20000300a00 */
[----:B-1----:R-:W-:-:S03]  /*1eb20*/  IMAD.MOV.U32 R0, RZ, RZ, R19 ;  /* 0x000000ffff007224 */ /* 0x002fc600078e0013 */
[----:B----4-:R-:W-:Y:S04]  /*1eb30*/  STL [R1+0xaf4], R10 ;  /* 0x000af40a01007387 */ /* 0x010fe80000100800 */
[----:B------:R1:W-:Y:S04]  /*1eb40*/  STL [R1+0xac0], R0 ;  /* 0x000ac00001007387 */ /* 0x0003e80000100800 */
[----:B------:R-:W3:Y:S01]  /*1eb50*/  LDL.LU.64 R18, [R1+0x388] ;  /* 0x0003880001127983 */ /* 0x000ee20000300a00 */
[----:B-1----:R-:W-:-:S03]  /*1eb60*/  IMAD.MOV.U32 R0, RZ, RZ, R11 ;  /* 0x000000ffff007224 */ /* 0x002fc600078e000b */
[----:B------:R-:W-:Y:S04]  /*1eb70*/  STL [R1+0xb24], R74 ;  /* 0x000b244a01007387 */ /* 0x000fe80000100800 */
[----:B------:R1:W-:Y:S04]  /*1eb80*/  STL [R1+0xaf0], R0 ;  /* 0x000af00001007387 */ /* 0x0003e80000100800 */
[----:B------:R-:W4:Y:S01]  /*1eb90*/  LDL.LU.64 R10, [R1+0x390] ;  /* 0x00039000010a7983 */ /* 0x000f220000300a00 */
[----:B-1----:R-:W-:-:S03]  /*1eba0*/  IMAD.MOV.U32 R0, RZ, RZ, R75 ;  /* 0x000000ffff007224 */ /* 0x002fc600078e004b */
        /* <DEDUP_REMOVED lines=31> */
[----:B--2---:R-:W-:Y:S04]  /*1eda0*/  STL [R1+0x9e4], R82 ;  /* 0x0009e45201007387 */ /* 0x004fe80000100800 */
[----:B------:R1:W-:Y:S04]  /*1edb0*/  STL [R1+0x9b0], R0 ;  /* 0x0009b00001007387 */ /* 0x0003e80000100800 */
[----:B------:R-:W2:Y:S01]  /*1edc0*/  LDL.LU.64 R26, [R1+0x3e8] ;  /* 0x0003e800011a7983 */ /* 0x000ea20000300a00 */
[----:B-1----:R-:W-:-:S03]  /*1edd0*/  IMAD.MOV.U32 R0, RZ, RZ, R83 ;  /* 0x000000ffff007224 */ /* 0x002fc600078e0053 */
[----:B---3--:R-:W-:Y:S04]  /*1ede0*/  STL [R1+0xa14], R18 ;  /* 0x000a141201007387 */ /* 0x008fe80000100800 */
[----:B------:R1:W-:Y:S02]  /*1edf0*/  STL [R1+0x9e0], R0 ;  /* 0x0009e00001007387 */ /* 0x0003e40000100800 */
[----:B-1----:R-:W-:Y:S02]  /*1ee00*/  MOV R0, R19 ;  /* 0x0000001300007202 */ /* 0x002fe40000000f00 */
[----:B------:R-:W3:Y:S04]  /*1ee10*/  LDL.LU.64 R18, [R1+0x3e0] ;  /* 0x0003e00001127983 */ /* 0x000ee80000300a00 */
[----:B------:R1:W-:Y:S04]  /*1ee20*/  STL [R1+0xa10], R0 ;  /* 0x000a100001007387 */ /* 0x0003e80000100800 */
[----:B----4-:R4:W-:Y:S01]  /*1ee30*/  STL [R1+0xa44], R10 ;  /* 0x000a440a01007387 */ /* 0x0109e20000100800 */
[----:B-1----:R-:W-:-:S03]  /*1ee40*/  IMAD.MOV.U32 R0, RZ, RZ, R11 ;  /* 0x000000ffff007224 */ /* 0x002fc600078e000b */
[----:B------:R-:W-:Y:S04]  /*1ee50*/  STL [R1+0xa74], R74 ;  /* 0x000a744a01007387 */ /* 0x000fe80000100800 */
[----:B------:R1:W-:Y:S04]  /*1ee60*/  STL [R1+0xa40], R0 ;  /* 0x000a400001007387 */ /* 0x0003e80000100800 */
[----:B----4-:R-:W4:Y:S01]  /*1ee70*/  LDL.LU.64 R10, [R1+0x3d0] ;  /* 0x0003d000010a7983 */ /* 0x010f220000300a00 */
[----:B-1----:R-:W-:-:S03]  /*1ee80*/  IMAD.MOV.U32 R0, RZ, RZ, R75 ;  /* 0x000000ffff007224 */ /* 0x002fc600078e004b */
[----:B------:R-:W-:Y:S04]  /*1ee90*/  STL [R1+0xaa4], R2 ;  /* 0x000aa40201007387 */ /* 0x000fe80000100800 */
[----:B------:R1:W-:Y:S02]  /*1eea0*/  STL [R1+0xa70], R0 ;  /* 0x000a700001007387 */ /* 0x0003e40000100800 */
[----:B-1----:R-:W-:Y:S02]  /*1eeb0*/  IMAD.MOV.U32 R0, RZ, RZ, R3 ;  /* 0x000000ffff007224 */ /* 0x002fe400078e0003 */
[----:B------:R-:W4:Y:S04]  /*1eec0*/  LDL.LU.64 R2, [R1+0x408] ;  /* 0x0004080001027983 */ /* 0x000f280000300a00 */
[----:B------:R1:W-:Y:S04]  /*1eed0*/  STL [R1+0xaa0], R0 ;  /* 0x000aa00001007387 */ /* 0x0003e80000100800 */
[----:B------:R-:W-:Y:S04]  /*1eee0*/  STL [R1+0xad4], R66 ;  /* 0x000ad44201007387 */ /* 0x000fe80000100800 */
[----:B------:R-:W4:Y:S01]  /*1eef0*/  LDL.LU.64 R114, [R1+0x410] ;  /* 0x0004100001727983 */ /* 0x000f220000300a00 */
[----:B-1----:R-:W-:-:S05]  /*1ef00*/  IMAD.MOV.U32 R0, RZ, RZ, R67 ;  /* 0x000000ffff007224 */ /* 0x002fca00078e0043 */
[----:B------:R1:W-:Y:S04]  /*1ef10*/  STL [R1+0xad0], R0 ;  /* 0x000ad00001007387 */ /* 0x0003e80000100800 */
[----:B------:R-:W-:Y:S04]  /*1ef20*/  STL [R1+0xb04], R58 ;  /* 0x000b043a01007387 */ /* 0x000fe80000100800 */
[----:B------:R-:W4:Y:S01]  /*1ef30*/  LDL.LU.64 R106, [R1+0x420] ;  /* 0x00042000016a7983 */ /* 0x000f220000300a00 */
[----:B-1----:R-:W-:-:S03]  /*1ef40*/  IMAD.MOV.U32 R0, RZ, RZ, R59 ;  /* 0x000000ffff007224 */ /* 0x002fc600078e003b */
[----:B------:R-:W4:Y:S04]  /*1ef50*/  LDL.LU.64 R98, [R1+0x428] ;  /* 0x0004280001627983 */ /* 0x000f280000300a00 */
        /* <DEDUP_REMOVED lines=8> */
[----:B-1----:R-:W-:-:S03]  /*1efe0*/  MOV R0, R43 ;  /* 0x0000002b00007202 */ /* 0x002fc60000000f00 */
[----:B------:R-:W4:Y:S04]  /*1eff0*/  LDL.LU.64 R66, [R1+0x450] ;  /* 0x0004500001427983 */ /* 0x000f280000300a00 */
[----:B------:R1:W-:Y:S02]  /*1f000*/  STL [R1+0xb60], R0 ;  /* 0x000b600001007387 */ /* 0x0003e40000100800 */
[----:B-1----:R-:W-:Y:S02]  /*1f010*/  IMAD.MOV.U32 R0, RZ, RZ, R35 ;  /* 0x000000ffff007224 */ /* 0x002fe400078e0023 */
[----:B------:R-:W-:Y:S04]  /*1f020*/  STL [R1+0xb94], R34 ;  /* 0x000b942201007387 */ /* 0x000fe80000100800 */
[----:B------:R-:W4:Y:S04]  /*1f030*/  LDL.LU.64 R58, [R1+0x418] ;  /* 0x00041800013a7983 */ /* 0x000f280000300a00 */
[----:B------:R1:W-:Y:S04]  /*1f040*/  STL [R1+0xb90], R0 ;  /* 0x000b900001007387 */ /* 0x0003e80000100800 */
[----:B--2---:R-:W-:Y:S04]  /*1f050*/  STL [R1+0xbc4], R26 ;  /* 0x000bc41a01007387 */ /* 0x004fe80000100800 */
[----:B------:R-:W2:Y:S01]  /*1f060*/  LDL.LU.64 R50, [R1+0x3d8] ;  /* 0x0003d80001327983 */ /* 0x000ea20000300a00 */
[----:B-1----:R-:W-:-:S03]  /*1f070*/  IMAD.MOV.U32 R0, RZ, RZ, R27 ;  /* 0x000000ffff007224 */ /* 0x002fc600078e001b */
[----:B------:R-:W2:Y:S04]  /*1f080*/  LDL.LU.64 R42, [R1+0x398] ;  /* 0x00039800012a7983 */ /* 0x000ea80000300a00 */
[----:B------:R1:W-:Y:S04]  /*1f090*/  STL [R1+0xbc0], R0 ;  /* 0x000bc00001007387 */ /* 0x0003e80000100800 */
[----:B---3--:R3:W-:Y:S04]  /*1f0a0*/  STL [R1+0xbf4], R18 ;  /* 0x000bf41201007387 */ /* 0x0087e80000100800 */
[----:B------:R-:W2:Y:S01]  /*1f0b0*/  LDL.LU.64 R34, [R1+0x2d8] ;  /* 0x0002d80001227983 */ /* 0x000ea20000300a00 */
[----:B-1----:R-:W-:-:S03]  /*1f0c0*/  IMAD.MOV.U32 R0, RZ, RZ, R19 ;  /* 0x000000ffff007224 */ /* 0x002fc600078e0013 */
[----:B------:R-:W2:Y:S04]  /*1f0d0*/  LDL.LU.64 R26, [R1+0x2f8] ;  /* 0x0002f800011a7983 */ /* 0x000ea80000300a00 */
[----:B------:R1:W-:Y:S04]  /*1f0e0*/  STL [R1+0xbf0], R0 ;  /* 0x000bf00001007387 */ /* 0x0003e80000100800 */
[----:B----4-:R4:W-:Y:S04]  /*1f0f0*/  STL [R1+0xc28], R10 ;  /* 0x000c280a01007387 */ /* 0x0109e80000100800 */
[----:B---3--:R-:W3:Y:S01]  /*1f100*/  LDL.LU.64 R18, [R1+0x2b8] ;  /* 0x0002b80001127983 */ /* 0x008ee20000300a00 */
[----:B-1----:R-:W-:-:S03]  /*1f110*/  IMAD.MOV.U32 R0, RZ, RZ, R11 ;  /* 0x000000ffff007224 */ /* 0x002fc600078e000b */
[----:B----4-:R-:W4:Y:S04]  /*1f120*/  LDL.LU.64 R10, [R1+0x298] ;  /* 0x00029800010a7983 */ /* 0x010f280000300a00 */
[----:B------:R1:W-:Y:S04]  /*1f130*/  STL [R1+0xc24], R0 ;  /* 0x000c240001007387 */ /* 0x0003e80000100800 */
[----:B------:R1:W-:Y:S02]  /*1f140*/  STL [R1+0x964], R2 ;  /* 0x0009640201007387 */ /* 0x0003e40000100800 */
[----:B-1----:R-:W-:-:S02]  /*1f150*/  IMAD.MOV.U32 R0, RZ, RZ, R3 ;  /* 0x000000ffff007224 */ /* 0x002fc400078e0003 */
[----:B------:R-:W4:Y:S04]  /*1f160*/  LDL.LU.64 R2, [R1+0x278] ;  /* 0x0002780001027983 */ /* 0x000f280000300a00 */
[----:B------:R1:W-:Y:S04]  /*1f170*/  STL [R1+0x960], R0 ;  /* 0x0009600001007387 */ /* 0x0003e80000100800 */
[----:B------:R-:W-:Y:S01]  /*1f180*/  STL [R1+0x994], R114 ;  /* 0x0009947201007387 */ /* 0x000fe20000100800 */
[----:B-1----:R-:W-:-:S03]  /*1f190*/  IMAD.MOV.U32 R0, RZ, RZ, R115 ;  /* 0x000000ffff007224 */ /* 0x002fc600078e0073 */
[----:B------:R-:W-:Y:S04]  /*1f1a0*/  STL [R1+0x9c4], R106 ;  /* 0x0009c46a01007387 */ /* 0x000fe80000100800 */
        /* <DEDUP_REMOVED lines=15> */
[----:B------:R1:W-:Y:S02]  /*1f2a0*/  STL [R1+0xa80], R0 ;  /* 0x000a800001007387 */ /* 0x0003e40000100800 */
[----:B-1----:R-:W-:-:S05]  /*1f2b0*/  IMAD.MOV.U32 R0, RZ, RZ, R67 ;  /* 0x000000ffff007224 */ /* 0x002fca00078e0043 */
[----:B------:R1:W-:Y:S02]  /*1f2c0*/  STL [R1+0xab0], R0 ;  /* 0x000ab00001007387 */ /* 0x0003e40000100800 */
[----:B-1----:R-:W-:Y:S02]  /*1f2d0*/  IMAD.MOV.U32 R0, RZ, RZ, R59 ;  /* 0x000000ffff007224 */ /* 0x002fe400078e003b */
[----:B------:R-:W-:Y:S04]  /*1f2e0*/  STL [R1+0xae4], R58 ;  /* 0x000ae43a01007387 */ /* 0x000fe80000100800 */
[----:B--2---:R-:W-:Y:S04]  /*1f2f0*/  STL [R1+0xb14], R50 ;  /* 0x000b143201007387 */ /* 0x004fe80000100800 */
[----:B------:R1:W-:Y:S04]  /*1f300*/  STL [R1+0xae0], R0 ;  /* 0x000ae00001007387 */ /* 0x0003e80000100800 */
[----:B------:R-:W-:Y:S01]  /*1f310*/  STL [R1+0xb44], R42 ;  /* 0x000b442a01007387 */ /* 0x000fe20000100800 */
[----:B-1----:R-:W-:-:S05]  /*1f320*/  MOV R0, R51 ;  /* 0x0000003300007202 */ /* 0x002fca0000000f00 */
[----:B------:R1:W-:Y:S02]  /*1f330*/  STL [R1+0xb10], R0 ;  /* 0x000b100001007387 */ /* 0x0003e40000100800 */
[----:B-1----:R-:W-:Y:S02]  /*1f340*/  IMAD.MOV.U32 R0, RZ, RZ, R43 ;  /* 0x000000ffff007224 */ /* 0x002fe400078e002b */
[----:B------:R-:W-:Y:S04]  /*1f350*/  STL [R1+0xb74], R34 ;  /* 0x000b742201007387 */ /* 0x000fe80000100800 */
[----:B------:R1:W-:Y:S04]  /*1f360*/  STL [R1+0xb40], R0 ;  /* 0x000b400001007387 */ /* 0x0003e80000100800 */
[----:B------:R-:W-:Y:S01]  /*1f370*/  STL [R1+0xba4], R26 ;  /* 0x000ba41a01007387 */ /* 0x000fe20000100800 */
[----:B-1----:R-:W-:-:S05]  /*1f380*/  IMAD.MOV.U32 R0, RZ, RZ, R35 ;  /* 0x000000ffff007224 */ /* 0x002fca00078e0023 */
[----:B------:R1:W-:Y:S04]  /*1f390*/  STL [R1+0xb70], R0 ;  /* 0x000b700001007387 */ /* 0x0003e80000100800 */
[----:B---3--:R-:W-:Y:S01]  /*1f3a0*/  STL [R1+0xbd4], R18 ;  /* 0x000bd41201007387 */ /* 0x008fe20000100800 */
[----:B-1----:R-:W-:-:S05]  /*1f3b0*/  IMAD.MOV.U32 R0, RZ, RZ, R27 ;  /* 0x000000ffff007224 */ /* 0x002fca00078e001b */
[----:B------:R1:W-:Y:S04]  /*1f3c0*/  STL [R1+0xba0], R0 ;  /* 0x000ba00001007387 */ /* 0x0003e80000100800 */
[----:B----4-:R-:W-:Y:S01]  /*1f3d0*/  STL [R1+0xc04], R10 ;  /* 0x000c040a01007387 */ /* 0x010fe20000100800 */
[----:B-1----:R-:W-:-:S05]  /*1f3e0*/  IMAD.MOV.U32 R0, RZ, RZ, R19 ;  /* 0x000000ffff007224 */ /* 0x002fca00078e0013 */
[----:B------:R1:W-:Y:S02]  /*1f3f0*/  STL [R1+0xbd0], R0 ;  /* 0x000bd00001007387 */ /* 0x0003e40000100800 */
[----:B-1----:R-:W-:-:S05]  /*1f400*/  IMAD.MOV.U32 R0, RZ, RZ, R11 ;  /* 0x000000ffff007224 */ /* 0x002fca00078e000b */
[----:B------:R1:W-:Y:S04]  /*1f410*/  STL [R1+0xc00], R0 ;  /* 0x000c000001007387 */ /* 0x0003e80000100800 */
[----:B------:R2:W-:Y:S01]  /*1f420*/  STL [R1+0xc38], R2 ;  /* 0x000c380201007387 */ /* 0x0005e20000100800 */
[----:B-1----:R-:W-:-:S05]  /*1f430*/  IMAD.MOV.U32 R0, RZ, RZ, R3 ;  /* 0x000000ffff007224 */ /* 0x002fca00078e0003 */
[----:B------:R2:W-:Y:S01]  /*1f440*/  STL [R1+0xc34], R0 ;  /* 0x000c340001007387 */ /* 0x0005e20000100800 */
[----:B------:R-:W-:Y:S05]  /*1f450*/  @P6 BRA `(.L_x_0) ;  /* 0x00001a4000006947 */ /* 0x000fea0003800000 */
[----:B------:R1:W-:Y:S01]  /*1f460*/  STL [R1+0x3f0], RZ ;  /* 0x0003f0ff01007387 */ /* 0x0003e20000100800 */
[----:B--2---:R-:W-:Y:S01]  /*1f470*/  SHF.L.U32 R0, R252, 0x6, RZ ;  /* 0x00000006fc007819 */ /* 0x004fe200000006ff */
[----:B------:R-:W-:Y:S01]  /*1f480*/  CS2R R12, SRZ ;  /* 0x00000000000c7805 */ /* 0x000fe2000001ff00 */
[----:B------:R-:W-:Y:S01]  /*1f490*/  CS2R R14, SRZ ;  /* 0x00000000000e7805 */ /* 0x000fe2000001ff00 */
[----:B------:R1:W-:Y:S01]  /*1f4a0*/  STL [R1+0x3f4], RZ ;  /* 0x0003f4ff01007387 */ /* 0x0003e20000100800 */
[----:B------:R-:W-:Y:S01]  /*1f4b0*/  LOP3.LUT R0, R0, 0x800, RZ, 0xc0, !PT ;  /* 0x0000080000007812 */ /* 0x000fe200078ec0ff */
[----:B------:R-:W-:Y:S01]  /*1f4c0*/  CS2R R8, SRZ ;  /* 0x0000000000087805 */ /* 0x000fe2000001ff00 */
[----:B------:R-:W-:Y:S01]  /*1f4d0*/  CS2R R10, SRZ ;  /* 0x00000000000a7805 */ /* 0x000fe2000001ff00 */
[----:B------:R1:W-:Y:S01]  /*1f4e0*/  STL [R1+0x3f8], RZ ;  /* 0x0003f8ff01007387 */ /* 0x0003e20000100800 */
[----:B------:R-:W-:Y:S01]  /*1f4f0*/  CS2R R4, SRZ ;  /* 0x0000000000047805 */ /* 0x000fe2000001ff00 */
        /* <DEDUP_REMOVED lines=120> */
[----:B------:R-:W-:-:S02]  /*1fc80*/  CS2R R66, SRZ ;  /* 0x0000000000427805 */ /* 0x000fc4000001ff00 */
[----:B------:R1:W-:Y:S04]  /*1fc90*/  STL [R1+0x7c4], RZ ;  /* 0x0007c4ff01007387 */ /* 0x0003e80000100800 */
        /* <DEDUP_REMOVED lines=162> */
[----:B------:R1:W-:Y:S04]  /*206c0*/  STL [R1], RZ ;  /* 0x000000ff01007387 */ /* 0x0003e80000100800 */
        /* <DEDUP_REMOVED lines=103> */
[----:B------:R1:W-:Y:S04]  /*20d40*/  STL [R1+0x1168], R0 ;  /* 0x0011680001007387 */ /* 0x0003e80000100800 */
        /* <DEDUP_REMOVED lines=19> */
[----:B------:R1:W-:Y:S01]  /*20e80*/  STL [R1+0x19c], RZ ;  /* 0x00019cff01007387 */ /* 0x0003e20000100800 */
[----:B------:R-:W-:Y:S05]  /*20e90*/  BRA `(.L_x_1) ;  /* 0x00025b1000007947 */ /* 0x000fea0003800000 */
.L_x_0:
[----:B------:R-:W-:Y:S01]  /*20ea0*/  STL [R1+0x938], RZ ;  /* 0x000938ff01007387 */ /* 0x000fe20000100800 */
[----:B--2---:R-:W-:Y:S01]  /*20eb0*/  IMAD.MOV.U32 R0, RZ, RZ, 0x3f ;  /* 0x0000003fff007424 */ /* 0x004fe200078e00ff */
[C---:B------:R-:W-:Y:S01]  /*20ec0*/  LOP3.LUT R3, R252.reuse, 0x7, RZ, 0xc0, !PT ;  /* 0x00000007fc037812 */ /* 0x040fe200078ec0ff */
[C---:B------:R-:W-:Y:S01]  /*20ed0*/  IMAD.SHL.U32 R4, R252.reuse, 0x2, RZ ;  /* 0x00000002fc047824 */ /* 0x040fe200078e00ff */
[----:B------:R-:W-:Y:S01]  /*20ee0*/  STL [R1+0x3f0], RZ ;  /* 0x0003f0ff01007387 */ /* 0x000fe20000100800 */
[----:B------:R-:W-:Y:S01]  /*20ef0*/  IMAD.SHL.U32 R24, R252, 0x40, RZ ;  /* 0x00000040fc187824 */ /* 0x000fe200078e00ff */
[----:B------:R-:W-:Y:S01]  /*20f00*/  IADD3 R0, R0, c[0x0][0x180], RZ ;  /* 0x0000600000007a10 */ /* 0x000fe20007ffe0ff */
[----:B------:R-:W-:Y:S01]  /*20f10*/  IMAD R3, R3, 0x110, RZ ;  /* 0x0000011003037824 */ /* 0x000fe200078e02ff */
[----:B------:R-:W-:Y:S01]  /*20f20*/  STL [R1+0x3f4], RZ ;  /* 0x0003f4ff01007387 */ /* 0x000fe20000100800 */
[----:B------:R-:W-:Y:S01]  /*20f30*/  LOP3.LUT R23, R252, 0x3, RZ, 0xc0, !PT ;  /* 0x00000003fc177812 */ /* 0x000fe200078ec0ff */
[----:B------:R-:W-:Y:S01]  /*20f40*/  USHF.R.S32.HI UR6, URZ, 0x1f, UR4 ;  /* 0x0000001f3f067899 */ /* 0x000fe20008011404 */
[----:B------:R-:W-:Y:S01]  /*20f50*/  SHF.R.S32.HI R2, RZ, 0x1f, R0 ;  /* 0x0000001fff027819 */ /* 0x000fe20000011400 */
[----:B------:R-:W-:Y:S01]  /*20f60*/  STL [R1+0x3f8], RZ ;  /* 0x0003f8ff01007387 */ /* 0x000fe20000100800 */
[----:B------:R-:W-:Y:S01]  /*20f70*/  LOP3.LUT R3, R3, 0x30, R4, 0x78, !PT ;  /* 0x0000003003037812 */ /* 0x000fe200078e7804 */
[----:B------:R-:W-:Y:S01]  /*20f80*/  IMAD R23, R23, 0x420, RZ ;  /* 0x0000042017177824 */ /* 0x000fe200078e02ff */
[----:B------:R-:W-:Y:S01]  /*20f90*/  LEA.HI R2, R2, R0, RZ, 0x6 ;  /* 0x0000000002027211 */ /* 0x000fe200078f30ff */
[----:B------:R-:W-:Y:S01]  /*20fa0*/  STL [R1+0x3fc], RZ ;  /* 0x0003fcff01007387 */ /* 0x000fe20000100800 */
[----:B------:R-:W-:Y:S01]  /*20fb0*/  LOP3.LUT R24, R24, 0x800, RZ, 0xc0, !PT ;  /* 0x0000080018187812 */ /* 0x000fe200078ec0ff */
[----:B------:R-:W-:Y:S01]  /*20fc0*/  CS2R R12, SRZ ;  /* 0x00000000000c7805 */ /* 0x000fe2000001ff00 */
[----:B------:R-:W-:Y:S01]  /*20fd0*/  SHF.R.S32.HI R125, RZ, 0x6, R2 ;  /* 0x00000006ff7d7819 */ /* 0x000fe20000011402 */
[----:B------:R-:W-:Y:S01]  /*20fe0*/  STL [R1+0x310], RZ ;  /* 0x000310ff01007387 */ /* 0x000fe20000100800 */
[----:B------:R-:W-:Y:S01]  /*20ff0*/  LOP3.LUT R2, R3, R24, RZ, 0xfc, !PT ;  /* 0x0000001803027212 */ /* 0x000fe200078efcff */
[----:B------:R-:W-:Y:S01]  /*21000*/  CS2R R14, SRZ ;  /* 0x00000000000e7805 */ /* 0x000fe2000001ff00 */
[----:B------:R-:W-:Y:S01]  /*21010*/  SHF.R.S32.HI R0, RZ, 0x1f, R244 ;  /* 0x0000001fff007819 */ /* 0x000fe200000114f4 */
[----:B------:R-:W-:Y:S01]  /*21020*/  STL [R1+0x314], RZ ;  /* 0x000314ff01007387 */ /* 0x000fe20000100800 */
[----:B------:R-:W-:Y:S01]  /*21030*/  LOP3.LUT R124, R23, 0x5c, R252, 0x78, !PT ;  /* 0x0000005c177c7812 */ /* 0x000fe200078e78fc */
[----:B------:R-:W-:Y:S01]  /*21040*/  CS2R R8, SRZ ;  /* 0x0000000000087805 */ /* 0x000fe2000001ff00 */
[----:B------:R-:W-:Y:S01]  /*21050*/  SHF.L.U64.HI R0, R244, 0x2, R0 ;  /* 0x00000002f4007819 */ /* 0x000fe20000010200 */
[----:B------:R-:W-:Y:S01]  /*21060*/  STL [R1+0x318], RZ ;  /* 0x000318ff01007387 */ /* 0x000fe20000100800 */
[----:B------:R-:W-:Y:S01]  /*21070*/  CS2R R10, SRZ ;  /* 0x00000000000a7805 */ /* 0x000fe2000001ff00 */
[----:B------:R-:W-:Y:S01]  /*21080*/  CS2R R4, SRZ ;  /* 0x0000000000047805 */ /* 0x000fe2000001ff00 */
[----:B------:R-:W-:Y:S01]  /*21090*/  CS2R R6, SRZ ;  /* 0x0000000000067805 */ /* 0x000fe2000001ff00 */
        /* <DEDUP_REMOVED lines=119> */
[----:B------:R-:W-:Y:S01]  /*21810*/  IADD3 R125, R125, -0x5, RZ ;  /* 0xfffffffb7d7d7810 */ /* 0x000fe20007ffe0ff */
[----:B------:R-:W-:Y:S01]  /*21820*/  STL [R1+0x824], RZ ;  /* 0x000824ff01007387 */ /* 0x000fe20000100800 */
[----:B------:R-:W-:Y:S01]  /*21830*/  LOP3.LUT R3, R124, 0x20, RZ, 0x3c, !PT ;  /* 0x000000207c037812 */ /* 0x000fe200078e3cff */
[----:B------:R-:W-:-:S02]  /*21840*/  USHF.L.U32 UR7, UR4, 0x2, URZ ;  /* 0x0000000204077899 */ /* 0x000fc4000800063f */
[----:B------:R-:W-:Y:S01]  /*21850*/  STL [R1+0x828], RZ ;  /* 0x000828ff01007387 */ /* 0x000fe20000100800 */
[----:B------:R-:W-:Y:S02]  /*21860*/  USHF.L.U64.HI UR6, UR4, 0x2, UR6 ;  /* 0x0000000204067899 */ /* 0x000fe40008010206 */
[----:B------:R-:W-:Y:S01]  /*21870*/  UMOV UR5, 0x4 ;  /* 0x0000000400057882 */ /* 0x000fe20000000000 */
[----:B------:R-:W-:Y:S01]  /*21880*/  STL [R1+0x82c], RZ ;  /* 0x00082cff01007387 */ /* 0x000fe20000100800 */
[----:B------:R-:W-:-:S03]  /*21890*/  UMOV UR4, 0xffffffff ;  /* 0xffffffff00047882 */ /* 0x000fc60000000000 */
[----:B------:R-:W-:Y:S04]  /*218a0*/  STL [R1+0x880], RZ ;  /* 0x000880ff01007387 */ /* 0x000fe80000100800 */
        /* <DEDUP_REMOVED lines=155> */
[----:B------:R-:W-:Y:S04]  /*22260*/  STL [R1], RZ ;  /* 0x000000ff01007387 */ /* 0x000fe80000100800 */
        /* <DEDUP_REMOVED lines=103> */
[----:B------:R1:W-:Y:S04]  /*228e0*/  STL [R1+0x1168], R24 ;  /* 0x0011681801007387 */ /* 0x0003e80000100800 */
[----:B------:R2:W-:Y:S04]  /*228f0*/  STL [R1+0x1160], R2 ;  /* 0x0011600201007387 */ /* 0x0005e80000100800 */
[----:B------:R3:W-:Y:S01]  /*22900*/  STL [R1+0x220], RZ ;  /* 0x000220ff01007387 */ /* 0x0007e20000100800 */
[----:B-1----:R-:W-:-:S03]  /*22910*/  CS2R R24, SRZ ;  /* 0x0000000000187805 */ /* 0x002fc6000001ff00 */
[----:B------:R3:W-:Y:S01]  /*22920*/  STL [R1+0x224], RZ ;  /* 0x000224ff01007387 */ /* 0x0007e20000100800 */
[----:B--2---:R-:W-:-:S03]  /*22930*/  LOP3.LUT R2, R2, 0x40, RZ, 0x3c, !PT ;  /* 0x0000004002027812 */ /* 0x004fc600078e3cff */
        /* <DEDUP_REMOVED lines=18> */
[----:B------:R3:W-:Y:S02]  /*22a60*/  STL [R1+0x1164], R2 ;  /* 0x0011640201007387 */ /* 0x0007e40000100800 */
.L_x_2:
[----:B-1----:R-:W2:Y:S01]  /*22a70*/  LDL R124, [R1+0x1160] ;  /* 0x00116000017c7983 */ /* 0x002ea20000100800 */
[----:B------:R-:W-:-:S04]  /*22a80*/  DEPBAR.LE SB0, 0x8 ;  /* 0x000082000000791a */ /* 0x000fc80000000000 */
[----:B------:R-:W-:Y:S01]  /*22a90*/  STL.64 [R1+0x1a48], R246 ;  /* 0x001a48f601007387 */ /* 0x000fe20000100a00 */
[----:B------:R-:W-:-:S03]  /*22aa0*/  UIADD3 UR4, UR4, 0x1, URZ ;  /* 0x0000000104047890 */ /* 0x000fc6000fffe03f */
[----:B------:R1:W-:Y:S01]  /*22ab0*/  STL.64 [R1+0x1a40], R244 ;  /* 0x001a40f401007387 */ /* 0x0003e20000100a00 */
[----:B------:R-:W-:-:S03]  /*22ac0*/  UISETP.GT.AND UP0, UPT, UR4, 0x4, UPT ;  /* 0x000000040400788c */ /* 0x000fc6000bf04270 */
[----:B------:R-:W-:Y:S01]  /*22ad0*/  STL [R1+0x1248], R0 ;  /* 0x0012480001007387 */ /* 0x000fe20000100800 */
[----:B------:R-:W-:-:S03]  /*22ae0*/  USEL UR4, UR4, URZ, !UP0 ;  /* 0x0000003f04047287 */ /* 0x000fc6000c000000 */
[----:B------:R-:W4:Y:S03]  /*22af0*/  LDL.LU.64 R232, [R1+0x3f0] ;  /* 0x0003f00001e87983 */ /* 0x000f260000300a00 */
[----:B---3--:R-:W-:Y:S01]  /*22b00*/  IMAD.U32 R2, RZ, RZ, UR4 ;  /* 0x00000004ff027e24 */ /* 0x008fe2000f8e00ff */
[----:B------:R-:W4:Y:S01]  /*22b10*/  LDL.LU.64 R234, [R1+0x3f8] ;  /* 0x0003f80001ea7983 */ /* 0x000f220000300a00 */
[----:B------:R-:W-:Y:S02]  /*22b20*/  IMAD.U32 R3, RZ, RZ, UR4 ;  /* 0x00000004ff037e24 */ /* 0x000fe4000f8e00ff */
[----:B------:R-:W-:Y:S01]  /*22b30*/  IMAD.U32 R252, RZ, RZ, UR4 ;  /* 0x00000004fffc7e24 */ /* 0x000fe2000f8e00ff */
[----:B------:R-:W3:Y:S04]  /*22b40*/  LDL.LU.64 R228, [R1+0x160] ;  /* 0x0001600001e47983 */ /* 0x000ee80000300a00 */
[----:B------:R-:W3:Y:S04]  /*22b50*/  LDL.LU.64 R230, [R1+0x168] ;  /* 0x0001680001e67983 */ /* 0x000ee80000300a00 */
[----:B-1----:R-:W3:Y:S04]  /*22b60*/  LDL.LU.64 R244, [R1+0x70] ;  /* 0x0000700001f47983 */ /* 0x002ee80000300a00 */
[----:B------:R-:W3:Y:S04]  /*22b70*/  LDL.LU.64 R246, [R1+0x78] ;  /* 0x0000780001f67983 */ /* 0x000ee80000300a00 */
[----:B------:R-:W1:Y:S02]  /*22b80*/  S2R R127, SR_TID.X ;  /* 0x00000000007f7919 */ /* 0x000e640000002100 */
[----:B-1----:R-:W-:-:S02]  /*22b90*/  LOP3.LUT R125, R127, 0x3, RZ, 0xc0, !PT ;  /* 0x000000037f7d7812 */ /* 0x002fc400078ec0ff */
[----:B------:R-:W-:-:S03]  /*22ba0*/  LOP3.LUT R126, R127, 0x3, RZ, 0xc0, !PT ;  /* 0x000000037f7e7812 */ /* 0x000fc600078ec0ff */
[----:B------:R-:W-:Y:S02]  /*22bb0*/  IMAD R125, R125, 0x420, RZ ;  /* 0x000004207d7d7824 */ /* 0x000fe400078e02ff */
[----:B------:R-:W-:-:S03]  /*22bc0*/  IMAD R126, R126, 0x420, RZ ;  /* 0x000004207e7e7824 */ /* 0x000fc600078e02ff */
[--C-:B------:R-:W-:Y:S02]  /*22bd0*/  LOP3.LUT R125, R125, 0x5c, R127.reuse, 0x78, !PT ;  /* 0x0000005c7d7d7812 */ /* 0x100fe400078e787f */
[----:B------:R-:W-:Y:S02]  /*22be0*/  LOP3.LUT R126, R126, 0x5c, R127, 0x78, !PT ;  /* 0x0000005c7e7e7812 */ /* 0x000fe400078e787f */
[----:B------:R-:W-:Y:S02]  /*22bf0*/  LOP3.LUT R125, R125, 0x20, RZ, 0x3c, !PT ;  /* 0x000000207d7d7812 */ /* 0x000fe400078e3cff */
[----:B------:R-:W-:Y:S01]  /*22c00*/  LEA R2, R2, R126, 0x10 ;  /* 0x0000007e02027211 */ /* 0x000fe200078e80ff */
[----:B------:R-:W-:Y:S02]  /*22c10*/  BAR.SYNC.DEFER_BLOCKING 0x0 ;  /* 0x0000000000007b1d */ /* 0x000fe40000010000 */
[----:B------:R-:W-:-:S04]  /*22c20*/  IMAD R3, R3, 0x10000, R125 ;  /* 0x0001000003037824 */ /* 0x000fc800078e027d */
[----:B------:R-:W-:Y:S04]  /*22c30*/  LDS R176, [R2] ;  /* 0x0000000002b07984 */ /* 0x000fe80000000800 */
[----:B------:R-:W-:Y:S04]  /*22c40*/  LDS R178, [R2+0x1000] ;  /* 0x0010000002b27984 */ /* 0x000fe80000000800 */
[----:B------:R-:W-:Y:S04]  /*22c50*/  LDS R177, [R3] ;  /* 0x0000000003b17984 */ /* 0x000fe80000000800 */
[----:B------:R-:W-:Y:S04]  /*22c60*/  LDS R179, [R3+0x1000] ;  /* 0x0010000003b37984 */ /* 0x000fe80000000800 */
        /* <DEDUP_REMOVED lines=27> */
[----:B------:R-:W-:Y:S01]  /*22e20*/  LDS R195, [R3+0x1380] ;  /* 0x0013800003c37984 */ /* 0x000fe20000000800 */
[----:B--2---:R-:W-:-:S05]  /*22e30*/  IMAD R252, R252, 0x10000, R124 ;  /* 0x00010000fcfc7824 */ /* 0x004fca00078e027c */
[----:B------:R-:W4:Y:S04]  /*22e40*/  LDSM.16.M88.4 R132, [R252+0x50000] ;  /* 0x05000000fc84783b */ /* 0x000f280000000200 */
[----:B------:R-:W1:Y:S04]  /*22e50*/  LDSM.16.M88.4 R128, [R252+0x51000] ;  /* 0x05100000fc80783b */ /* 0x000e680000000200 */
[----:B------:R-:W2:Y:S01]  /*22e60*/  LDSM.16.M88.4 R124, [R252+0x52000] ;  /* 0x05200000fc7c783b */ /* 0x000ea20000000200 */
[-C--:B----4-:R-:W-:Y:S08]  /*22e70*/  HMMA.1688.F32.TF32 R232, R176, R132.reuse, R232 ;  /* 0x00000084b0e8723c */ /* 0x090ff000000810e8 */
[-C--:B---3--:R-:W-:Y:S08]  /*22e80*/  HMMA.1688.F32.TF32 R228, R180, R132.reuse, R228 ;  /* 0x00000084b4e4723c */ /* 0x088ff000000810e4 */
[-C--:B------:R-:W-:Y:S01]  /*22e90*/  HMMA.1688.F32.TF32 R244, R184, R132.reuse, R244 ;  /* 0x00000084b8f4723c */ /* 0x080fe200000810f4 */
[----:B------:R-:W-:Y:S07]  /*22ea0*/  STL [R1+0x1a18], R134 ;  /* 0x001a188601007387 */ /* 0x000fee0000100800 */
[-C--:B-----5:R-:W-:Y:S01]  /*22eb0*/  HMMA.1688.F32.TF32 R12, R188, R132.reuse, R12 ;  /* 0x00000084bc0c723c */ /* 0x0a0fe2000008100c */
[----:B------:R-:W-:Y:S04]  /*22ec0*/  STL [R1+0x1a0c], R135 ;  /* 0x001a0c8701007387 */ /* 0x000fe80000100800 */
[----:B-1----:R-:W-:Y:S03]  /*22ed0*/  STL [R1+0x1a04], R130 ;  /* 0x001a048201007387 */ /* 0x002fe60000100800 */
[-C--:B------:R-:W-:Y:S01]  /*22ee0*/  HMMA.1688.F32.TF32 R84, R136, R132.reuse, R84 ;  /* 0x000000848854723c */ /* 0x080fe20000081054 */
[----:B------:R-:W-:Y:S04]  /*22ef0*/  STL [R1+0x1a00], R131 ;  /* 0x001a008301007387 */ /* 0x000fe80000100800 */
[----:B--2---:R-:W-:Y:S03]  /*22f00*/  STL [R1+0x1a08], R127 ;  /* 0x001a087f01007387 */ /* 0x004fe60000100800 */
[-C--:B------:R-:W-:Y:S01]  /*22f10*/  HMMA.1688.F32.TF32 R164, R196, R132.reuse, R164 ;  /* 0x00000084c4a4723c */ /* 0x080fe200000810a4 */
[----:B------:R-:W2:Y:S04]  /*22f20*/  LDL.LU.64 R236, [R1+0x430] ;  /* 0x0004300001ec7983 */ /* 0x000ea80000300a00 */
[----:B------:R1:W-:Y:S04]  /*22f30*/  STL.64 [R1+0x300], R232 ;  /* 0x000300e801007387 */ /* 0x0003e80000100a00 */
[----:B------:R3:W-:Y:S04]  /*22f40*/  STL.64 [R1+0x308], R234 ;  /* 0x000308ea01007387 */ /* 0x0007e80000100a00 */
[----:B------:R-:W2:Y:S04]  /*22f50*/  LDL.LU.64 R238, [R1+0x438] ;  /* 0x0004380001ee7983 */ /* 0x000ea80000300a00 */
[----:B------:R4:W-:Y:S04]  /*22f60*/  STL.64 [R1+0x2f0], R228 ;  /* 0x0002f0e401007387 */ /* 0x0009e80000100a00 */
[----:B------:R4:W-:Y:S04]  /*22f70*/  STL.64 [R1+0x2f8], R230 ;  /* 0x0002f8e601007387 */ /* 0x0009e80000100a00 */
[----:B-1----:R-:W2:Y:S04]  /*22f80*/  LDL.LU.64 R232, [R1+0x120] ;  /* 0x0001200001e87983 */ /* 0x002ea80000300a00 */
[----:B---3--:R-:W3:Y:S04]  /*22f90*/  LDL.LU.64 R234, [R1+0x128] ;  /* 0x0001280001ea7983 */ /* 0x008ee80000300a00 */
[----:B----4-:R-:W4:Y:S04]  /*22fa0*/  LDL.LU.64 R228, [R1+0x30] ;  /* 0x0000300001e47983 */ /* 0x010f280000300a00 */
[----:B------:R-:W4:Y:S04]  /*22fb0*/  LDL.LU.64 R230, [R1+0x38] ;  /* 0x0000380001e67983 */ /* 0x000f280000300a00 */
[----:B------:R-:W-:Y:S04]  /*22fc0*/  STL.64 [R1+0x350], R244 ;  /* 0x000350f401007387 */ /* 0x000fe80000100a00 */
[----:B------:R1:W-:Y:S04]  /*22fd0*/  STL.64 [R1+0x358], R246 ;  /* 0x000358f601007387 */ /* 0x0003e80000100a00 */
[----:B-1----:R-:W2:Y:S04]  /*22fe0*/  LDL.LU.64 R246, [R1+0x1a48] ;  /* 0x001a480001f67983 */ /* 0x002ea80000300a00 */
[----:B------:R-:W2:Y:S04]  /*22ff0*/  LDL.LU.64 R244, [R1+0x1a40] ;  /* 0x001a400001f47983 */ /* 0x000ea80000300a00 */
[----:B------:R1:W-:Y:S04]  /*23000*/  STL.64 [R1+0x400], R12 ;  /* 0x0004000c01007387 */ /* 0x0003e80000100a00 */
[----:B------:R1:W-:Y:S04]  /*23010*/  STL.64 [R1+0x408], R14 ;  /* 0x0004080e01007387 */ /* 0x0003e80000100a00 */
[----:B-1----:R-:W2:Y:S04]  /*23020*/  LDL.LU.64 R12, [R1+0x60] ;  /* 0x00006000010c7983 */ /* 0x002ea80000300a00 */
[----:B------:R-:W2:Y:S04]  /*23030*/  LDL.LU.64 R14, [R1+0x68] ;  /* 0x00006800010e7983 */ /* 0x000ea80000300a00 */
[----:B------:R1:W-:Y:S04]  /*23040*/  STL.64 [R1+0x470], R84 ;  /* 0x0004705401007387 */ /* 0x0003e80000100a00 */
[----:B------:R1:W-:Y:S04]  /*23050*/  STL.64 [R1+0x478], R86 ;  /* 0x0004785601007387 */ /* 0x0003e80000100a00 */
[----:B-1----:R-:W3:Y:S04]  /*23060*/  LDL.LU.64 R84, [R1+0x150] ;  /* 0x0001500001547983 */ /* 0x002ee80000300a00 */
[----:B------:R-:W3:Y:S04]  /*23070*/  LDL.LU.64 R86, [R1+0x158] ;  /* 0x0001580001567983 */ /* 0x000ee80000300a00 */
[----:B------:R1:W-:Y:S04]  /*23080*/  STL.64 [R1+0x520], R164 ;  /* 0x000520a401007387 */ /* 0x0003e80000100a00 */
[----:B------:R1:W-:Y:S04]  /*23090*/  STL.64 [R1+0x528], R166 ;  /* 0x000528a601007387 */ /* 0x0003e80000100a00 */
[----:B-1----:R-:W4:Y:S04]  /*230a0*/  LDL.LU.64 R164, [R1+0x310] ;  /* 0x0003100001a47983 */ /* 0x002f280000300a00 */
[----:B------:R-:W4:Y:S01]  /*230b0*/  LDL.LU.64 R166, [R1+0x318] ;  /* 0x0003180001a67983 */ /* 0x000f220000300a00 */
[-C--:B------:R-:W-:Y:S08]  /*230c0*/  HMMA.1688.F32.TF32 R160, R140, R132.reuse, R160 ;  /* 0x000000848ca0723c */ /* 0x080ff000000810a0 */
[----:B------:R-:W-:Y:S11]  /*230d0*/  HMMA.1688.F32.TF32 R16, R192, R132, R16 ;  /* 0x00000084c010723c */ /* 0x000ff60000081010 */
[----:B------:R-:W-:Y:S04]  /*230e0*/  @!UPT UIADD3 URZ, URZ, URZ, URZ ;  /* 0x0000003f3f3ff290 */ /* 0x000fe8000fffe03f */
[----:B------:R-:W-:Y:S04]  /*230f0*/  STL.64 [R1+0x5c0], R160 ;  /* 0x0005c0a001007387 */ /* 0x000fe80000100a00 */
[----:B------:R-:W-:Y:S04]  /*23100*/  STL.64 [R1+0x5c8], R162 ;  /* 0x0005c8a201007387 */ /* 0x000fe80000100a00 */
[----:B------:R-:W-:Y:S04]  /*23110*/  STL.64 [R1+0x680], R16 ;  /* 0x0006801001007387 */ /* 0x000fe80000100a00 */
[----:B------:R2:W-:Y:S01]  /*23120*/  STL.64 [R1+0x688], R18 ;  /* 0x0006881201007387 */ /* 0x0005e20000100a00 */
[----:B------:R-:W-:Y:S08]  /*23130*/  HMMA.1688.F32.TF32 R4, R188, R124, R4 ;  /* 0x0000007cbc04723c */ /* 0x000ff00000081004 */
[-C--:B--2---:R-:W-:Y:S08]  /*23140*/  HMMA.1688.F32.TF32 R16, R184, R128.reuse, R12 ;  /* 0x00000080b810723c */ /* 0x084ff0000008100c */
[-C--:B------:R-:W-:Y:S08]  /*23150*/  HMMA.1688.F32.TF32 R12, R188, R128.reuse, R8 ;  /* 0x00000080bc0c723c */ /* 0x080ff00000081008 */
[-C--:B---3--:R-:W-:Y:S08]  /*23160*/  HMMA.1688.F32.TF32 R84, R180, R128.reuse, R84 ;  /* 0x00000080b454723c */ /* 0x088ff00000081054 */
[-C--:B----4-:R-:W-:Y:S08]  /*23170*/  HMMA.1688.F32.TF32 R132, R176, R128.reuse, R164 ;  /* 0x00000080b084723c */ /* 0x090ff000000810a4 */
[-C--:B------:R-:W-:Y:S11]  /*23180*/  HMMA.1688.F32.TF32 R8, R136, R128.reuse, R80 ;  /* 0x000000808808723c */ /* 0x080ff60000081050 */
[----:B------:R-:W-:Y:S04]  /*23190*/  @!UPT UIADD3 URZ, URZ, URZ, URZ ;  /* 0x0000003f3f3ff290 */ /* 0x000fe8000fffe03f */
[----:B------:R-:W-:Y:S04]  /*231a0*/  STL.64 [R1+0x2c0], R132 ;  /* 0x0002c08401007387 */ /* 0x000fe80000100a00 */
[----:B------:R-:W-:Y:S04]  /*231b0*/  STL.64 [R1+0x2c8], R134 ;  /* 0x0002c88601007387 */ /* 0x000fe80000100a00 */
[----:B------:R-:W-:Y:S04]  /*231c0*/  STL.64 [R1+0x2b0], R84 ;  /* 0x0002b05401007387 */ /* 0x000fe80000100a00 */
[----:B------:R-:W-:Y:S04]  /*231d0*/  STL.64 [R1+0x2b8], R86 ;  /* 0x0002b85601007387 */ /* 0x000fe80000100a00 */
[----:B------:R-:W-:Y:S04]  /*231e0*/  STL.64 [R1+0x2e0], R16 ;  /* 0x0002e01001007387 */ /* 0x000fe80000100a00 */
[----:B------:R1:W-:Y:S04]  /*231f0*/  STL.64 [R1+0x2e8], R18 ;  /* 0x0002e81201007387 */ /* 0x0003e80000100a00 */
[----:B------:R-:W-:Y:S04]  /*23200*/  STL.64 [R1+0x340], R12 ;  /* 0x0003400c01007387 */ /* 0x000fe80000100a00 */
[----:B------:R2:W-:Y:S01]  /*23210*/  STL.64 [R1+0x348], R14 ;  /* 0x0003480e01007387 */ /* 0x0005e20000100a00 */
[-C--:B-1----:R-:W-:Y:S08]  /*23220*/  HMMA.1688.F32.TF32 R16, R196, R128.reuse, R152 ;  /* 0x00000080c410723c */ /* 0x082ff00000081098 */
[-C--:B--2---:R-:W-:Y:S01]  /*23230*/  HMMA.1688.F32.TF32 R12, R140, R128.reuse, R172 ;  /* 0x000000808c0c723c */ /* 0x084fe200000810ac */
[----:B------:R-:W-:Y:S04]  /*23240*/  STL.64 [R1+0x420], R8 ;  /* 0x0004200801007387 */ /* 0x000fe80000100a00 */
[----:B------:R1:W-:Y:S10]  /*23250*/  STL.64 [R1+0x428], R10 ;  /* 0x0004280a01007387 */ /* 0x0003f40000100a00 */
[----:B------:R-:W-:Y:S01]  /*23260*/  STL.64 [R1+0x4f0], R16 ;  /* 0x0004f01001007387 */ /* 0x000fe20000100a00 */
[----:B-1----:R-:W-:Y:S03]  /*23270*/  HMMA.1688.F32.TF32 R8, R192, R128, R20 ;  /* 0x00000080c008723c */ /* 0x002fe60000081014 */
[----:B------:R1:W-:Y:S04]  /*23280*/  STL.64 [R1+0x4f8], R18 ;  /* 0x0004f81201007387 */ /* 0x0003e80000100a00 */
[----:B------:R-:W-:Y:S04]  /*23290*/  STL.64 [R1+0x580], R12 ;  /* 0x0005800c01007387 */ /* 0x000fe80000100a00 */
[----:B------:R2:W-:Y:S01]  /*232a0*/  STL.64 [R1+0x588], R14 ;  /* 0x0005880e01007387 */ /* 0x0005e20000100a00 */
[-C--:B-1----:R-:W-:Y:S08]  /*232b0*/  HMMA.1688.F32.TF32 R16, R176, R124.reuse, R236 ;  /* 0x0000007cb010723c */ /* 0x082ff000000810ec */
[-C--:B--2---:R-:W-:Y:S03]  /*232c0*/  HMMA.1688.F32.TF32 R12, R180, R124.reuse, R232 ;  /* 0x0000007cb40c723c */ /* 0x084fe600000810e8 */
[----:B------:R-:W-:Y:S04]  /*232d0*/  STL.64 [R1+0x640], R8 ;  /* 0x0006400801007387 */ /* 0x000fe80000100a00 */
[----:B------:R1:W-:Y:S08]  /*232e0*/  STL.64 [R1+0x648], R10 ;  /* 0x0006480a01007387 */ /* 0x0003f00000100a00 */
[----:B------:R-:W-:Y:S01]  /*232f0*/  STL.64 [R1+0x1a0], R16 ;  /* 0x0001a01001007387 */ /* 0x000fe20000100a00 */
[-C--:B-1----:R-:W-:Y:S03]  /*23300*/  HMMA.1688.F32.TF32 R8, R184, R124.reuse, R228 ;  /* 0x0000007cb808723c */ /* 0x082fe600000810e4 */
[----:B------:R-:W-:Y:S04]  /*23310*/  STL.64 [R1+0x1a8], R18 ;  /* 0x0001a81201007387 */ /* 0x000fe80000100a00 */
[----:B------:R-:W2:Y:S04]  /*23320*/  LDL.LU.64 R84, [R1+0x590] ;  /* 0x0005900001547983 */ /* 0x000ea80000300a00 */
[----:B------:R-:W-:Y:S04]  /*23330*/  STL.64 [R1+0x180], R12 ;  /* 0x0001800c01007387 */ /* 0x000fe80000100a00 */
[----:B------:R-:W-:Y:S04]  /*23340*/  STL.64 [R1+0x188], R14 ;  /* 0x0001880e01007387 */ /* 0x000fe80000100a00 */
[----:B------:R-:W2:Y:S04]  /*23350*/  LDL.LU.64 R86, [R1+0x598] ;  /* 0x0005980001567983 */ /* 0x000ea80000300a00 */
[----:B------:R-:W-:Y:S04]  /*23360*/  LDSM.16.M88.4 R16, [R252+0x53000] ;  /* 0x05300000fc10783b */ /* 0x000fe80000000200 */
[----:B------:R-:W-:Y:S04]  /*23370*/  STL.64 [R1+0x1f0], R8 ;  /* 0x0001f00801007387 */ /* 0x000fe80000100a00 */
[----:B------:R-:W-:Y:S04]  /*23380*/  STL.64 [R1+0x1f8], R10 ;  /* 0x0001f80a01007387 */ /* 0x000fe80000100a00 */
[----:B------:R-:W3:Y:S04]  /*23390*/  LDL.LU.64 R152, [R1+0x260] ;  /* 0x0002600001987983 */ /* 0x000ee80000300a00 */
[----:B------:R-:W3:Y:S04]  /*233a0*/  LDL.LU.64 R154, [R1+0x268] ;  /* 0x00026800019a7983 */ /* 0x000ee80000300a00 */
[----:B------:R-:W-:Y:S04]  /*233b0*/  STL.64 [R1+0x2d0], R4 ;  /* 0x0002d00401007387 */ /* 0x000fe80000100a00 */
[----:B------:R1:W-:Y:S04]  /*233c0*/  STL.64 [R1+0x2d8], R6 ;  /* 0x0002d80601007387 */ /* 0x0003e80000100a00 */
[----:B------:R-:W4:Y:S04]  /*233d0*/  LDL.LU.64 R80, [R1+0x80] ;  /* 0x0000800001507983 */ /* 0x000f280000300a00 */
[----:B------:R-:W4:Y:S01]  /*233e0*/  LDL.LU.64 R82, [R1+0x88] ;  /* 0x0000880001527983 */ /* 0x000f220000300a00 */
[-C--:B-1----:R-:W-:Y:S11]  /*233f0*/  HMMA.1688.F32.TF32 R4, R136, R124.reuse, R76 ;  /* 0x0000007c8804723c */ /* 0x082ff6000008104c */
[----:B------:R-:W-:Y:S11]  /*23400*/  @!UPT UIADD3 URZ, URZ, URZ, URZ ;  /* 0x0000003f3f3ff290 */ /* 0x000ff6000fffe03f */
[----:B------:R-:W-:Y:S01]  /*23410*/  @!UPT UIADD3 URZ, URZ, URZ, URZ ;  /* 0x0000003f3f3ff290 */ /* 0x000fe2000fffe03f */
[----:B------:R-:W-:Y:S04]  /*23420*/  STL.64 [R1+0x380], R4 ;  /* 0x0003800401007387 */ /* 0x000fe80000100a00 */
[----:B------:R1:W-:Y:S04]  /*23430*/  STL.64 [R1+0x388], R6 ;  /* 0x0003880601007387 */ /* 0x0003e80000100a00 */
[----:B------:R-:W4:Y:S04]  /*23440*/  LDL.LU.64 R20, [R1+0x10] ;  /* 0x0000100001147983 */ /* 0x000f280000300a00 */
[----:B------:R-:W4:Y:S01]  /*23450*/  LDL.LU.64 R22, [R1+0x18] ;  /* 0x0000180001167983 */ /* 0x000f220000300a00 */
[-C--:B------:R-:W-:Y:S03]  /*23460*/  HMMA.1688.F32.TF32 R12, R196, R124.reuse, R148 ;  /* 0x0000007cc40c723c */ /* 0x080fe60000081094 */
[----:B------:R-:W-:Y:S05]  /*23470*/  LDSM.16.M88.4 R148, [R252+0x5b000] ;  /* 0x05b00000fc94783b */ /* 0x000fea0000000200 */
[-C--:B------:R-:W-:Y:S08]  /*23480*/  HMMA.1688.F32.TF32 R8, R140, R124.reuse, R156 ;  /* 0x0000007c8c08723c */ /* 0x080ff0000008109c */
[----:B-1----:R-:W-:Y:S07]  /*23490*/  HMMA.1688.F32.TF32 R4, R192, R124, R24 ;  /* 0x0000007cc004723c */ /* 0x002fee0000081018 */
[----:B------:R-:W-:Y:S04]  /*234a0*/  STL.64 [R1+0x490], R12 ;  /* 0x0004900c01007387 */ /* 0x000fe80000100a00 */
[----:B------:R-:W-:Y:S04]  /*234b0*/  STL.64 [R1+0x498], R14 ;  /* 0x0004980e01007387 */ /* 0x000fe80000100a00 */
[----:B------:R-:W-:Y:S04]  /*234c0*/  STL.64 [R1+0x510], R8 ;  /* 0x0005100801007387 */ /* 0x000fe80000100a00 */
[----:B------:R-:W1:Y:S04]  /*234d0*/  LDSM.16.M88.4 R12, [R252+0x54000] ;  /* 0x05400000fc0c783b */ /* 0x000e680000000200 */
[----:B------:R-:W-:Y:S04]  /*234e0*/  STL.64 [R1+0x518], R10 ;  /* 0x0005180a01007387 */ /* 0x000fe80000100a00 */
[----:B------:R-:W-:Y:S04]  /*234f0*/  STL.64 [R1+0x600], R4 ;  /* 0x0006000401007387 */ /* 0x000fe80000100a00 */
[----:B------:R-:W1:Y:S04]  /*23500*/  LDSM.16.M88.4 R8, [R252+0x55000] ;  /* 0x05500000fc08783b */ /* 0x000e680000000200 */
[----:B------:R-:W-:Y:S04]  /*23510*/  STL.64 [R1+0x608], R6 ;  /* 0x0006080601007387 */ /* 0x000fe80000100a00 */
[----:B------:R-:W1:Y:S04]  /*23520*/  LDSM.16.M88.4 R4, [R252+0x56000] ;  /* 0x05600000fc04783b */ /* 0x000e680000000200 */
[----:B-1----:R-:W-:Y:S04]  /*23530*/  STL [R1+0x1a20], R14 ;  /* 0x001a200e01007387 */ /* 0x002fe80000100800 */
[----:B------:R-:W-:Y:S04]  /*23540*/  STL [R1+0x1a1c], R15 ;  /* 0x001a1c0f01007387 */ /* 0x000fe80000100800 */
[----:B------:R-:W-:Y:S04]  /*23550*/  STL [R1+0x1a24], R10 ;  /* 0x001a240a01007387 */ /* 0x000fe80000100800 */
[----:B------:R-:W-:Y:S04]  /*23560*/  STL [R1+0x19d4], R11 ;  /* 0x0019d40b01007387 */ /* 0x000fe80000100800 */
[----:B------:R-:W-:Y:S04]  /*23570*/  STL [R1+0x19cc], R6 ;  /* 0x0019cc0601007387 */ /* 0x000fe80000100800 */
[----:B------:R-:W-:Y:S01]  /*23580*/  STL [R1+0x19c8], R7 ;  /* 0x0019c80701007387 */ /* 0x000fe20000100800 */
[-C--:B--2---:R-:W-:Y:S03]  /*23590*/  HMMA.1688.F32.TF32 R76, R176, R16.reuse, R84 ;  /* 0x00000010b04c723c */ /* 0x084fe60000081054 */
[----:B------:R-:W2:Y:S04]  /*235a0*/  LDL.LU.64 R84, [R1+0x670] ;  /* 0x0006700001547983 */ /* 0x000ea80000300a00 */
[----:B------:R-:W2:Y:S11]  /*235b0*/  LDL.LU.64 R86, [R1+0x678] ;  /* 0x0006780001567983 */ /* 0x000eb60000300a00 */
[----:B------:R-:W-:Y:S06]  /*235c0*/  @!UPT UIADD3 URZ, URZ, URZ, URZ ;  /* 0x0000003f3f3ff290 */ /* 0x000fec000fffe03f */
[----:B------:R-:W-:Y:S02]  /*235d0*/  IMAD.MOV.U32 R135, RZ, RZ, R76 ;  /* 0x000000ffff877224 */ /* 0x000fe400078e004c */
[----:B------:R-:W-:Y:S02]  /*235e0*/  IMAD.MOV.U32 R127, RZ, RZ, R77 ;  /* 0x000000ffff7f7224 */ /* 0x000fe400078e004d */
[----:B------:R-:W-:Y:S02]  /*235f0*/  IMAD.MOV.U32 R130, RZ, RZ, R78 ;  /* 0x000000ffff827224 */ /* 0x000fe400078e004e */
[----:B------:R-:W-:Y:S02]  /*23600*/  IMAD.MOV.U32 R131, RZ, RZ, R79 ;  /* 0x000000ffff837224 */ /* 0x000fe400078e004f */
[-C--:B---3--:R-:W-:Y:S08]  /*23610*/  HMMA.1688.F32.TF32 R76, R180, R16.reuse, R152 ;  /* 0x00000010b44c723c */ /* 0x088ff00000081098 */
[-C--:B----4-:R-:W-:Y:S01]  /*23620*/  HMMA.1688.F32.TF32 R24, R184, R16.reuse, R80 ;  /* 0x00000010b818723c */ /* 0x090fe20000081050 */
[----:B------:R-:W-:Y:S04]  /*23630*/  STL [R1+0x1a30], R131 ;  /* 0x001a308301007387 */ /* 0x000fe80000100800 */
[----:B------:R-:W-:Y:S04]  /*23640*/  STL [R1+0x1a2c], R130 ;  /* 0x001a2c8201007387 */ /* 0x000fe80000100800 */
[----:B------:R-:W-:Y:S04]  /*23650*/  STL [R1+0x1a28], R135 ;  /* 0x001a288701007387 */ /* 0x000fe80000100800 */
[----:B------:R-:W-:Y:S04]  /*23660*/  STL.64 [R1+0x1a10], R126 ;  /* 0x001a107e01007387 */ /* 0x000fe80000100a00 */
[----:B------:R-:W-:Y:S04]  /*23670*/  STL.64 [R1+0x130], R76 ;  /* 0x0001304c01007387 */ /* 0x000fe80000100a00 */
[----:B------:R-:W-:Y:S04]  /*23680*/  STL.64 [R1+0x138], R78 ;  /* 0x0001384e01007387 */ /* 0x000fe80000100a00 */
[----:B------:R-:W3:Y:S04]  /*23690*/  LDL.LU.64 R80, [R1+0x3e0] ;  /* 0x0003e00001507983 */ /* 0x000ee80000300a00 */
[----:B------:R1:W-:Y:S04]  /*236a0*/  STL.64 [R1+0x160], R24 ;  /* 0x0001601801007387 */ /* 0x0003e80000100a00 */
[----:B------:R4:W-:Y:S04]  /*236b0*/  STL.64 [R1+0x168], R26 ;  /* 0x0001681a01007387 */ /* 0x0009e80000100a00 */
[----:B------:R-:W3:Y:S01]  /*236c0*/  LDL.LU.64 R82, [R1+0x3e8] ;  /* 0x0003e80001527983 */ /* 0x000ee20000300a00 */
[-C--:B------:R-:W-:Y:S11]  /*236d0*/  HMMA.1688.F32.TF32 R20, R188, R16.reuse, R20 ;  /* 0x00000010bc14723c */ /* 0x080ff60000081014 */
[----:B------:R-:W-:Y:S11]  /*236e0*/  @!UPT UIADD3 URZ, URZ, URZ, URZ ;  /* 0x0000003f3f3ff290 */ /* 0x000ff6000fffe03f */
[----:B------:R-:W-:Y:S01]  /*236f0*/  @!UPT UIADD3 URZ, URZ, URZ, URZ ;  /* 0x0000003f3f3ff290 */ /* 0x000fe2000fffe03f */
[----:B------:R4:W-:Y:S04]  /*23700*/  STL.64 [R1+0x1e0], R20 ;  /* 0x0001e01401007387 */ /* 0x0009e80000100a00 */
[----:B------:R4:W-:Y:S04]  /*23710*/  STL.64 [R1+0x1e8], R22 ;  /* 0x0001e81601007387 */ /* 0x0009e80000100a00 */
[----:B-1----:R-:W3:Y:S04]  /*23720*/  LDL.LU.64 R24, [R1+0x90] ;  /* 0x0000900001187983 */ /* 0x002ee80000300a00 */
[----:B----4-:R-:W4:Y:S04]  /*23730*/  LDL.LU.64 R26, [R1+0x98] ;  /* 0x00009800011a7983 */ /* 0x010f280000300a00 */
[----:B------:R-:W4:Y:S04]  /*23740*/  LDL.LU.64 R20, [R1] ;  /* 0x0000000001147983 */ /* 0x000f280000300a00 */
[----:B------:R-:W4:Y:S01]  /*23750*/  LDL.LU.64 R22, [R1+0x8] ;  /* 0x0000080001167983 */ /* 0x000f220000300a00 */
[-C--:B------:R-:W-:Y:S03]  /*23760*/  HMMA.1688.F32.TF32 R124, R136, R16.reuse, R72 ;  /* 0x00000010887c723c */ /* 0x080fe60000081048 */
[----:B------:R-:W4:Y:S05]  /*23770*/  LDL.LU.64 R76, [R1+0x6a0] ;  /* 0x0006a000014c7983 */ /* 0x000f2a0000300a00 */
[-C--:B------:R-:W-:Y:S08]  /*23780*/  HMMA.1688.F32.TF32 R72, R196, R16.reuse, R108 ;  /* 0x00000010c448723c */ /* 0x080ff0000008106c */
[-C--:B------:R-:W-:Y:S08]  /*23790*/  HMMA.1688.F32.TF32 R104, R140, R16.reuse, R104 ;  /* 0x000000108c68723c */ /* 0x080ff00000081068 */
[----:B------:R-:W-:Y:S01]  /*237a0*/  HMMA.1688.F32.TF32 R28, R192, R16, R28 ;  /* 0x00000010c01c723c */ /* 0x000fe2000008101c */
[----:B------:R-:W-:Y:S04]  /*237b0*/  STL.64 [R1+0x320], R124 ;  /* 0x0003207c01007387 */ /* 0x000fe80000100a00 */
[----:B------:R-:W-:Y:S04]  /*237c0*/  STL.64 [R1+0x328], R126 ;  /* 0x0003287e01007387 */ /* 0x000fe80000100a00 */
[----:B------:R-:W4:Y:S04]  /*237d0*/  LDL.LU.64 R78, [R1+0x6a8] ;  /* 0x0006a800014e7983 */ /* 0x000f280000300a00 */
[----:B------:R-:W-:Y:S04]  /*237e0*/  STL.64 [R1+0x430], R72 ;  /* 0x0004304801007387 */ /* 0x000fe80000100a00 */
[----:B------:R2:W-:Y:S04]  /*237f0*/  STL.64 [R1+0x438], R74 ;  /* 0x0004384a01007387 */ /* 0x0005e80000100a00 */
[----:B------:R-:W-:Y:S04]  /*23800*/  STL.64 [R1+0x4e0], R104 ;  /* 0x0004e06801007387 */ /* 0x000fe80000100a00 */
[----:B------:R-:W-:Y:S04]  /*23810*/  STL.64 [R1+0x4e8], R106 ;  /* 0x0004e86a01007387 */ /* 0x000fe80000100a00 */
[----:B------:R-:W-:Y:S04]  /*23820*/  STL.64 [R1+0x590], R28 ;  /* 0x0005901c01007387 */ /* 0x000fe80000100a00 */
[----:B------:R3:W-:Y:S01]  /*23830*/  STL.64 [R1+0x598], R30 ;  /* 0x0005981e01007387 */ /* 0x0007e20000100a00 */
[----:B--2---:R-:W-:Y:S11]  /*23840*/  HMMA.1688.F32.TF32 R72, R176, R12, R84 ;  /* 0x0000000cb048723c */ /* 0x004ff60000081054 */
[----:B------:R-:W-:Y:S11]  /*23850*/  @!UPT UIADD3 URZ, URZ, URZ, URZ ;  /* 0x0000003f3f3ff290 */ /* 0x000ff6000fffe03f */
[----:B------:R-:W-:Y:S02]  /*23860*/  @!UPT UIADD3 URZ, URZ, URZ, URZ ;  /* 0x0000003f3f3ff290 */ /* 0x000fe4000fffe03f */
[----:B------:R-:W-:Y:S01]  /*23870*/  IMAD.MOV.U32 R10, RZ, RZ, R73 ;  /* 0x000000ffff0a7224 */ /* 0x000fe200078e0049 */
[----:B------:R-:W-:-:S04]  /*23880*/  MOV R135, R72 ;  /* 0x0000004800877202 */ /* 0x000fc80000000f00 */
[----:B------:R-:W-:Y:S04]  /*23890*/  STL [R1+0x1a38], R10 ;  /* 0x001a380a01007387 */ /* 0x000fe80000100800 */
[----:B------:R-:W-:Y:S01]  /*238a0*/  STL [R1+0x1a34], R135 ;  /* 0x001a348701007387 */ /* 0x000fe20000100800 */
[----:B------:R-:W-:Y:S02]  /*238b0*/  IMAD.MOV.U32 R14, RZ, RZ, R74 ;  /* 0x000000ffff0e7224 */ /* 0x000fe400078e004a */
[----:B------:R-:W-:Y:S01]  /*238c0*/  IMAD.MOV.U32 R15, RZ, RZ, R75 ;  /* 0x000000ffff0f7224 */ /* 0x000fe200078e004b */
[-C--:B---3--:R-:W-:Y:S11]  /*238d0*/  HMMA.1688.F32.TF32 R28, R180, R12.reuse, R80 ;  /* 0x0000000cb41c723c */ /* 0x088ff60000081050 */
[----:B------:R-:W-:Y:S11]  /*238e0*/  @!UPT UIADD3 URZ, URZ, URZ, URZ ;  /* 0x0000003f3f3ff290 */ /* 0x000ff6000fffe03f */
[----:B------:R-:W-:Y:S02]  /*238f0*/  @!UPT UIADD3 URZ, URZ, URZ, URZ ;  /* 0x0000003f3f3ff290 */ /* 0x000fe4000fffe03f */
[----:B------:R-:W-:Y:S02]  /*23900*/  IMAD.MOV.U32 R16, RZ, RZ, R31 ;  /* 0x000000ffff107224 */ /* 0x000fe400078e001f */
[----:B------:R-:W-:Y:S01]  /*23910*/  IMAD.MOV.U32 R17, RZ, RZ, R30 ;  /* 0x000000ffff117224 */ /* 0x000fe200078e001e */
[----:B------:R-:W-:Y:S04]  /*23920*/  STL.64 [R1+0xe0], R28 ;  /* 0x0000e01c01007387 */ /* 0x000fe80000100a00 */
[----:B------:R-:W-:Y:S04]  /*23930*/  STL [R1+0x1994], R16 ;  /* 0x0019941001007387 */ /* 0x000fe80000100800 */
[----:B------:R-:W-:Y:S01]  /*23940*/  STL [R1+0x1990], R17 ;  /* 0x0019901101007387 */ /* 0x000fe20000100800 */
[-C--:B----4-:R-:W-:Y:S03]  /*23950*/  HMMA.1688.F32.TF32 R24, R184, R12.reuse, R24 ;  /* 0x0000000cb818723c */ /* 0x090fe60000081018 */
[----:B------:R-:W2:Y:S04]  /*23960*/  LDL.LU.64 R72, [R1+0x5a0] ;  /* 0x0005a00001487983 */ /* 0x000ea80000300a00 */
[----:B------:R-:W2:Y:S11]  /*23970*/  LDL.LU.64 R74, [R1+0x5a8] ;  /* 0x0005a800014a7983 */ /* 0x000eb60000300a00 */
[----:B------:R-:W-:Y:S05]  /*23980*/  @!UPT UIADD3 URZ, URZ, URZ, URZ ;  /* 0x0000003f3f3ff290 */ /* 0x000fea000fffe03f */
[----:B------:R-:W-:Y:S04]  /*23990*/  STL.64 [R1+0x110], R24 ;  /* 0x0001101801007387 */ /* 0x000fe80000100a00 */
[----:B------:R1:W-:Y:S02]  /*239a0*/  STL.64 [R1+0x118], R26 ;  /* 0x0001181a01007387 */ /* 0x0003e40000100a00 */
[-C--:B-1----:R-:W-:Y:S02]  /*239b0*/  HMMA.1688.F32.TF32 R24, R188, R12.reuse, R20 ;  /* 0x0000000cbc18723c */ /* 0x082fe40000081014 */
[----:B------:R-:W3:Y:S04]  /*239c0*/  LDL.LU.64 R20, [R1+0x140] ;  /* 0x0001400001147983 */ /* 0x000ee80000300a00 */
[----:B------:R-:W3:Y:S02]  /*239d0*/  LDL.LU.64 R22, [R1+0x148] ;  /* 0x0001480001167983 */ /* 0x000ee40000300a00 */
[-C--:B------:R-:W-:Y:S08]  /*239e0*/  HMMA.1688.F32.TF32 R84, R136, R12.reuse, R44 ;  /* 0x0000000c8854723c */ /* 0x080ff0000008102c */
[-C--:B------:R-:W-:Y:S08]  /*239f0*/  HMMA.1688.F32.TF32 R44, R196, R12.reuse, R88 ;  /* 0x0000000cc42c723c */ /* 0x080ff00000081058 */
[-C--:B------:R-:W-:Y:S08]  /*23a00*/  HMMA.1688.F32.TF32 R80, R140, R12.reuse, R168 ;  /* 0x0000000c8c50723c */ /* 0x080ff000000810a8 */
[----:B------:R-:W-:Y:S01]  /*23a10*/  HMMA.1688.F32.TF32 R32, R192, R12, R32 ;  /* 0x0000000cc020723c */ /* 0x000fe20000081020 */
[----:B------:R1:W-:Y:S04]  /*23a20*/  STL.64 [R1+0x150], R24 ;  /* 0x0001501801007387 */ /* 0x0003e80000100a00 */
[----:B------:R4:W-:Y:S04]  /*23a30*/  STL.64 [R1+0x158], R26 ;  /* 0x0001581a01007387 */ /* 0x0009e80000100a00 */
[----:B------:R-:W3:Y:S04]  /*23a40*/  LDL.LU.64 R28, [R1+0x720] ;  /* 0x00072000011c7983 */ /* 0x000ee80000300a00 */
[----:B------:R-:W3:Y:S04]  /*23a50*/  LDL.LU.64 R30, [R1+0x728] ;  /* 0x00072800011e7983 */ /* 0x000ee80000300a00 */
[----:B-1----:R-:W3:Y:S04]  /*23a60*/  LDL.LU.64 R24, [R1+0x650] ;  /* 0x0006500001187983 */ /* 0x002ee80000300a00 */
[----:B----4-:R-:W4:Y:S04]  /*23a70*/  LDL.LU.64 R26, [R1+0x658] ;  /* 0x00065800011a7983 */ /* 0x010f280000300a00 */
[----:B------:R-:W-:Y:S04]  /*23a80*/  STL.64 [R1+0x2a0], R84 ;  /* 0x0002a05401007387 */ /* 0x000fe80000100a00 */
[----:B------:R-:W-:Y:S04]  /*23a90*/  STL.64 [R1+0x2a8], R86 ;  /* 0x0002a85601007387 */ /* 0x000fe80000100a00 */
[----:B------:R-:W-:Y:S04]  /*23aa0*/  STL.64 [R1+0x3f0], R44 ;  /* 0x0003f02c01007387 */ /* 0x000fe80000100a00 */
[----:B------:R1:W-:Y:S04]  /*23ab0*/  STL.64 [R1+0x3f8], R46 ;  /* 0x0003f82e01007387 */ /* 0x0003e80000100a00 */
[----:B------:R-:W-:Y:S04]  /*23ac0*/  STL.64 [R1+0x4b0], R80 ;  /* 0x0004b05001007387 */ /* 0x000fe80000100a00 */
[----:B------:R-:W-:Y:S04]  /*23ad0*/  STL.64 [R1+0x4b8], R82 ;  /* 0x0004b85201007387 */ /* 0x000fe80000100a00 */
[----:B------:R-:W-:Y:S04]  /*23ae0*/  STL.64 [R1+0x570], R32 ;  /* 0x0005702001007387 */ /* 0x000fe80000100a00 */
[----:B------:R2:W-:Y:S01]  /*23af0*/  STL.64 [R1+0x578], R34 ;  /* 0x0005782201007387 */ /* 0x0005e20000100a00 */
[-C--:B-1----:R-:W-:Y:S11]  /*23b00*/  HMMA.1688.F32.TF32 R44, R176, R8.reuse, R76 ;  /* 0x00000008b02c723c */ /* 0x082ff6000008104c */
[----:B------:R-:W-:Y:S11]  /*23b10*/  @!UPT UIADD3 URZ, URZ, URZ, URZ ;  /* 0x0000003f3f3ff290 */ /* 0x000ff6000fffe03f */
[----:B------:R-:W-:Y:S02]  /*23b20*/  @!UPT UIADD3 URZ, URZ, URZ, URZ ;  /* 0x0000003f3f3ff290 */ /* 0x000fe4000fffe03f */
[----:B------:R-:W-:Y:S01]  /*23b30*/  IMAD.MOV.U32 R10, RZ, RZ, R44 ;  /* 0x000000ffff0a7224 */ /* 0x000fe200078e002c */
[----:B------:R-:W-:Y:S01]  /*23b40*/  MOV R135, R45 ;  /* 0x0000002d00877202 */ /* 0x000fe20000000f00 */
[----:B------:R-:W-:Y:S02]  /*23b50*/  IMAD.MOV.U32 R131, RZ, RZ, R46 ;  /* 0x000000ffff837224 */ /* 0x000fe400078e002e */
[----:B------:R-:W-:Y:S02]  /*23b60*/  IMAD.MOV.U32 R130, RZ, RZ, R47 ;  /* 0x000000ffff827224 */ /* 0x000fe400078e002f */
[-C--:B------:R-:W-:Y:S08]  /*23b70*/  HMMA.1688.F32.TF32 R44, R136, R8.reuse, R48 ;  /* 0x00000008882c723c */ /* 0x080ff00000081030 */
[-C--:B------:R-:W-:Y:S08]  /*23b80*/  HMMA.1688.F32.TF32 R48, R196, R8.reuse, R92 ;  /* 0x00000008c430723c */ /* 0x080ff0000008105c */
[-C--:B--2---:R-:W-:Y:S11]  /*23b90*/  HMMA.1688.F32.TF32 R32, R180, R8.reuse, R72 ;  /* 0x00000008b420723c */ /* 0x084ff60000081048 */
[----:B------:R-:W-:Y:S11]  /*23ba0*/  @!UPT UIADD3 URZ, URZ, URZ, URZ ;  /* 0x0000003f3f3ff290 */ /* 0x000ff6000fffe03f */
[----:B------:R-:W-:Y:S02]  /*23bb0*/  @!UPT UIADD3 URZ, URZ, URZ, URZ ;  /* 0x0000003f3f3ff290 */ /* 0x000fe4000fffe03f */
[----:B------:R-:W-:Y:S01]  /*23bc0*/  IMAD.MOV.U32 R16, RZ, RZ, R33 ;  /* 0x000000ffff107224 */ /* 0x000fe200078e0021 */
[----:B------:R3:W-:Y:S01]  /*23bd0*/  STL [R1+0xc0], R32 ;  /* 0x0000c02001007387 */ /* 0x0007e20000100800 */
[----:B------:R-:W-:Y:S02]  /*23be0*/  IMAD.MOV.U32 R17, RZ, RZ, R34 ;  /* 0x000000ffff117224 */ /* 0x000fe400078e0022 */
[----:B------:R-:W-:Y:S01]  /*23bf0*/  IMAD.MOV.U32 R13, RZ, RZ, R35 ;  /* 0x000000ffff0d7224 */ /* 0x000fe200078e0023 */
[----:B------:R-:W-:Y:S01]  /*23c00*/  STL [R1+0x19d0], R16 ;  /* 0x0019d01001007387 */ /* 0x000fe20000100800 */
[-C--:B---3--:R-:W-:Y:S03]  /*23c10*/  HMMA.1688.F32.TF32 R32, R184, R8.reuse, R20 ;  /* 0x00000008b820723c */ /* 0x088fe60000081014 */
[----:B------:R-:W2:Y:S04]  /*23c20*/  LDL.LU.64 R20, [R1+0x3a0] ;  /* 0x0003a00001147983 */ /* 0x000ea80000300a00 */
[----:B------:R-:W2:Y:S11]  /*23c30*/  LDL.LU.64 R22, [R1+0x3a8] ;  /* 0x0003a80001167983 */ /* 0x000eb60000300a00 */
[----:B------:R-:W-:Y:S05]  /*23c40*/  @!UPT UIADD3 URZ, URZ, URZ, URZ ;  /* 0x0000003f3f3ff290 */ /* 0x000fea000fffe03f */
[----:B------:R-:W-:Y:S04]  /*23c50*/  STL.64 [R1+0xb0], R32 ;  /* 0x0000b02001007387 */ /* 0x000fe80000100a00 */
[----:B------:R1:W-:Y:S02]  /*23c60*/  STL.64 [R1+0xb8], R34 ;  /* 0x0000b82201007387 */ /* 0x0003e40000100a00 */
[-C--:B-1----:R-:W-:Y:S11]  /*23c70*/  HMMA.1688.F32.TF32 R32, R188, R8.reuse, R248 ;  /* 0x00000008bc20723c */ /* 0x082ff600000810f8 */
[----:B------:R-:W-:Y:S11]  /*23c80*/  @!UPT UIADD3 URZ, URZ, URZ, URZ ;  /* 0x0000003f3f3ff290 */ /* 0x000ff6000fffe03f */
[----:B------:R-:W-:Y:S01]  /*23c90*/  @!UPT UIADD3 URZ, URZ, URZ, URZ ;  /* 0x0000003f3f3ff290 */ /* 0x000fe2000fffe03f */
[----:B------:R-:W-:Y:S04]  /*23ca0*/  STL.64 [R1+0x100], R32 ;  /* 0x0001002001007387 */ /* 0x000fe80000100a00 */
[----:B------:R-:W-:Y:S04]  /*23cb0*/  STL.64 [R1+0x108], R34 ;  /* 0x0001082201007387 */ /* 0x000fe80000100a00 */
[----:B------:R1:W-:Y:S04]  /*23cc0*/  STL.64 [R1+0x1c0], R44 ;  /* 0x0001c02c01007387 */ /* 0x0003e80000100a00 */
[----:B------:R3:W-:Y:S04]  /*23cd0*/  STL.64 [R1+0x1c8], R46 ;  /* 0x0001c82e01007387 */ /* 0x0007e80000100a00 */
[----:B-1----:R-:W2:Y:S04]  /*23ce0*/  LDL.LU.64 R44, [R1+0x7a0] ;  /* 0x0007a000012c7983 */ /* 0x002ea80000300a00 */
[----:B------:R-:W-:Y:S04]  /*23cf0*/  STL.64 [R1+0x370], R48 ;  /* 0x0003703001007387 */ /* 0x000fe80000100a00 */
[----:B------:R-:W-:Y:S04]  /*23d00*/  STL.64 [R1+0x378], R50 ;  /* 0x0003783201007387 */ /* 0x000fe80000100a00 */
[----:B---3--:R-:W3:Y:S01]  /*23d10*/  LDL.LU.64 R46, [R1+0x7a8] ;  /* 0x0007a800012e7983 */ /* 0x008ee20000300a00 */
[-C--:B------:R-:W-:Y:S11]  /*23d20*/  HMMA.1688.F32.TF32 R32, R140, R8.reuse, R112 ;  /* 0x000000088c20723c */ /* 0x080ff60000081070 */
[----:B------:R-:W-:Y:S11]  /*23d30*/  @!UPT UIADD3 URZ, URZ, URZ, URZ ;  /* 0x0000003f3f3ff290 */ /* 0x000ff6000fffe03f */
[----:B------:R-:W-:Y:S01]  /*23d40*/  @!UPT UIADD3 URZ, URZ, URZ, URZ ;  /* 0x0000003f3f3ff290 */ /* 0x000fe2000fffe03f */
[----:B------:R-:W-:Y:S04]  /*23d50*/  STL.64 [R1+0x460], R32 ;  /* 0x0004602001007387 */ /* 0x000fe80000100a00 */
[----:B------:R1:W-:Y:S02]  /*23d60*/  STL.64 [R1+0x468], R34 ;  /* 0x0004682201007387 */ /* 0x0003e40000100a00 */
[----:B-1----:R-:W-:Y:S08]  /*23d70*/  HMMA.1688.F32.TF32 R32, R192, R8, R36 ;  /* 0x00000008c020723c */ /* 0x002ff00000081024 */
[----:B----4-:R-:W-:Y:S11]  /*23d80*/  HMMA.1688.F32.TF32 R24, R180, R4, R24 ;  /* 0x00000004b418723c */ /* 0x010ff60000081018 */
[----:B------:R-:W-:Y:S04]  /*23d90*/  @!UPT UIADD3 URZ, URZ, URZ, URZ ;  /* 0x0000003f3f3ff290 */ /* 0x000fe8000fffe03f */
[----:B------:R-:W-:Y:S04]  /*23da0*/  STL.64 [R1+0x540], R32 ;  /* 0x0005402001007387 */ /* 0x000fe80000100a00 */
[----:B------:R-:W-:Y:S04]  /*23db0*/  STL.64 [R1+0x548], R34 ;  /* 0x0005482201007387 */ /* 0x000fe80000100a00 */
[----:B------:R-:W4:Y:S04]  /*23dc0*/  LDL.LU.64 R36, [R1+0x6d0] ;  /* 0x0006d00001247983 */ /* 0x000f280000300a00 */
[----:B------:R-:W4:Y:S01]  /*23dd0*/  LDL.LU.64 R38, [R1+0x6d8] ;  /* 0x0006d80001267983 */ /* 0x000f220000300a00 */
[----:B------:R-:W-:-:S03]  /*23de0*/  IMAD.MOV.U32 R16, RZ, RZ, R25 ;  /* 0x000000ffff107224 */ /* 0x000fc600078e0019 */
[----:B------:R-:W4:Y:S04]  /*23df0*/  LDL.LU.64 R76, [R1+0x5d0] ;  /* 0x0005d000014c7983 */ /* 0x000f280000300a00 */
[----:B------:R-:W4:Y:S04]  /*23e00*/  LDL.LU.64 R78, [R1+0x5d8] ;  /* 0x0005d800014e7983 */ /* 0x000f280000300a00 */
[----:B------:R-:W4:Y:S04]  /*23e10*/  LDL.LU.64 R72, [R1+0x240] ;  /* 0x0002400001487983 */ /* 0x000f280000300a00 */
[----:B------:R-:W4:Y:S04]  /*23e20*/  LDL.LU.64 R74, [R1+0x248] ;  /* 0x00024800014a7983 */ /* 0x000f280000300a00 */
[----:B------:R-:W-:Y:S04]  /*23e30*/  STL.64 [R1+0x19e0], R18 ;  /* 0x0019e01201007387 */ /* 0x000fe80000100a00 */
[----:B------:R1:W-:Y:S04]  /*23e40*/  STL.64 [R1+0x19d8], R16 ;  /* 0x0019d81001007387 */ /* 0x0003e80000100a00 */
[----:B------:R-:W3:Y:S01]  /*23e50*/  LDSM.16.M88.4 R32, [R252+0x57000] ;  /* 0x05700000fc20783b */ /* 0x000ee20000000200 */
[----:B-1----:R-:W-:Y:S01]  /*23e60*/  HMMA.1688.F32.TF32 R16, R136, R4, R68 ;  /* 0x000000048810723c */ /* 0x002fe20000081044 */
[----:B------:R-:W-:-:S02]  /*23e70*/  IMAD.MOV.U32 R11, RZ, RZ, R24 ;  /* 0x000000ffff0b7224 */ /* 0x000fc400078e0018 */
[----:B------:R-:W-:Y:S02]  /*23e80*/  IMAD.MOV.U32 R6, RZ, RZ, R26 ;  /* 0x000000ffff067224 */ /* 0x000fe400078e001a */
[----:B------:R-:W-:-:S03]  /*23e90*/  IMAD.MOV.U32 R7, RZ, RZ, R27 ;  /* 0x000000ffff077224 */ /* 0x000fc600078e001b */
[-C--:B------:R-:W-:Y:S08]  /*23ea0*/  HMMA.1688.F32.TF32 R24, R196, R4.reuse, R96 ;  /* 0x00000004c418723c */ /* 0x080ff00000081060 */
[----:B--2---:R-:W-:Y:S11]  /*23eb0*/  HMMA.1688.F32.TF32 R20, R184, R4, R20 ;  /* 0x00000004b814723c */ /* 0x004ff60000081014 */
[----:B------:R-:W-:Y:S11]  /*23ec0*/  @!UPT UIADD3 URZ, URZ, URZ, URZ ;  /* 0x0000003f3f3ff290 */ /* 0x000ff6000fffe03f */
[----:B------:R-:W-:Y:S01]  /*23ed0*/  @!UPT UIADD3 URZ, URZ, URZ, URZ ;  /* 0x0000003f3f3ff290 */ /* 0x000fe2000fffe03f */
[----:B------:R-:W-:Y:S01]  /*23ee0*/  STL.64 [R1+0x50], R20 ;  /* 0x0000501401007387 */ /* 0x000fe20000100a00 */
[----:B------:R-:W-:-:S03]  /*23ef0*/  MOV R0, R23 ;  /* 0x0000001700007202 */ /* 0x000fc60000000f00 */
[----:B------:R1:W-:Y:S02]  /*23f00*/  STL [R1+0x58], R22 ;  /* 0x0000581601007387 */ /* 0x0003e40000100800 */
[-C--:B-1----:R-:W-:Y:S11]  /*23f10*/  HMMA.1688.F32.TF32 R20, R188, R4.reuse, R240 ;  /* 0x00000004bc14723c */ /* 0x082ff600000810f0 */
[----:B------:R-:W-:Y:S11]  /*23f20*/  @!UPT UIADD3 URZ, URZ, URZ, URZ ;  /* 0x0000003f3f3ff290 */ /* 0x000ff6000fffe03f */
[----:B------:R-:W-:Y:S01]  /*23f30*/  @!UPT UIADD3 URZ, URZ, URZ, URZ ;  /* 0x0000003f3f3ff290 */ /* 0x000fe2000fffe03f */
[----:B------:R-:W-:Y:S04]  /*23f40*/  STL.64 [R1+0xa0], R20 ;  /* 0x0000a01401007387 */ /* 0x000fe80000100a00 */
[----:B------:R1:W-:Y:S04]  /*23f50*/  STL.64 [R1+0xa8], R22 ;  /* 0x0000a81601007387 */ /* 0x0003e80000100a00 */
[----:B------:R-:W-:Y:S04]  /*23f60*/  STL.64 [R1+0x140], R16 ;  /* 0x0001401001007387 */ /* 0x000fe80000100a00 */
[----:B------:R2:W-:Y:S01]  /*23f70*/  STL.64 [R1+0x148], R18 ;  /* 0x0001481201007387 */ /* 0x0005e20000100a00 */
[-C--:B-1----:R-:W-:Y:S08]  /*23f80*/  HMMA.1688.F32.TF32 R20, R140, R4.reuse, R116 ;  /* 0x000000048c14723c */ /* 0x082ff00000081074 */
[----:B--2---:R-:W-:Y:S01]  /*23f90*/  HMMA.1688.F32.TF32 R16, R192, R4, R40 ;  /* 0x00000004c010723c */ /* 0x004fe20000081028 */
[----:B------:R-:W-:Y:S04]  /*23fa0*/  STL.64 [R1+0x310], R24 ;  /* 0x0003101801007387 */ /* 0x000fe80000100a00 */
[----:B------:R-:W-:Y:S03]  /*23fb0*/  STL.64 [R1+0x318], R26 ;  /* 0x0003181a01007387 */ /* 0x000fe60000100a00 */
[-C--:B---3--:R-:W-:Y:S01]  /*23fc0*/  HMMA.1688.F32.TF32 R240, R176, R32.reuse, R44 ;  /* 0x00000020b0f0723c */ /* 0x088fe2000008102c */
[----:B------:R-:W-:Y:S04]  /*23fd0*/  LDSM.16.M88.4 R24, [R252+0x59000] ;  /* 0x05900000fc18783b */ /* 0x000fe80000000200 */
[----:B------:R-:W-:Y:S04]  /*23fe0*/  LDSM.16.M88.4 R116, [R252+0x5e000] ;  /* 0x05e00000fc74783b */ /* 0x000fe80000000200 */
[----:B------:R-:W-:Y:S04]  /*23ff0*/  STL.64 [R1+0x410], R20 ;  /* 0x0004101401007387 */ /* 0x000fe80000100a00 */
[----:B------:R-:W-:Y:S04]  /*24000*/  STL.64 [R1+0x418], R22 ;  /* 0x0004181601007387 */ /* 0x000fe80000100a00 */
[----:B------:R1:W-:Y:S04]  /*24010*/  STL.64 [R1+0x4d0], R16 ;  /* 0x0004d01001007387 */ /* 0x0003e80000100a00 */
[----:B------:R2:W-:Y:S04]  /*24020*/  STL.64 [R1+0x4d8], R18 ;  /* 0x0004d81201007387 */ /* 0x0005e80000100a00 */
[----:B------:R-:W3:Y:S04]  /*24030*/  LDL.LU.64 R48, [R1+0x7c0] ;  /* 0x0007c00001307983 */ /* 0x000ee80000300a00 */
[----:B------:R-:W3:Y:S04]  /*24040*/  LDL.LU.64 R50, [R1+0x7c8] ;  /* 0x0007c80001327983 */ /* 0x000ee80000300a00 */
[----:B------:R-:W3:Y:S04]  /*24050*/  LDL.LU.64 R92, [R1+0x730] ;  /* 0x00073000015c7983 */ /* 0x000ee80000300a00 */
[----:B------:R-:W3:Y:S04]  /*24060*/  LDL.LU.64 R94, [R1+0x738] ;  /* 0x00073800015e7983 */ /* 0x000ee80000300a00 */
[----:B------:R-:W3:Y:S04]  /*24070*/  LDL.LU.64 R68, [R1+0x660] ;  /* 0x0006600001447983 */ /* 0x000ee80000300a00 */
[----:B------:R-:W3:Y:S04]  /*24080*/  LDL.LU.64 R70, [R1+0x668] ;  /* 0x0006680001467983 */ /* 0x000ee80000300a00 */
[----:B------:R-:W3:Y:S04]  /*24090*/  LDL.LU.64 R44, [R1+0x440] ;  /* 0x00044000012c7983 */ /* 0x000ee80000300a00 */
[----:B------:R-:W3:Y:S04]  /*240a0*/  LDL.LU.64 R46, [R1+0x448] ;  /* 0x00044800012e7983 */ /* 0x000ee80000300a00 */
[----:B-1----:R-:W3:Y:S04]  /*240b0*/  LDL.LU.64 R16, [R1+0x20] ;  /* 0x0000200001107983 */ /* 0x002ee80000300a00 */
[----:B--2---:R-:W2:Y:S01]  /*240c0*/  LDL.LU.64 R18, [R1+0x28] ;  /* 0x0000280001127983 */ /* 0x004ea20000300a00 */
[----:B----4-:R-:W-:Y:S08]  /*240d0*/  HMMA.1688.F32.TF32 R36, R180, R32, R36 ;  /* 0x00000020b424723c */ /* 0x010ff00000081024 */
[----:B------:R-:W-:Y:S01]  /*240e0*/  HMMA.1688.F32.TF32 R28, R176, R4, R28 ;  /* 0x00000004b01c723c */ /* 0x000fe2000008101c */
[----:B------:R-:W-:Y:S04]  /*240f0*/  STL.64 [R1+0x19a0], R242 ;  /* 0x0019a0f201007387 */ /* 0x000fe80000100a00 */
[----:B------:R-:W-:Y:S03]  /*24100*/  STL.64 [R1+0x1998], R240 ;  /* 0x001998f001007387 */ /* 0x000fe60000100a00 */
[-C--:B------:R-:W-:Y:S01]  /*24110*/  HMMA.1688.F32.TF32 R40, R184, R32.reuse, R76 ;  /* 0x00000020b828723c */ /* 0x080fe2000008104c */
[----:B------:R-:W-:Y:S06]  /*24120*/  LDSM.16.M88.4 R20, [R252+0x5a000] ;  /* 0x05a00000fc14783b */ /* 0x000fec0000000200 */
[----:B------:R-:W-:Y:S04]  /*24130*/  STL.64 [R1+0x19b0], R38 ;  /* 0x0019b02601007387 */ /* 0x000fe80000100a00 */
[----:B------:R1:W-:Y:S02]  /*24140*/  STL.64 [R1+0x19a8], R36 ;  /* 0x0019a82401007387 */ /* 0x0003e40000100a00 */
[----:B-1----:R-:W-:Y:S03]  /*24150*/  HMMA.1688.F32.TF32 R36, R188, R32, R72 ;  /* 0x00000020bc24723c */ /* 0x002fe60000081048 */
[----:B------:R-:W-:Y:S01]  /*24160*/  IMAD.MOV.U32 R134, RZ, RZ, R28 ;  /* 0x000000ffff867224 */ /* 0x000fe200078e001c */
[----:B------:R-:W-:Y:S01]  /*24170*/  MOV R12, R29 ;  /* 0x0000001d000c7202 */ /* 0x000fe20000000f00 */
[----:B------:R-:W-:-:S02]  /*24180*/  IMAD.MOV.U32 R9, RZ, RZ, R30 ;  /* 0x000000ffff097224 */ /* 0x000fc400078e001e */
[----:B------:R-:W-:Y:S02]  /*24190*/  IMAD.MOV.U32 R8, RZ, RZ, R31 ;  /* 0x000000ffff087224 */ /* 0x000fe400078e001f */
[----:B------:R-:W1:Y:S04]  /*241a0*/  LDSM.16.M88.4 R28, [R252+0x58000] ;  /* 0x05800000fc1c783b */ /* 0x000e680000000200 */
[----:B------:R-:W-:Y:S04]  /*241b0*/  STL.64 [R1+0x19c0], R42 ;  /* 0x0019c02a01007387 */ /* 0x000fe80000100a00 */
[----:B------:R-:W-:Y:S04]  /*241c0*/  STL.64 [R1+0x19b8], R40 ;  /* 0x0019b82801007387 */ /* 0x000fe80000100a00 */
[----:B------:R-:W4:Y:S04]  /*241d0*/  LDL.LU.64 R72, [R1+0x820] ;  /* 0x0008200001487983 */ /* 0x000f280000300a00 */
[----:B------:R-:W4:Y:S04]  /*241e0*/  LDL.LU.64 R74, [R1+0x828] ;  /* 0x00082800014a7983 */ /* 0x000f280000300a00 */
[----:B------:R-:W-:Y:S04]  /*241f0*/  STL.64 [R1+0x40], R36 ;  /* 0x0000402401007387 */ /* 0x000fe80000100a00 */
[----:B------:R1:W-:Y:S01]  /*24200*/  STL.64 [R1+0x48], R38 ;  /* 0x0000482601007387 */ /* 0x0003e20000100a00 */
[-C--:B------:R-:W-:Y:S03]  /*24210*/  HMMA.1688.F32.TF32 R96, R196, R32.reuse, R100 ;  /* 0x00000020c460723c */ /* 0x080fe60000081064 */
[----:B------:R-:W4:Y:S04]  /*24220*/  LDL.LU.64 R76, [R1+0x790] ;  /* 0x00079000014c7983 */ /* 0x000f280000300a00 */
[----:B------:R-:W4:Y:S01]  /*24230*/  LDL.LU.64 R78, [R1+0x798] ;  /* 0x00079800014e7983 */ /* 0x000f220000300a00 */
[-C--:B-1----:R-:W-:Y:S03]  /*24240*/  HMMA.1688.F32.TF32 R36, R136, R32.reuse, R204 ;  /* 0x000000208824723c */ /* 0x082fe600000810cc */
[----:B------:R-:W4:Y:S04]  /*24250*/  LDL.LU.64 R80, [R1+0x690] ;  /* 0x0006900001507983 */ /* 0x000f280000300a00 */
[----:B------:R-:W4:Y:S04]  /*24260*/  LDL.LU.64 R82, [R1+0x698] ;  /* 0x0006980001527983 */ /* 0x000f280000300a00 */
[----:B------:R-:W4:Y:S01]  /*24270*/  LDL.LU.64 R88, [R1+0x450] ;  /* 0x0004500001587983 */ /* 0x000f220000300a00 */
[----:B------:R-:W-:Y:S03]  /*24280*/  HMMA.1688.F32.TF32 R40, R140, R32, R120 ;  /* 0x000000208c28723c */ /* 0x000fe60000081078 */
[----:B------:R-:W4:Y:S04]  /*24290*/  LDL.LU.64 R90, [R1+0x458] ;  /* 0x00045800015a7983 */ /* 0x000f280000300a00 */
[----:B------:R-:W4:Y:S04]  /*242a0*/  LDL.LU.64 R84, [R1+0x170] ;  /* 0x0001700001547983 */ /* 0x000f280000300a00 */
[----:B------:R-:W4:Y:S04]  /*242b0*/  LDL.LU.64 R86, [R1+0x178] ;  /* 0x0001780001567983 */ /* 0x000f280000300a00 */
[----:B------:R-:W-:Y:S04]  /*242c0*/  STL.64 [R1+0xf0], R36 ;  /* 0x0000f02401007387 */ /* 0x000fe80000100a00 */
[----:B------:R1:W-:Y:S01]  /*242d0*/  STL.64 [R1+0xf8], R38 ;  /* 0x0000f82601007387 */ /* 0x0003e20000100a00 */
[C---:B------:R-:W-:Y:S03]  /*242e0*/  HMMA.1688.F32.TF32 R56, R192.reuse, R28, R56 ;  /* 0x0000001cc038723c */ /* 0x040fe60000081038 */
[----:B------:R-:W2:Y:S05]  /*242f0*/  LDSM.16.M88.4 R120, [R252+0x5d000] ;  /* 0x05d00000fc78783b */ /* 0x000eaa0000000200 */
[----:B-1----:R-:W-:Y:S01]  /*24300*/  HMMA.1688.F32.TF32 R36, R192, R32, R52 ;  /* 0x00000020c024723c */ /* 0x002fe20000081034 */
[----:B------:R-:W-:Y:S04]  /*24310*/  STL.64 [R1+0x290], R96 ;  /* 0x0002906001007387 */ /* 0x000fe80000100a00 */
[----:B------:R-:W-:Y:S04]  /*24320*/  STL.64 [R1+0x298], R98 ;  /* 0x0002986201007387 */ /* 0x000fe80000100a00 */
[----:B------:R1:W-:Y:S02]  /*24330*/  STL.64 [R1+0x19e8], R34 ;  /* 0x0019e82201007387 */ /* 0x0003e40000100a00 */
[-C--:B-1----:R-:W-:Y:S02]  /*24340*/  HMMA.1688.F32.TF32 R32, R196, R28.reuse, R200 ;  /* 0x0000001cc420723c */ /* 0x082fe400000810c8 */
[----:B------:R-:W-:Y:S04]  /*24350*/  STL.64 [R1+0x3e0], R40 ;  /* 0x0003e02801007387 */ /* 0x000fe80000100a00 */
[----:B------:R-:W-:Y:S06]  /*24360*/  STL.64 [R1+0x3e8], R42 ;  /* 0x0003e82a01007387 */ /* 0x000fec0000100a00 */
[----:B------:R-:W-:Y:S04]  /*24370*/  STL.64 [R1+0x4a0], R36 ;  /* 0x0004a02401007387 */ /* 0x000fe80000100a00 */
[----:B------:R-:W-:Y:S01]  /*24380*/  STL.64 [R1+0x4a8], R38 ;  /* 0x0004a82601007387 */ /* 0x000fe20000100a00 */
[-C--:B---3--:R-:W-:Y:S08]  /*24390*/  HMMA.1688.F32.TF32 R48, R176, R28.reuse, R48 ;  /* 0x0000001cb030723c */ /* 0x088ff00000081030 */
[-C--:B--2---:R-:W-:Y:S11]  /*243a0*/  HMMA.1688.F32.TF32 R16, R136, R28.reuse, R16 ;  /* 0x0000001c8810723c */ /* 0x084ff60000081010 */
[----:B------:R-:W-:Y:S04]  /*243b0*/  @!UPT UIADD3 URZ, URZ, URZ, URZ ;  /* 0x0000003f3f3ff290 */ /* 0x000fe8000fffe03f */
[----:B------:R-:W-:Y:S04]  /*243c0*/  STL.64 [R1+0x19f8], R50 ;  /* 0x0019f83201007387 */ /* 0x000fe80000100a00 */
[----:B------:R1:W-:Y:S04]  /*243d0*/  STL.64 [R1+0x19f0], R48 ;  /* 0x0019f03001007387 */ /* 0x0003e80000100a00 */
[----:B-1----:R-:W2:Y:S04]  /*243e0*/  LDL.LU.64 R48, [R1+0x880] ;  /* 0x0008800001307983 */ /* 0x002ea80000300a00 */
[----:B------:R-:W2:Y:S04]  /*243f0*/  LDL.LU.64 R50, [R1+0x888] ;  /* 0x0008880001327983 */ /* 0x000ea80000300a00 */
[----:B------:R1:W-:Y:S04]  /*24400*/  STL.64 [R1+0x90], R16 ;  /* 0x0000901001007387 */ /* 0x0003e80000100a00 */
[----:B------:R3:W-:Y:S04]  /*24410*/  STL.64 [R1+0x98], R18 ;  /* 0x0000981201007387 */ /* 0x0007e80000100a00 */
[----:B-1----:R-:W2:Y:S04]  /*24420*/  LDL.LU.64 R16, [R1+0x7b0] ;  /* 0x0007b00001107983 */ /* 0x002ea80000300a00 */
[----:B---3--:R-:W2:Y:S04]  /*24430*/  LDL.LU.64 R18, [R1+0x7b8] ;  /* 0x0007b80001127983 */ /* 0x008ea80000300a00 */
[----:B------:R-:W3:Y:S04]  /*24440*/  LDL.LU.64 R40, [R1+0x710] ;  /* 0x0007100001287983 */ /* 0x000ee80000300a00 */
[----:B------:R-:W3:Y:S04]  /*24450*/  LDL.LU.64 R42, [R1+0x718] ;  /* 0x00071800012a7983 */ /* 0x000ee80000300a00 */
[----:B------:R-:W-:Y:S04]  /*24460*/  STL.64 [R1+0x230], R32 ;  /* 0x0002302001007387 */ /* 0x000fe80000100a00 */
[----:B------:R1:W-:Y:S04]  /*24470*/  STL.64 [R1+0x238], R34 ;  /* 0x0002382201007387 */ /* 0x0003e80000100a00 */
[----:B------:R-:W3:Y:S04]  /*24480*/  LDL.LU.64 R36, [R1+0x610] ;  /* 0x0006100001247983 */ /* 0x000ee80000300a00 */
[----:B------:R-:W3:Y:S01]  /*24490*/  LDL.LU.64 R38, [R1+0x618] ;  /* 0x0006180001267983 */ /* 0x000ee20000300a00 */
[-C--:B-1----:R-:W-:Y:S03]  /*244a0*/  HMMA.1688.F32.TF32 R32, R140, R28.reuse, R144 ;  /* 0x0000001c8c20723c */ /* 0x082fe60000081090 */
[----:B------:R-:W1:Y:S11]  /*244b0*/  LDSM.16.M88.4 R144, [R252+0x5c000] ;  /* 0x05c00000fc90783b */ /* 0x000e760000000200 */
[----:B------:R-:W-:Y:S09]  /*244c0*/  @!UPT UIADD3 URZ, URZ, URZ, URZ ;  /* 0x0000003f3f3ff290 */ /* 0x000ff2000fffe03f */
[----:B------:R1:W-:Y:S04]  /*244d0*/  STL.64 [R1+0x3d0], R32 ;  /* 0x0003d02001007387 */ /* 0x0003e80000100a00 */
[----:B------:R1:W-:Y:S04]  /*244e0*/  STL.64 [R1+0x3d8], R34 ;  /* 0x0003d82201007387 */ /* 0x0003e80000100a00 */
[----:B-1----:R-:W3:Y:S04]  /*244f0*/  LDL.LU.64 R32, [R1+0x280] ;  /* 0x0002800001207983 */ /* 0x002ee80000300a00 */
[----:B------:R-:W3:Y:S01]  /*24500*/  LDL.LU.64 R34, [R1+0x288] ;  /* 0x0002880001227983 */ /* 0x000ee20000300a00 */
[----:B------:R-:W-:Y:S03]  /*24510*/  HMMA.1688.F32.TF32 R52, R180, R28, R92 ;  /* 0x0000001cb434723c */ /* 0x000fe6000008105c */
[----:B------:R-:W-:Y:S04]  /*24520*/  STL.64 [R1+0x480], R56 ;  /* 0x0004803801007387 */ /* 0x000fe80000100a00 */
[----:B------:R1:W-:Y:S01]  /*24530*/  STL.64 [R1+0x488], R58 ;  /* 0x0004883a01007387 */ /* 0x0003e20000100a00 */
[-C--:B----4-:R-:W-:Y:S08]  /*24540*/  HMMA.1688.F32.TF32 R92, R136, R24.reuse, R84 ;  /* 0x00000018885c723c */ /* 0x090ff00000081054 */
[-C--:B------:R-:W-:Y:S08]  /*24550*/  HMMA.1688.F32.TF32 R84, R140, R24.reuse, R208 ;  /* 0x000000188c54723c */ /* 0x080ff000000810d0 */
[-C--:B-1----:R-:W-:Y:S08]  /*24560*/  HMMA.1688.F32.TF32 R56, R188, R24.reuse, R88 ;  /* 0x00000018bc38723c */ /* 0x082ff00000081058 */
[-C--:B------:R-:W-:Y:S08]  /*24570*/  HMMA.1688.F32.TF32 R88, R196, R24.reuse, R212 ;  /* 0x00000018c458723c */ /* 0x080ff000000810d4 */
[----:B------:R-:W-:Y:S01]  /*24580*/  HMMA.1688.F32.TF32 R60, R192, R24, R60 ;  /* 0x00000018c03c723c */ /* 0x000fe2000008103c */
[----:B------:R-:W-:Y:S04]  /*24590*/  STL.64 [R1+0x30], R92 ;  /* 0x0000305c01007387 */ /* 0x000fe80000100a00 */
[----:B------:R2:W-:Y:S10]  /*245a0*/  STL.64 [R1+0x38], R94 ;  /* 0x0000385e01007387 */ /* 0x0005f40000100a00 */
[----:B------:R-:W-:Y:S04]  /*245b0*/  STL.64 [R1+0x1b0], R88 ;  /* 0x0001b05801007387 */ /* 0x000fe80000100a00 */
[----:B------:R1:W-:Y:S04]  /*245c0*/  STL.64 [R1+0x1b8], R90 ;  /* 0x0001b85a01007387 */ /* 0x0003e80000100a00 */
[----:B------:R-:W-:Y:S04]  /*245d0*/  STL.64 [R1+0x360], R84 ;  /* 0x0003605401007387 */ /* 0x000fe80000100a00 */
[----:B------:R-:W-:Y:S04]  /*245e0*/  STL.64 [R1+0x368], R86 ;  /* 0x0003685601007387 */ /* 0x000fe80000100a00 */
[----:B------:R-:W-:Y:S04]  /*245f0*/  STL.64 [R1+0x450], R60 ;  /* 0x0004503c01007387 */ /* 0x000fe80000100a00 */
        /* <DEDUP_REMOVED lines=12> */
[----:B------:R-:W3:Y:S01]  /*246c0*/  LDL.LU.64 R158, [R1+0x878] ;  /* 0x00087800019e7983 */ /* 0x000ee20000300a00 */
[-C--:B------:R-:W-:Y:S08]  /*246d0*/  HMMA.1688.F32.TF32 R112, R140, R20.reuse, R216 ;  /* 0x000000148c70723c */ /* 0x080ff000000810d8 */
[-C--:B--2---:R-:W-:Y:S01]  /*246e0*/  HMMA.1688.F32.TF32 R92, R180, R20.reuse, R16 ;  /* 0x00000014b45c723c */ /* 0x084fe20000081010 */
[----:B------:R-:W2:Y:S04]  /*246f0*/  LDL.LU.64 R16, [R1+0x860] ;  /* 0x0008600001107983 */ /* 0x000ea80000300a00 */
[----:B------:R-:W2:Y:S04]  /*24700*/  LDL.LU.64 R18, [R1+0x868] ;  /* 0x0008680001127983 */ /* 0x000ea80000300a00 */
[----:B------:R-:W2:Y:S01]  /*24710*/  LDL.LU.64 R152, [R1+0x850] ;  /* 0x0008500001987983 */ /* 0x000ea20000300a00 */
[-C--:B-1----:R-:W-:Y:S03]  /*24720*/  HMMA.1688.F32.TF32 R88, R176, R20.reuse, R48 ;  /* 0x00000014b058723c */ /* 0x082fe60000081030 */
[----:B------:R-:W2:Y:S04]  /*24730*/  LDL.LU.64 R154, [R1+0x858] ;  /* 0x00085800019a7983 */ /* 0x000ea80000300a00 */
[----:B------:R-:W2:Y:S01]  /*24740*/  LDL.LU.64 R124, [R1+0x840] ;  /* 0x00084000017c7983 */ /* 0x000ea20000300a00 */
[-C--:B---3--:R-:W-:Y:S03]  /*24750*/  HMMA.1688.F32.TF32 R96, R184, R20.reuse, R40 ;  /* 0x00000014b860723c */ /* 0x088fe60000081028 */
[----:B------:R-:W3:Y:S04]  /*24760*/  LDL.LU.64 R126, [R1+0x848] ;  /* 0x00084800017e7983 */ /* 0x000ee80000300a00 */
[----:B------:R-:W3:Y:S01]  /*24770*/  LDL.LU.64 R48, [R1+0x830] ;  /* 0x0008300001307983 */ /* 0x000ee20000300a00 */
[-C--:B----4-:R-:W-:Y:S03]  /*24780*/  HMMA.1688.F32.TF32 R60, R188, R20.reuse, R36 ;  /* 0x00000014bc3c723c */ /* 0x090fe60000081024 */
[----:B------:R-:W4:Y:S04]  /*24790*/  LDL.LU.64 R50, [R1+0x838] ;  /* 0x0008380001327983 */ /* 0x000f280000300a00 */
[----:B------:R-:W3:Y:S04]  /*247a0*/  LDL.LU.64 R40, [R1+0x810] ;  /* 0x0008100001287983 */ /* 0x000ee80000300a00 */
[----:B------:R-:W3:Y:S04]  /*247b0*/  LDL.LU.64 R42, [R1+0x818] ;  /* 0x00081800012a7983 */ /* 0x000ee80000300a00 */
[----:B------:R-:W3:Y:S04]  /*247c0*/  LDL.LU.64 R36, [R1+0x800] ;  /* 0x0008000001247983 */ /* 0x000ee80000300a00 */
[----:B------:R-:W4:Y:S01]  /*247d0*/  LDL.LU.64 R38, [R1+0x808] ;  /* 0x0008080001267983 */ /* 0x000f220000300a00 */
[-C--:B------:R-:W-:Y:S08]  /*247e0*/  HMMA.1688.F32.TF32 R84, R136, R20.reuse, R32 ;  /* 0x000000148854723c */ /* 0x080ff00000081020 */
[-C--:B------:R-:W-:Y:S11]  /*247f0*/  HMMA.1688.F32.TF32 R32, R196, R20.reuse, R220 ;  /* 0x00000014c420723c */ /* 0x080ff600000810dc */
[----:B------:R-:W-:Y:S11]  /*24800*/  @!UPT UIADD3 URZ, URZ, URZ, URZ ;  /* 0x0000003f3f3ff290 */ /* 0x000ff6000fffe03f */
[----:B------:R-:W-:Y:S01]  /*24810*/  @!UPT UIADD3 URZ, URZ, URZ, URZ ;  /* 0x0000003f3f3ff290 */ /* 0x000fe2000fffe03f */
[----:B------:R1:W-:Y:S04]  /*24820*/  STL.64 [R1+0x170], R32 ;  /* 0x0001702001007387 */ /* 0x0003e80000100a00 */
[----:B------:R1:W-:Y:S04]  /*24830*/  STL.64 [R1+0x178], R34 ;  /* 0x0001782201007387 */ /* 0x0003e80000100a00 */
[----:B-1----:R-:W4:Y:S04]  /*24840*/  LDL.LU.64 R32, [R1+0x7f0] ;  /* 0x0007f00001207983 */ /* 0x002f280000300a00 */
[----:B------:R-:W-:Y:S04]  /*24850*/  STL.64 [R1+0x330], R112 ;  /* 0x0003307001007387 */ /* 0x000fe80000100a00 */
[----:B------:R-:W-:Y:S04]  /*24860*/  STL.64 [R1+0x338], R114 ;  /* 0x0003387201007387 */ /* 0x000fe80000100a00 */
[----:B------:R-:W4:Y:S01]  /*24870*/  LDL.LU.64 R34, [R1+0x7f8] ;  /* 0x0007f80001227983 */ /* 0x000f220000300a00 */
[----:B------:R-:W-:Y:S03]  /*24880*/  HMMA.1688.F32.TF32 R64, R192, R20, R64 ;  /* 0x00000014c040723c */ /* 0x000fe60000081040 */
[----:B------:R-:W1:Y:S11]  /*24890*/  LDSM.16.M88.4 R112, [R252+0x5f000] ;  /* 0x05f00000fc70783b */ /* 0x000e760000000200 */
[----:B------:R-:W-:Y:S09]  /*248a0*/  @!UPT UIADD3 URZ, URZ, URZ, URZ ;  /* 0x0000003f3f3ff290 */ /* 0x000ff2000fffe03f */
[----:B------:R-:W-:Y:S04]  /*248b0*/  STL.64 [R1+0x440], R64 ;  /* 0x0004404001007387 */ /* 0x000fe80000100a00 */
[----:B------:R1:W-:Y:S04]  /*248c0*/  STL.64 [R1+0x448], R66 ;  /* 0x0004484201007387 */ /* 0x0003e80000100a00 */
[----:B------:R-:W-:Y:S01]  /*248d0*/  STL [R1+0x1750], R252 ;  /* 0x001750fc01007387 */ /* 0x000fe20000100800 */
[C---:B-1----:R-:W-:Y:S08]  /*248e0*/  HMMA.1688.F32.TF32 R64, R176.reuse, R120, R164 ;  /* 0x00000078b040723c */ /* 0x042ff000000810a4 */
[C---:B------:R-:W-:Y:S08]  /*248f0*/  HMMA.1688.F32.TF32 R72, R176.reuse, R24, R72 ;  /* 0x00000018b048723c */ /* 0x040ff00000081048 */
[C---:B------:R-:W-:Y:S08]  /*24900*/  HMMA.1688.F32.TF32 R100, R176.reuse, R148, R100 ;  /* 0x00000094b064723c */ /* 0x040ff00000081064 */
[C---:B------:R-:W-:Y:S08]  /*24910*/  HMMA.1688.F32.TF32 R104, R176.reuse, R144, R104 ;  /* 0x00000090b068723c */ /* 0x040ff00000081068 */
[C---:B------:R-:W-:Y:S08]  /*24920*/  HMMA.1688.F32.TF32 R108, R176.reuse, R116, R108 ;  /* 0x00000074b06c723c */ /* 0x040ff0000008106c */
[----:B------:R-:W-:Y:S08]  /*24930*/  HMMA.1688.F32.TF32 R176, R176, R112, R160 ;  /* 0x00000070b0b0723c */ /* 0x000ff000000810a0 */
[C---:B------:R-:W-:Y:S08]  /*24940*/  HMMA.1688.F32.TF32 R160, R180.reuse, R148, R156 ;  /* 0x00000094b4a0723c */ /* 0x040ff0000008109c */
[C---:B------:R-:W-:Y:S08]  /*24950*/  HMMA.1688.F32.TF32 R76, R180.reuse, R24, R76 ;  /* 0x00000018b44c723c */ /* 0x040ff0000008104c */
[C---:B--2---:R-:W-:Y:S01]  /*24960*/  HMMA.1688.F32.TF32 R164, R180.reuse, R144, R16 ;  /* 0x00000090b4a4723c */ /* 0x044fe20000081010 */
        /* <DEDUP_REMOVED lines=10> */
[C---:B---3--:R-:W-:Y:S03]  /*24a10*/  HMMA.1688.F32.TF32 R156, R180.reuse, R116, R124 ;  /* 0x00000074b49c723c */ /* 0x048fe6000008107c */
[----:B------:R-:W3:Y:S04]  /*24a20*/  LDL.LU.64 R220, [R1+0x750] ;  /* 0x0007500001dc7983 */ /* 0x000ee80000300a00 */
[----:B------:R-:W3:Y:S01]  /*24a30*/  LDL.LU.64 R222, [R1+0x758] ;  /* 0x0007580001de7983 */ /* 0x000ee20000300a00 */
[C---:B------:R-:W-:Y:S03]  /*24a40*/  HMMA.1688.F32.TF32 R152, R180.reuse, R120, R152 ;  /* 0x00000078b498723c */ /* 0x040fe60000081098 */
[----:B------:R-:W3:Y:S04]  /*24a50*/  LDL.LU.64 R228, [R1+0x740] ;  /* 0x0007400001e47983 */ /* 0x000ee80000300a00 */
[----:B------:R-:W3:Y:S01]  /*24a60*/  LDL.LU.64 R230, [R1+0x748] ;  /* 0x0007480001e67983 */ /* 0x000ee20000300a00 */
[----:B----4-:R-:W-:Y:S03]  /*24a70*/  HMMA.1688.F32.TF32 R180, R180, R112, R48 ;  /* 0x00000070b4b4723c */ /* 0x010fe60000081030 */
[----:B------:R-:W4:Y:S04]  /*24a80*/  LDL.LU.64 R124, [R1+0x700] ;  /* 0x00070000017c7983 */ /* 0x000f280000300a00 */
[----:B------:R-:W4:Y:S04]  /*24a90*/  LDL.LU.64 R126, [R1+0x708] ;  /* 0x00070800017e7983 */ /* 0x000f280000300a00 */
[----:B------:R-:W3:Y:S04]  /*24aa0*/  LDL.LU.64 R48, [R1+0x6f0] ;  /* 0x0006f00001307983 */ /* 0x000ee80000300a00 */
[----:B------:R-:W3:Y:S01]  /*24ab0*/  LDL.LU.64 R50, [R1+0x6f8] ;  /* 0x0006f80001327983 */ /* 0x000ee20000300a00 */
[C---:B------:R-:W-:Y:S03]  /*24ac0*/  HMMA.1688.F32.TF32 R168, R184.reuse, R120, R32 ;  /* 0x00000078b8a8723c */ /* 0x040fe60000081020 */
[----:B------:R-:W3:Y:S04]  /*24ad0*/  LDL.LU.64 R32, [R1+0x6e0] ;  /* 0x0006e00001207983 */ /* 0x000ee80000300a00 */
[----:B------:R-:W3:Y:S01]  /*24ae0*/  LDL.LU.64 R34, [R1+0x6e8] ;  /* 0x0006e80001227983 */ /* 0x000ee20000300a00 */
[C---:B------:R-:W-:Y:S03]  /*24af0*/  HMMA.1688.F32.TF32 R200, R184.reuse, R148, R40 ;  /* 0x00000094b8c8723c */ /* 0x040fe60000081028 */
[----:B------:R-:W4:Y:S04]  /*24b00*/  LDL.LU.64 R40, [R1+0x6b0] ;  /* 0x0006b00001287983 */ /* 0x000f280000300a00 */
[----:B------:R-:W4:Y:S01]  /*24b10*/  LDL.LU.64 R42, [R1+0x6b8] ;  /* 0x0006b800012a7983 */ /* 0x000f220000300a00 */
[C---:B------:R-:W-:Y:S03]  /*24b20*/  HMMA.1688.F32.TF32 R204, R184.reuse, R144, R36 ;  /* 0x00000090b8cc723c */ /* 0x040fe60000081024 */
[----:B------:R-:W4:Y:S04]  /*24b30*/  LDL.LU.64 R36, [R1+0x5f0] ;  /* 0x0005f00001247983 */ /* 0x000f280000300a00 */
[----:B------:R-:W4:Y:S01]  /*24b40*/  LDL.LU.64 R38, [R1+0x5f8] ;  /* 0x0005f80001267983 */ /* 0x000f220000300a00 */
[-C--:B--2---:R-:W-:Y:S03]  /*24b50*/  HMMA.1688.F32.TF32 R172, R184, R116.reuse, R16 ;  /* 0x00000074b8ac723c */ /* 0x084fe60000081010 */
[----:B------:R-:W2:Y:S04]  /*24b60*/  LDL.LU.64 R16, [R1+0x5e0] ;  /* 0x0005e00001107983 */ /* 0x000ea80000300a00 */
[----:B------:R-:W2:Y:S04]  /*24b70*/  LDL.LU.64 R18, [R1+0x5e8] ;  /* 0x0005e80001127983 */ /* 0x000ea80000300a00 */
[----:B------:R-:W2:Y:S04]  /*24b80*/  LDL.LU.64 R248, [R1+0x560] ;  /* 0x0005600001f87983 */ /* 0x000ea80000300a00 */
[----:B------:R-:W2:Y:S01]  /*24b90*/  LDL.LU.64 R250, [R1+0x568] ;  /* 0x0005680001fa7983 */ /* 0x000ea20000300a00 */
[----:B---3--:R-:W-:Y:S03]  /*24ba0*/  HMMA.1688.F32.TF32 R236, R136, R116, R32 ;  /* 0x0000007488ec723c */ /* 0x008fe60000081020 */
[----:B------:R-:W3:Y:S04]  /*24bb0*/  LDL.LU.64 R32, [R1+0x500] ;  /* 0x0005000001207983 */ /* 0x000ee80000300a00 */
[----:B------:R-:W3:Y:S04]  /*24bc0*/  LDL.LU.64 R34, [R1+0x508] ;  /* 0x0005080001227983 */ /* 0x000ee80000300a00 */
[----:B------:R-:W3:Y:S01]  /*24bd0*/  LDL.LU.64 R240, [R1+0x250] ;  /* 0x0002500001f07983 */ /* 0x000ee20000300a00 */
[----:B----4-:R-:W-:Y:S11]  /*24be0*/  HMMA.1688.F32.TF32 R36, R196, R148, R36 ;  /* 0x00000094c424723c */ /* 0x010ff60000081024 */
[----:B------:R-:W-:Y:S11]  /*24bf0*/  @!UPT UIADD3 URZ, URZ, URZ, URZ ;  /* 0x0000003f3f3ff290 */ /* 0x000ff6000fffe03f */
[----:B------:R-:W-:Y:S01]  /*24c00*/  @!UPT UIADD3 URZ, URZ, URZ, URZ ;  /* 0x0000003f3f3ff290 */ /* 0x000fe2000fffe03f */
[----:B------:R-:W-:Y:S04]  /*24c10*/  STL.64 [R1+0x20], R36 ;  /* 0x0000202401007387 */ /* 0x000fe80000100a00 */
[----:B------:R-:W-:Y:S04]  /*24c20*/  STL.64 [R1+0x28], R38 ;  /* 0x0000282601007387 */ /* 0x000fe80000100a00 */
[----:B------:R-:W3:Y:S01]  /*24c30*/  LDL.LU.64 R242, [R1+0x258] ;  /* 0x0002580001f27983 */ /* 0x000ee20000300a00 */
[C---:B------:R-:W-:Y:S08]  /*24c40*/  HMMA.1688.F32.TF32 R68, R184.reuse, R28, R68 ;  /* 0x0000001cb844723c */ /* 0x040ff00000081044 */
[C---:B------:R-:W-:Y:S08]  /*24c50*/  HMMA.1688.F32.TF32 R80, R184.reuse, R24, R80 ;  /* 0x00000018b850723c */ /* 0x040ff00000081050 */
[----:B------:R-:W-:Y:S08]  /*24c60*/  HMMA.1688.F32.TF32 R212, R184, R112, R212 ;  /* 0x00000070b8d4723c */ /* 0x000ff000000810d4 */
[C---:B------:R-:W-:Y:S08]  /*24c70*/  HMMA.1688.F32.TF32 R44, R188.reuse, R28, R44 ;  /* 0x0000001cbc2c723c */ /* 0x040ff0000008102c */
[C---:B------:R-:W-:Y:S08]  /*24c80*/  HMMA.1688.F32.TF32 R184, R188.reuse, R148, R232 ;  /* 0x00000094bcb8723c */ /* 0x040ff000000810e8 */
[C---:B------:R-:W-:Y:S08]  /*24c90*/  HMMA.1688.F32.TF32 R208, R188.reuse, R144, R208 ;  /* 0x00000090bcd0723c */ /* 0x040ff000000810d0 */
[C---:B------:R-:W-:Y:S08]  /*24ca0*/  HMMA.1688.F32.TF32 R216, R188.reuse, R120, R216 ;  /* 0x00000078bcd8723c */ /* 0x040ff000000810d8 */
[C---:B------:R-:W-:Y:S08]  /*24cb0*/  HMMA.1688.F32.TF32 R220, R188.reuse, R116, R220 ;  /* 0x00000074bcdc723c */ /* 0x040ff000000810dc */
[----:B------:R-:W-:Y:S08]  /*24cc0*/  HMMA.1688.F32.TF32 R228, R188, R112, R228 ;  /* 0x00000070bce4723c */ /* 0x000ff000000810e4 */
[C---:B------:R-:W-:Y:S08]  /*24cd0*/  HMMA.1688.F32.TF32 R188, R136.reuse, R148, R124 ;  /* 0x0000009488bc723c */ /* 0x040ff0000008107c */
[C---:B------:R-:W-:Y:S08]  /*24ce0*/  HMMA.1688.F32.TF32 R232, R136.reuse, R120, R48 ;  /* 0x0000007888e8723c */ /* 0x040ff00000081030 */
[C---:B------:R-:W-:Y:S08]  /*24cf0*/  HMMA.1688.F32.TF32 R224, R136.reuse, R144, R224 ;  /* 0x0000009088e0723c */ /* 0x040ff000000810e0 */
[----:B------:R-:W-:Y:S08]  /*24d00*/  HMMA.1688.F32.TF32 R136, R136, R112, R40 ;  /* 0x000000708888723c */ /* 0x000ff00000081028 */
[C---:B--2---:R-:W-:Y:S08]  /*24d10*/  HMMA.1688.F32.TF32 R16, R196.reuse, R144, R16 ;  /* 0x00000090c410723c */ /* 0x044ff00000081010 */
[C---:B------:R-:W-:Y:S11]  /*24d20*/  HMMA.1688.F32.TF32 R248, R196.reuse, R120, R248 ;  /* 0x00000078c4f8723c */ /* 0x040ff600000810f8 */
[----:B------:R-:W-:Y:S04]  /*24d30*/  @!UPT UIADD3 URZ, URZ, URZ, URZ ;  /* 0x0000003f3f3ff290 */ /* 0x000fe8000fffe03f */
[----:B------:R1:W-:Y:S04]  /*24d40*/  STL.64 [R1+0x10], R16 ;  /* 0x0000101001007387 */ /* 0x0003e80000100a00 */
[----:B------:R2:W-:Y:S04]  /*24d50*/  STL.64 [R1+0x18], R18 ;  /* 0x0000181201007387 */ /* 0x0005e80000100a00 */
[----:B------:R-:W4:Y:S04]  /*24d60*/  LDL.LU.64 R124, [R1+0x4c0] ;  /* 0x0004c000017c7983 */ /* 0x000f280000300a00 */
[----:B------:R-:W4:Y:S04]  /*24d70*/  LDL.LU.64 R126, [R1+0x4c8] ;  /* 0x0004c800017e7983 */ /* 0x000f280000300a00 */
[----:B-1----:R-:W4:Y:S04]  /*24d80*/  LDL.LU.64 R16, [R1+0x270] ;  /* 0x0002700001107983 */ /* 0x002f280000300a00 */
[----:B--2---:R-:W2:Y:S04]  /*24d90*/  LDL.LU.64 R18, [R1+0x278] ;  /* 0x0002780001127983 */ /* 0x004ea80000300a00 */
[----:B------:R-:W2:Y:S04]  /*24da0*/  LDL.LU.64 R48, [R1+0x3c0] ;  /* 0x0003c00001307983 */ /* 0x000ea80000300a00 */
[----:B------:R-:W2:Y:S04]  /*24db0*/  LDL.LU.64 R50, [R1+0x3c8] ;  /* 0x0003c80001327983 */ /* 0x000ea80000300a00 */
[----:B------:R-:W2:Y:S04]  /*24dc0*/  LDL.LU.64 R40, [R1+0x390] ;  /* 0x0003900001287983 */ /* 0x000ea80000300a00 */
[----:B------:R-:W2:Y:S04]  /*24dd0*/  LDL.LU.64 R42, [R1+0x398] ;  /* 0x00039800012a7983 */ /* 0x000ea80000300a00 */
[----:B------:R-:W2:Y:S04]  /*24de0*/  LDL.LU.64 R36, [R1+0x220] ;  /* 0x0002200001247983 */ /* 0x000ea80000300a00 */
[----:B------:R-:W2:Y:S04]  /*24df0*/  LDL.LU.64 R38, [R1+0x228] ;  /* 0x0002280001267983 */ /* 0x000ea80000300a00 */
[----:B------:R-:W-:Y:S04]  /*24e00*/  STL.64 [R1], R248 ;  /* 0x000000f801007387 */ /* 0x000fe80000100a00 */
[----:B------:R3:W-:Y:S02]  /*24e10*/  STL.64 [R1+0x8], R250 ;  /* 0x000008fa01007387 */ /* 0x0007e40000100a00 */
[----:B---3--:R-:W-:Y:S02]  /*24e20*/  HMMA.1688.F32.TF32 R248, R196, R116, R32 ;  /* 0x00000074c4f8723c */ /* 0x008fe40000081020 */
[----:B------:R-:W3:Y:S04]  /*24e30*/  LDL.LU.64 R32, [R1+0x210] ;  /* 0x0002100001207983 */ /* 0x000ee80000300a00 */
[----:B------:R-:W3:Y:S02]  /*24e40*/  LDL.LU.64 R34, [R1+0x218] ;  /* 0x0002180001227983 */ /* 0x000ee40000300a00 */
[C---:B------:R-:W-:Y:S11]  /*24e50*/  HMMA.1688.F32.TF32 R240, R140.reuse, R148, R240 ;  /* 0x000000948cf0723c */ /* 0x040ff600000810f0 */
[----:B------:R-:W-:Y:S11]  /*24e60*/  @!UPT UIADD3 URZ, URZ, URZ, URZ ;  /* 0x0000003f3f3ff290 */ /* 0x000ff6000fffe03f */
[----:B------:R-:W-:Y:S01]  /*24e70*/  @!UPT UIADD3 URZ, URZ, URZ, URZ ;  /* 0x0000003f3f3ff290 */ /* 0x000fe2000fffe03f */
[----:B------:R-:W-:Y:S04]  /*24e80*/  STL.64 [R1+0x250], R240 ;  /* 0x000250f001007387 */ /* 0x000fe80000100a00 */
[----:B------:R4:W-:Y:S02]  /*24e90*/  STL.64 [R1+0x258], R242 ;  /* 0x000258f201007387 */ /* 0x0009e40000100a00 */
[C---:B----4-:R-:W-:Y:S08]  /*24ea0*/  HMMA.1688.F32.TF32 R240, R140.reuse, R144, R124 ;  /* 0x000000908cf0723c */ /* 0x050ff0000008107c */
[C---:B--2---:R-:W-:Y:S01]  /*24eb0*/  HMMA.1688.F32.TF32 R124, R140.reuse, R120, R16 ;  /* 0x000000788c7c723c */ /* 0x044fe20000081010 */
[----:B------:R-:W2:Y:S07]  /*24ec0*/  LDL.LU.64 R16, [R1+0x200] ;  /* 0x0002000001107983 */ /* 0x000eae0000300a00 */
[C---:B------:R-:W-:Y:S08]  /*24ed0*/  HMMA.1688.F32.TF32 R48, R140.reuse, R116, R48 ;  /* 0x000000748c30723c */ /* 0x040ff00000081030 */
[----:B------:R-:W-:Y:S08]  /*24ee0*/  HMMA.1688.F32.TF32 R40, R140, R112, R40 ;  /* 0x000000708c28723c */ /* 0x000ff00000081028 */
[----:B------:R-:W-:Y:S01]  /*24ef0*/  HMMA.1688.F32.TF32 R36, R192, R148, R36 ;  /* 0x00000094c024723c */ /* 0x000fe20000081024 */
[----:B------:R-:W-:Y:S04]  /*24f00*/  STL.64 [R1+0x280], R240 ;  /* 0x000280f001007387 */ /* 0x000fe80000100a00 */
[----:B------:R-:W-:Y:S04]  /*24f10*/  STL.64 [R1+0x288], R242 ;  /* 0x000288f201007387 */ /* 0x000fe80000100a00 */
[----:B------:R-:W2:Y:S04]  /*24f20*/  LDL.LU.64 R18, [R1+0x208] ;  /* 0x0002080001127983 */ /* 0x000ea80000300a00 */
[----:B------:R1:W-:Y:S04]  /*24f30*/  STL.64 [R1+0x270], R124 ;  /* 0x0002707c01007387 */ /* 0x0003e80000100a00 */
[----:B------:R4:W-:Y:S04]  /*24f40*/  STL.64 [R1+0x278], R126 ;  /* 0x0002787e01007387 */ /* 0x0009e80000100a00 */
[----:B------:R1:W-:Y:S03]  /*24f50*/  STL.64 [R1+0x260], R48 ;  /* 0x0002603001007387 */ /* 0x0003e60000100a00 */
[----:B------:R-:W-:Y:S01]  /*24f60*/  IMAD.MOV.U32 R128, RZ, RZ, R39 ;  /* 0x000000ffff807224 */ /* 0x000fe200078e0027 */
[----:B------:R1:W-:Y:S01]  /*24f70*/  STL.64 [R1+0x268], R50 ;  /* 0x0002683201007387 */ /* 0x0003e20000100a00 */
[----:B------:R-:W-:-:S02]  /*24f80*/  IMAD.MOV.U32 R129, RZ, RZ, R38 ;  /* 0x000000ffff817224 */ /* 0x000fc400078e0026 */
[----:B------:R-:W-:Y:S01]  /*24f90*/  IMAD.MOV.U32 R132, RZ, RZ, R37 ;  /* 0x000000ffff847224 */ /* 0x000fe200078e0025 */
[----:B------:R-:W-:Y:S01]  /*24fa0*/  STL.64 [R1+0x240], R40 ;  /* 0x0002402801007387 */ /* 0x000fe20000100a00 */
[----:B------:R-:W-:Y:S01]  /*24fb0*/  IMAD.MOV.U32 R133, RZ, RZ, R36 ;  /* 0x000000ffff857224 */ /* 0x000fe200078e0024 */
[----:B---3--:R-:W-:Y:S02]  /*24fc0*/  HMMA.1688.F32.TF32 R32, R192, R144, R32 ;  /* 0x00000090c020723c */ /* 0x008fe40000081020 */
[----:B------:R3:W-:Y:S04]  /*24fd0*/  STL.64 [R1+0x248], R42 ;  /* 0x0002482a01007387 */ /* 0x0007e80000100a00 */
[----:B------:R1:W-:Y:S04]  /*24fe0*/  STL [R1+0x1984], R128 ;  /* 0x0019848001007387 */ /* 0x0003e80000100800 */
[----:B------:R1:W-:Y:S04]  /*24ff0*/  STL [R1+0x1980], R129 ;  /* 0x0019808101007387 */ /* 0x0003e80000100800 */
[----:B------:R1:W-:Y:S04]  /*25000*/  STL [R1+0x197c], R132 ;  /* 0x00197c8401007387 */ /* 0x0003e80000100800 */
[----:B------:R1:W-:Y:S06]  /*25010*/  STL [R1+0x1978], R133 ;  /* 0x0019788501007387 */ /* 0x0003ec0000100800 */
[----:B------:R-:W-:-:S02]  /*25020*/  IMAD.MOV.U32 R148, RZ, RZ, R35 ;  /* 0x000000ffff947224 */ /* 0x000fc400078e0023 */
[----:B------:R-:W-:Y:S01]  /*25030*/  IMAD.MOV.U32 R149, RZ, RZ, R34 ;  /* 0x000000ffff957224 */ /* 0x000fe200078e0022 */
[----:B------:R1:W-:Y:S04]  /*25040*/  STL.64 [R1+0x3b0], R32 ;  /* 0x0003b02001007387 */ /* 0x0003e80000100a00 */
[----:B------:R2:W-:Y:S04]  /*25050*/  STL [R1+0x198c], R148 ;  /* 0x00198c9401007387 */ /* 0x0005e80000100800 */
[----:B------:R2:W-:Y:S04]  /*25060*/  STL [R1+0x1988], R149 ;  /* 0x0019889501007387 */ /* 0x0005e80000100800 */
[----:B-1----:R-:W2:Y:S04]  /*25070*/  LDL.LU.64 R124, [R1+0x1d0] ;  /* 0x0001d000017c7983 */ /* 0x002ea80000300a00 */
[----:B----4-:R-:W4:Y:S01]  /*25080*/  LDL.LU.64 R126, [R1+0x1d8] ;  /* 0x0001d800017e7983 */ /* 0x010f220000300a00 */
[----:B------:R-:W-:-:S02]  /*25090*/  IMAD.MOV.U32 R36, RZ, RZ, R10 ;  /* 0x000000ffff247224 */ /* 0x000fc400078e000a */
[----:B------:R-:W-:Y:S01]  /*250a0*/  IMAD.MOV.U32 R37, RZ, RZ, R135 ;  /* 0x000000ffff257224 */ /* 0x000fe200078e0087 */
[----:B------:R-:W4:Y:S04]  /*250b0*/  LDL.LU R10, [R1+0x1a38] ;  /* 0x001a3800010a7983 */ /* 0x000f280000300800 */
[----:B------:R-:W4:Y:S01]  /*250c0*/  LDL.LU R135, [R1+0x1a34] ;  /* 0x001a340001877983 */ /* 0x000f220000300800 */
[----:B------:R-:W-:Y:S01]  /*250d0*/  IMAD.MOV.U32 R38, RZ, RZ, R131 ;  /* 0x000000ffff267224 */ /* 0x000fe200078e0083 */
[----:B------:R-:W-:Y:S02]  /*250e0*/  MOV R39, R130 ;  /* 0x0000008200277202 */ /* 0x000fe40000000f00 */
[----:B------:R-:W4:Y:S04]  /*250f0*/  LDL.LU R131, [R1+0x1a30] ;  /* 0x001a300001837983 */ /* 0x000f280000300800 */
[----:B------:R-:W4:Y:S04]  /*25100*/  LDL.LU R130, [R1+0x1a2c] ;  /* 0x001a2c0001827983 */ /* 0x000f280000300800 */
[----:B------:R-:W4:Y:S04]  /*25110*/  LDL.LU R48, [R1+0x300] ;  /* 0x0003000001307983 */ /* 0x000f280000300800 */
[----:B------:R-:W4:Y:S04]  /*25120*/  LDL.LU R49, [R1+0x304] ;  /* 0x0003040001317983 */ /* 0x000f280000300800 */
[----:B------:R-:W4:Y:S04]  /*25130*/  LDL.LU R50, [R1+0x308] ;  /* 0x0003080001327983 */ /* 0x000f280000300800 */
[----:B------:R-:W4:Y:S01]  /*25140*/  LDL.LU R51, [R1+0x30c] ;  /* 0x00030c0001337983 */ /* 0x000f220000300800 */
[----:B---3--:R-:W-:-:S03]  /*25150*/  IMAD.MOV.U32 R42, RZ, RZ, R14 ;  /* 0x000000ffff2a7224 */ /* 0x008fc600078e000e */
[----:B------:R-:W3:Y:S01]  /*25160*/  LDL.LU.64 R140, [R1+0x190] ;  /* 0x00019000018c7983 */ /* 0x000ee20000300a00 */
[----:B------:R-:W-:-:S03]  /*25170*/  IMAD.MOV.U32 R43, RZ, RZ, R15 ;  /* 0x000000ffff2b7224 */ /* 0x000fc600078e000f */
[----:B------:R-:W3:Y:S01]  /*25180*/  LDL.LU.64 R142, [R1+0x198] ;  /* 0x00019800018e7983 */ /* 0x000ee20000300a00 */
[----:B------:R-:W-:Y:S01]  /*25190*/  IMAD.MOV.U32 R240, RZ, RZ, R134 ;  /* 0x000000fffff07224 */ /* 0x000fe200078e0086 */
[C---:B--2---:R-:W-:Y:S11]  /*251a0*/  HMMA.1688.F32.TF32 R16, R192.reuse, R120, R16 ;  /* 0x00000078c010723c */ /* 0x044ff60000081010 */
[----:B------:R-:W-:Y:S11]  /*251b0*/  @!UPT UIADD3 URZ, URZ, URZ, URZ ;  /* 0x0000003f3f3ff290 */ /* 0x000ff6000fffe03f */
[----:B------:R-:W-:Y:S02]  /*251c0*/  @!UPT UIADD3 URZ, URZ, URZ, URZ ;  /* 0x0000003f3f3ff290 */ /* 0x000fe4000fffe03f */
[----:B------:R-:W-:Y:S01]  /*251d0*/  MOV R128, R16 ;  /* 0x0000001000807202 */ /* 0x000fe20000000f00 */
[----:B------:R-:W-:Y:S02]  /*251e0*/  IMAD.MOV.U32 R129, RZ, RZ, R17 ;  /* 0x000000ffff817224 */ /* 0x000fe400078e0011 */
[----:B------:R-:W-:Y:S02]  /*251f0*/  IMAD.MOV.U32 R132, RZ, RZ, R18 ;  /* 0x000000ffff847224 */ /* 0x000fe400078e0012 */
[----:B------:R-:W-:Y:S01]  /*25200*/  IMAD.MOV.U32 R133, RZ, RZ, R19 ;  /* 0x000000ffff857224 */ /* 0x000fe200078e0013 */
[----:B----4-:R-:W-:Y:S01]  /*25210*/  HMMA.1688.F32.TF32 R124, R192, R116, R124 ;  /* 0x00000074c07c723c */ /* 0x010fe2000008107c */
[----:B------:R-:W-:Y:S02]  /*25220*/  IMAD.MOV.U32 R41, RZ, RZ, R10 ;  /* 0x000000ffff297224 */ /* 0x000fe400078e000a */
[----:B------:R-:W-:Y:S02]  /*25230*/  IMAD.MOV.U32 R40, RZ, RZ, R135 ;  /* 0x000000ffff287224 */ /* 0x000fe400078e0087 */
[----:B------:R-:W2:Y:S04]  /*25240*/  LDL.LU R135, [R1+0x1a28] ;  /* 0x001a280001877983 */ /* 0x000ea80000300800 */
[----:B------:R-:W4:Y:S04]  /*25250*/  LDL.LU R10, [R1+0x1a24] ;  /* 0x001a2400010a7983 */ /* 0x000f280000300800 */
[----:B------:R-:W4:Y:S04]  /*25260*/  LDL.LU R14, [R1+0x1a20] ;  /* 0x001a2000010e7983 */ /* 0x000f280000300800 */
[----:B------:R-:W4:Y:S04]  /*25270*/  LDL.LU R15, [R1+0x1a1c] ;  /* 0x001a1c00010f7983 */ /* 0x000f280000300800 */
[----:B------:R-:W4:Y:S04]  /*25280*/  LDL.LU R32, [R1+0x2c0] ;  /* 0x0002c00001207983 */ /* 0x000f280000300800 */
[----:B------:R-:W4:Y:S04]  /*25290*/  LDL.LU R33, [R1+0x2c4] ;  /* 0x0002c40001217983 */ /* 0x000f280000300800 */
[----:B------:R-:W4:Y:S04]  /*252a0*/  LDL.LU R34, [R1+0x2c8] ;  /* 0x0002c80001227983 */ /* 0x000f280000300800 */
[----:B------:R-:W4:Y:S04]  /*252b0*/  LDL.LU R35, [R1+0x2cc] ;  /* 0x0002cc0001237983 */ /* 0x000f280000300800 */
[----:B------:R-:W4:Y:S04]  /*252c0*/  LDL.LU R16, [R1+0x1a0] ;  /* 0x0001a00001107983 */ /* 0x000f280000300800 */
[----:B------:R-:W4:Y:S01]  /*252d0*/  LDL.LU R17, [R1+0x1a4] ;  /* 0x0001a40001117983 */ /* 0x000f220000300800 */
[----:B------:R-:W-:-:S03]  /*252e0*/  IMAD.MOV.U32 R148, RZ, RZ, R126 ;  /* 0x000000ffff947224 */ /* 0x000fc600078e007e */
[----:B------:R-:W4:Y:S01]  /*252f0*/  LDL.LU R18, [R1+0x1a8] ;  /* 0x0001a80001127983 */ /* 0x000f220000300800 */
[----:B------:R-:W-:-:S03]  /*25300*/  IMAD.MOV.U32 R149, RZ, RZ, R127 ;  /* 0x000000ffff957224 */ /* 0x000fc600078e007f */
[----:B------:R-:W4:Y:S04]  /*25310*/  LDL.LU R19, [R1+0x1ac] ;  /* 0x0001ac0001137983 */ /* 0x000f280000300800 */
[----:B------:R-:W4:Y:S04]  /*25320*/  LDL.LU R134, [R1+0x1a18] ;  /* 0x001a180001867983 */ /* 0x000f280000300800 */
[----:B------:R-:W-:Y:S04]  /*25330*/  STL.64 [R1+0x390], R124 ;  /* 0x0003907c01007387 */ /* 0x000fe80000100a00 */
[----:B------:R-:W4:Y:S01]  /*25340*/  LDL.LU.64 R126, [R1+0x1a10] ;  /* 0x001a1000017e7983 */ /* 0x000f220000300a00 */
[----:B---3--:R-:W-:Y:S07]  /*25350*/  HMMA.1688.F32.TF32 R140, R192, R112, R140 ;  /* 0x00000070c08c723c */ /* 0x008fee000008108c */
[----:B------:R-:W-:-:S02]  /*25360*/  IMAD.MOV.U32 R194, RZ, RZ, R130 ;  /* 0x000000ffffc27224 */ /* 0x000fc400078e0082 */
[----:B------:R-:W-:Y:S02]  /*25370*/  IMAD.MOV.U32 R195, RZ, RZ, R131 ;  /* 0x000000ffffc37224 */ /* 0x000fe400078e0083 */
[----:B--2---:R-:W-:Y:S02]  /*25380*/  IMAD.MOV.U32 R192, RZ, RZ, R135 ;  /* 0x000000ffffc07224 */ /* 0x004fe400078e0087 */
[----:B------:R-:W2:Y:S01]  /*25390*/  LDL.LU R135, [R1+0x1a0c] ;  /* 0x001a0c0001877983 */ /* 0x000ea20000300800 */
[----:B----4-:R-:W-:-:S03]  /*253a0*/  IMAD.MOV.U32 R193, RZ, RZ, R127 ;  /* 0x000000ffffc17224 */ /* 0x010fc600078e007f */
[----:B------:R-:W3:Y:S04]  /*253b0*/  LDL.LU R127, [R1+0x1a08] ;  /* 0x001a0800017f7983 */ /* 0x000ee80000300800 */
[----:B------:R-:W4:Y:S04]  /*253c0*/  LDL.LU R130, [R1+0x1a04] ;  /* 0x001a040001827983 */ /* 0x000f280000300800 */
[----:B------:R-:W4:Y:S01]  /*253d0*/  LDL.LU R131, [R1+0x1a00] ;  /* 0x001a000001837983 */ /* 0x000f220000300800 */
[----:B------:R-:W-:Y:S03]  /*253e0*/  HMMA.1688.F32.TF32 R244, R196, R112, R244 ;  /* 0x00000070c4f4723c */ /* 0x000fe600000810f4 */
[----:B------:R-:W-:Y:S04]  /*253f0*/  LDS R196, [R2+0x2000] ;  /* 0x0020000002c47984 */ /* 0x000fe80000000800 */
[----:B------:R-:W-:Y:S04]  /*25400*/  LDS R198, [R2+0x3000] ;  /* 0x0030000002c67984 */ /* 0x000fe80000000800 */
[----:B------:R-:W-:Y:S04]  /*25410*/  LDS R197, [R3+0x2000] ;  /* 0x0020000003c57984 */ /* 0x000fe80000000800 */
[----:B------:R-:W2:Y:S01]  /*25420*/  LDS R199, [R3+0x3000] ;  /* 0x0030000003c77984 */ /* 0x000ea20000000800 */
[----:B------:R-:W-:Y:S01]  /*25430*/  MOV R242, R9 ;  /* 0x0000000900f27202 */ /* 0x000fe20000000f00 */
[----:B------:R-:W-:-:S02]  /*25440*/  IMAD.MOV.U32 R241, RZ, RZ, R12 ;  /* 0x000000fffff17224 */ /* 0x000fc400078e000c */
[----:B------:R-:W-:Y:S01]  /*25450*/  IMAD.MOV.U32 R243, RZ, RZ, R8 ;  /* 0x000000fffff37224 */ /* 0x000fe200078e0008 */
[----:B--2---:R-:W-:Y:S11]  /*25460*/  HMMA.1688.F32.TF32 R48, R196, R134, R48 ;  /* 0x00000086c430723c */ /* 0x004ff60000081030 */
[----:B------:R-:W-:Y:S11]  /*25470*/  @!UPT UIADD3 URZ, URZ, URZ, URZ ;  /* 0x0000003f3f3ff290 */ /* 0x000ff6000fffe03f */
[----:B------:R-:W-:Y:S02]  /*25480*/  @!UPT UIADD3 URZ, URZ, URZ, URZ ;  /* 0x0000003f3f3ff290 */ /* 0x000fe4000fffe03f */
[----:B------:R-:W-:Y:S01]  /*25490*/  IMAD.MOV.U32 R5, RZ, RZ, R51 ;  /* 0x000000ffff057224 */ /* 0x000fe200078e0033 */
[----:B------:R-:W-:Y:S01]  /*254a0*/  MOV R8, R50 ;  /* 0x0000003200087202 */ /* 0x000fe20000000f00 */
[----:B------:R-:W-:Y:S01]  /*254b0*/  IMAD.MOV.U32 R9, RZ, RZ, R49 ;  /* 0x000000ffff097224 */ /* 0x000fe200078e0031 */
[----:B------:R-:W2:Y:S01]  /*254c0*/  LDL.LU.64 R50, [R1+0x19f8] ;  /* 0x0019f80001327983 */ /* 0x000ea20000300a00 */
[----:B------:R-:W-:-:S03]  /*254d0*/  IMAD.MOV.U32 R12, RZ, RZ, R48 ;  /* 0x000000ffff0c7224 */ /* 0x000fc600078e0030 */
[----:B------:R-:W2:Y:S04]  /*254e0*/  LDL.LU.64 R48, [R1+0x19f0] ;  /* 0x0019f00001307983 */ /* 0x000ea80000300a00 */
[----:B------:R-:W-:Y:S04]  /*254f0*/  STL [R1+0x1944], R5 ;  /* 0x0019440501007387 */ /* 0x000fe80000100800 */
[----:B------:R-:W-:Y:S01]  /*25500*/  STL [R1+0x1940], R9 ;  /* 0x0019400901007387 */ /* 0x000fe20000100800 */
[C---:B---3--:R-:W-:Y:S08]  /*25510*/  HMMA.1688.F32.TF32 R16, R196.reuse, R126, R16 ;  /* 0x0000007ec410723c */ /* 0x048ff00000081010 */
[C---:B----4-:R-:W-:Y:S01]  /*25520*/  HMMA.1688.F32.TF32 R32, R196.reuse, R130, R32 ;  /* 0x00000082c420723c */ /* 0x050fe20000081020 */
[----:B------:R-:W-:Y:S04]  /*25530*/  STL [R1+0x193c], R12 ;  /* 0x00193c0c01007387 */ /* 0x000fe80000100800 */
[----:B------:R-:W-:Y:S11]  /*25540*/  STL [R1+0x1938], R8 ;  /* 0x0019380801007387 */ /* 0x000ff60000100800 */
[----:B------:R-:W-:Y:S07]  /*25550*/  @!UPT UIADD3 URZ, URZ, URZ, URZ ;  /* 0x0000003f3f3ff290 */ /* 0x000fee000fffe03f */
[----:B------:R-:W-:Y:S04]  /*25560*/  STL.64 [R1+0x4c0], R32 ;  /* 0x0004c02001007387 */ /* 0x000fe80000100a00 */
[----:B------:R1:W-:Y:S04]  /*25570*/  STL.64 [R1+0x4c8], R34 ;  /* 0x0004c82201007387 */ /* 0x0003e80000100a00 */
[----:B-1----:R-:W3:Y:S04]  /*25580*/  LDL.LU.64 R34, [R1+0x19e8] ;  /* 0x0019e80001227983 */ /* 0x002ee80000300a00 */
[----:B------:R-:W-:Y:S04]  /*25590*/  STL.64 [R1+0x500], R16 ;  /* 0x0005001001007387 */ /* 0x000fe80000100a00 */
[----:B------:R1:W-:Y:S04]  /*255a0*/  STL.64 [R1+0x508], R18 ;  /* 0x0005081201007387 */ /* 0x0003e80000100a00 */
[----:B-1----:R-:W4:Y:S04]  /*255b0*/  LDL.LU.64 R18, [R1+0x19e0] ;  /* 0x0019e00001127983 */ /* 0x002f280000300a00 */
[----:B------:R-:W2:Y:S01]  /*255c0*/  LDL.LU.64 R16, [R1+0x19d8] ;  /* 0x0019d80001107983 */ /* 0x000ea20000300a00 */
[----:B----4-:R-:W-:Y:S11]  /*255d0*/  HMMA.1688.F32.TF32 R192, R196, R18, R192 ;  /* 0x00000012c4c0723c */ /* 0x010ff600000810c0 */
[----:B------:R-:W-:Y:S11]  /*255e0*/  @!UPT UIADD3 URZ, URZ, URZ, URZ ;  /* 0x0000003f3f3ff290 */ /* 0x000ff6000fffe03f */
[----:B------:R-:W-:Y:S01]  /*255f0*/  @!UPT UIADD3 URZ, URZ, URZ, URZ ;  /* 0x0000003f3f3ff290 */ /* 0x000fe2000fffe03f */
[----:B------:R1:W-:Y:S04]  /*25600*/  STL.64 [R1+0x560], R192 ;  /* 0x000560c001007387 */ /* 0x0003e80000100a00 */
[----:B------:R4:W-:Y:S01]  /*25610*/  STL.64 [R1+0x568], R194 ;  /* 0x000568c201007387 */ /* 0x0009e20000100a00 */
[----:B-1----:R-:W-:-:S03]  /*25620*/  IMAD.MOV.U32 R192, RZ, RZ, R11 ;  /* 0x000000ffffc07224 */ /* 0x002fc600078e000b */
[----:B------:R-:W3:Y:S01]  /*25630*/  LDL.LU R11, [R1+0x19d4] ;  /* 0x0019d400010b7983 */ /* 0x000ee20000300800 */
[----:B--2---:R-:W-:Y:S02]  /*25640*/  IMAD.MOV.U32 R193, RZ, RZ, R16 ;  /* 0x000000ffffc17224 */ /* 0x004fe400078e0010 */
[----:B----4-:R-:W-:Y:S01]  /*25650*/  IMAD.MOV.U32 R194, RZ, RZ, R6 ;  /* 0x000000ffffc27224 */ /* 0x010fe200078e0006 */
[----:B------:R-:W2:Y:S01]  /*25660*/  LDL.LU R16, [R1+0x19d0] ;  /* 0x0019d00001107983 */ /* 0x000ea20000300800 */
[----:B------:R-:W-:-:S03]  /*25670*/  IMAD.MOV.U32 R195, RZ, RZ, R7 ;  /* 0x000000ffffc37224 */ /* 0x000fc600078e0007 */
[----:B------:R-:W4:Y:S04]  /*25680*/  LDL.LU R6, [R1+0x19cc] ;  /* 0x0019cc0001067983 */ /* 0x000f280000300800 */
[----:B------:R-:W4:Y:S01]  /*25690*/  LDL.LU R7, [R1+0x19c8] ;  /* 0x0019c80001077983 */ /* 0x000f220000300800 */
[C---:B------:R-:W-:Y:S11]  /*256a0*/  HMMA.1688.F32.TF32 R40, R196.reuse, R14, R40 ;  /* 0x0000000ec428723c */ /* 0x040ff60000081028 */
[----:B------:R-:W-:Y:S11]  /*256b0*/  @!UPT UIADD3 URZ, URZ, URZ, URZ ;  /* 0x0000003f3f3ff290 */ /* 0x000ff6000fffe03f */
[----:B------:R-:W-:Y:S01]  /*256c0*/  @!UPT UIADD3 URZ, URZ, URZ, URZ ;  /* 0x0000003f3f3ff290 */ /* 0x000fe2000fffe03f */
[----:B------:R-:W-:Y:S04]  /*256d0*/  STL.64 [R1+0x610], R40 ;  /* 0x0006102801007387 */ /* 0x000fe80000100a00 */
[----:B------:R1:W-:Y:S04]  /*256e0*/  STL.64 [R1+0x618], R42 ;  /* 0x0006182a01007387 */ /* 0x0003e80000100a00 */
[----:B-1----:R-:W2:Y:S04]  /*256f0*/  LDL.LU.64 R42, [R1+0x19c0] ;  /* 0x0019c000012a7983 */ /* 0x002ea80000300a00 */
[----:B------:R-:W2:Y:S01]  /*25700*/  LDL.LU.64 R40, [R1+0x19b8] ;  /* 0x0019b80001287983 */ /* 0x000ea20000300a00 */
[C---:B---3--:R-:W-:Y:S08]  /*25710*/  HMMA.1688.F32.TF32 R36, R196.reuse, R10, R36 ;  /* 0x0000000ac424723c */ /* 0x048ff00000081024 */
[C---:B----4-:R-:W-:Y:S11]  /*25720*/  HMMA.1688.F32.TF32 R240, R196.reuse, R6, R240 ;  /* 0x00000006c4f0723c */ /* 0x050ff600000810f0 */
[----:B------:R-:W-:Y:S04]  /*25730*/  @!UPT UIADD3 URZ, URZ, URZ, URZ ;  /* 0x0000003f3f3ff290 */ /* 0x000fe8000fffe03f */
[----:B------:R-:W-:Y:S04]  /*25740*/  STL.64 [R1+0x660], R36 ;  /* 0x0006602401007387 */ /* 0x000fe80000100a00 */
[----:B------:R1:W-:Y:S04]  /*25750*/  STL.64 [R1+0x668], R38 ;  /* 0x0006682601007387 */ /* 0x0003e80000100a00 */
[----:B-1----:R-:W3:Y:S04]  /*25760*/  LDL.LU.64 R38, [R1+0x19b0] ;  /* 0x0019b00001267983 */ /* 0x002ee80000300a00 */
[----:B------:R-:W3:Y:S04]  /*25770*/  LDL.LU.64 R36, [R1+0x19a8] ;  /* 0x0019a80001247983 */ /* 0x000ee80000300a00 */
[----:B------:R-:W-:Y:S04]  /*25780*/  STL.64 [R1+0x6d0], R240 ;  /* 0x0006d0f001007387 */ /* 0x000fe80000100a00 */
[----:B------:R1:W-:Y:S04]  /*25790*/  STL.64 [R1+0x6d8], R242 ;  /* 0x0006d8f201007387 */ /* 0x0003e80000100a00 */
[----:B-1----:R-:W4:Y:S04]  /*257a0*/  LDL.LU.64 R242, [R1+0x19a0] ;  /* 0x0019a00001f27983 */ /* 0x002f280000300a00 */
[----:B------:R-:W4:Y:S01]  /*257b0*/  LDL.LU.64 R240, [R1+0x1998] ;  /* 0x0019980001f07983 */ /* 0x000f220000300a00 */
[C---:B------:R-:W-:Y:S08]  /*257c0*/  HMMA.1688.F32.TF32 R48, R196.reuse, R30, R48 ;  /* 0x0000001ec430723c */ /* 0x040ff00000081030 */
[----:B----4-:R-:W-:Y:S11]  /*257d0*/  HMMA.1688.F32.TF32 R240, R196, R34, R240 ;  /* 0x00000022c4f0723c */ /* 0x010ff600000810f0 */
[----:B------:R-:W-:Y:S11]  /*257e0*/  @!UPT UIADD3 URZ, URZ, URZ, URZ ;  /* 0x0000003f3f3ff290 */ /* 0x000ff6000fffe03f */
[----:B------:R-:W-:Y:S01]  /*257f0*/  @!UPT UIADD3 URZ, URZ, URZ, URZ ;  /* 0x0000003f3f3ff290 */ /* 0x000fe2000fffe03f */
[----:B------:R1:W-:Y:S04]  /*25800*/  STL.64 [R1+0x700], R240 ;  /* 0x000700f001007387 */ /* 0x0003e80000100a00 */
[----:B------:R4:W-:Y:S04]  /*25810*/  STL.64 [R1+0x708], R242 ;  /* 0x000708f201007387 */ /* 0x0009e80000100a00 */
[----:B-1----:R-:W3:Y:S01]  /*25820*/  LDL.LU R240, [R1+0xc0] ;  /* 0x0000c00001f07983 */ /* 0x002ee20000300800 */
[----:B--2---:R-:W-:-:S03]  /*25830*/  IMAD.MOV.U32 R241, RZ, RZ, R16 ;  /* 0x000000fffff17224 */ /* 0x004fc600078e0010 */
[----:B------:R-:W2:Y:S01]  /*25840*/  LDL.LU R16, [R1+0x1994] ;  /* 0x0019940001107983 */ /* 0x000ea20000300800 */
[----:B----4-:R-:W-:-:S03]  /*25850*/  MOV R242, R17 ;  /* 0x0000001100f27202 */ /* 0x010fc60000000f00 */
[----:B------:R-:W4:Y:S04]  /*25860*/  LDL.LU R17, [R1+0x1990] ;  /* 0x0019900001117983 */ /* 0x000f280000300800 */
[----:B------:R-:W-:Y:S04]  /*25870*/  STL.64 [R1+0x790], R48 ;  /* 0x0007903001007387 */ /* 0x000fe80000100a00 */
[----:B------:R1:W-:Y:S02]  /*25880*/  STL.64 [R1+0x798], R50 ;  /* 0x0007983201007387 */ /* 0x0003e40000100a00 */
[C---:B-1----:R-:W-:Y:S02]  /*25890*/  HMMA.1688.F32.TF32 R48, R196.reuse, R26, R72 ;  /* 0x0000001ac430723c */ /* 0x042fe40000081048 */
[----:B------:R-:W3:Y:S11]  /*258a0*/  LDL.LU R72, [R1+0xe0] ;  /* 0x0000e00001487983 */ /* 0x000ef60000300800 */
[----:B------:R-:W-:Y:S10]  /*258b0*/  @!UPT UIADD3 URZ, URZ, URZ, URZ ;  /* 0x0000003f3f3ff290 */ /* 0x000ff4000fffe03f */
[----:B------:R-:W-:Y:S04]  /*258c0*/  STL.64 [R1+0x810], R48 ;  /* 0x0008103001007387 */ /* 0x000fe80000100a00 */
[----:B------:R1:W-:Y:S04]  /*258d0*/  STL.64 [R1+0x818], R50 ;  /* 0x0008183201007387 */ /* 0x0003e80000100a00 */
[----:B------:R-:W3:Y:S01]  /*258e0*/  LDL.LU R73, [R1+0xe4] ;  /* 0x0000e40001497983 */ /* 0x000ee20000300800 */
[C---:B-1----:R-:W-:Y:S11]  /*258f0*/  HMMA.1688.F32.TF32 R48, R196.reuse, R22, R88 ;  /* 0x00000016c430723c */ /* 0x042ff60000081058 */
[----:B------:R-:W-:Y:S11]  /*25900*/  @!UPT UIADD3 URZ, URZ, URZ, URZ ;  /* 0x0000003f3f3ff290 */ /* 0x000ff6000fffe03f */
[----:B------:R-:W-:Y:S01]  /*25910*/  @!UPT UIADD3 URZ, URZ, URZ, URZ ;  /* 0x0000003f3f3ff290 */ /* 0x000fe2000fffe03f */
[----:B------:R1:W-:Y:S01]  /*25920*/  STL.64 [R1+0x828], R50 ;  /* 0x0008283201007387 */ /* 0x0003e20000100a00 */
[----:B------:R-:W-:Y:S02]  /*25930*/  IMAD.MOV.U32 R112, RZ, RZ, R48 ;  /* 0x000000ffff707224 */ /* 0x000fe400078e0030 */
[----:B------:R-:W-:Y:S01]  /*25940*/  IMAD.MOV.U32 R113, RZ, RZ, R49 ;  /* 0x000000ffff717224 */ /* 0x000fe200078e0031 */
[----:B------:R-:W3:Y:S04]  /*25950*/  LDL.LU R88, [R1+0x130] ;  /* 0x0001300001587983 */ /* 0x000ee80000300800 */
[----:B------:R-:W3:Y:S01]  /*25960*/  LDL.LU R89, [R1+0x134] ;  /* 0x0001340001597983 */ /* 0x000ee20000300800 */
[C---:B-1----:R-:W-:Y:S03]  /*25970*/  HMMA.1688.F32.TF32 R48, R196.reuse, R150, R100 ;  /* 0x00000096c430723c */ /* 0x042fe60000081064 */
[----:B------:R-:W3:Y:S04]  /*25980*/  LDL.LU R90, [R1+0x138] ;  /* 0x00013800015a7983 */ /* 0x000ee80000300800 */
[----:B------:R-:W3:Y:S04]  /*25990*/  LDL.LU R91, [R1+0x13c] ;  /* 0x00013c00015b7983 */ /* 0x000ee80000300800 */
[----:B------:R-:W-:Y:S04]  /*259a0*/  STL [R1+0x187c], R113 ;  /* 0x00187c7101007387 */ /* 0x000fe80000100800 */
[----:B------:R-:W-:Y:S04]  /*259b0*/  STL [R1+0x1878], R112 ;  /* 0x0018787001007387 */ /* 0x000fe80000100800 */
[----:B------:R-:W3:Y:S04]  /*259c0*/  LDL.LU R100, [R1+0x180] ;  /* 0x0001800001647983 */ /* 0x000ee80000300800 */
[----:B------:R-:W-:Y:S04]  /*259d0*/  STL.64 [R1+0x870], R48 ;  /* 0x0008703001007387 */ /* 0x000fe80000100a00 */
[----:B------:R1:W-:Y:S04]  /*259e0*/  STL.64 [R1+0x878], R50 ;  /* 0x0008783201007387 */ /* 0x0003e80000100a00 */
[----:B------:R-:W3:Y:S04]  /*259f0*/  LDL.LU R101, [R1+0x184] ;  /* 0x0001840001657983 */ /* 0x000ee80000300800 */
[----:B------:R-:W3:Y:S01]  /*25a00*/  LDL.LU R102, [R1+0x188] ;  /* 0x0001880001667983 */ /* 0x000ee20000300800 */
[C---:B-1----:R-:W-:Y:S03]  /*25a10*/  HMMA.1688.F32.TF32 R48, R196.reuse, R146, R104 ;  /* 0x00000092c430723c */ /* 0x042fe60000081068 */
[----:B------:R-:W3:Y:S04]  /*25a20*/  LDL.LU R103, [R1+0x18c] ;  /* 0x00018c0001677983 */ /* 0x000ee80000300800 */
[----:B------:R-:W3:Y:S11]  /*25a30*/  LDL.LU R104, [R1+0x2b0] ;  /* 0x0002b00001687983 */ /* 0x000ef60000300800 */
[----:B------:R-:W-:Y:S05]  /*25a40*/  @!UPT UIADD3 URZ, URZ, URZ, URZ ;  /* 0x0000003f3f3ff290 */ /* 0x000fea000fffe03f */
[----:B------:R-:W-:Y:S04]  /*25a50*/  STL.64 [R1+0x8e0], R48 ;  /* 0x0008e03001007387 */ /* 0x000fe80000100a00 */
[----:B------:R1:W-:Y:S04]  /*25a60*/  STL.64 [R1+0x8e8], R50 ;  /* 0x0008e83201007387 */ /* 0x0003e80000100a00 */
[----:B------:R-:W3:Y:S04]  /*25a70*/  LDL.LU R105, [R1+0x2b4] ;  /* 0x0002b40001697983 */ /* 0x000ee80000300800 */
[----:B------:R-:W3:Y:S01]  /*25a80*/  LDL.LU R106, [R1+0x2b8] ;  /* 0x0002b800016a7983 */ /* 0x000ee20000300800 */
[----:B-1----:R-:W-:Y:S03]  /*25a90*/  HMMA.1688.F32.TF32 R48, R196, R122, R64 ;  /* 0x0000007ac430723c */ /* 0x002fe60000081040 */
[----:B------:R-:W3:Y:S04]  /*25aa0*/  LDL.LU R107, [R1+0x2bc] ;  /* 0x0002bc00016b7983 */ /* 0x000ee80000300800 */
[----:B------:R-:W3:Y:S11]  /*25ab0*/  LDL.LU R64, [R1+0x2f0] ;  /* 0x0002f00001407983 */ /* 0x000ef60000300800 */
[----:B------:R-:W-:Y:S05]  /*25ac0*/  @!UPT UIADD3 URZ, URZ, URZ, URZ ;  /* 0x0000003f3f3ff290 */ /* 0x000fea000fffe03f */
[----:B------:R-:W-:Y:S04]  /*25ad0*/  STL.64 [R1+0x8d0], R48 ;  /* 0x0008d03001007387 */ /* 0x000fe80000100a00 */
[----:B------:R1:W-:Y:S04]  /*25ae0*/  STL.64 [R1+0x8d8], R50 ;  /* 0x0008d83201007387 */ /* 0x0003e80000100a00 */
[----:B------:R-:W3:Y:S04]  /*25af0*/  LDL.LU R65, [R1+0x2f4] ;  /* 0x0002f40001417983 */ /* 0x000ee80000300800 */
[----:B------:R-:W3:Y:S04]  /*25b00*/  LDL.LU R66, [R1+0x2f8] ;  /* 0x0002f80001427983 */ /* 0x000ee80000300800 */
[----:B------:R-:W3:Y:S01]  /*25b10*/  LDL.LU R67, [R1+0x2fc] ;  /* 0x0002fc0001437983 */ /* 0x000ee20000300800 */
[----:B------:R-:W-:Y:S01]  /*25b20*/  IMAD.MOV.U32 R125, RZ, RZ, R140 ;  /* 0x000000ffff7d7224 */ /* 0x000fe200078e008c */
[----:B------:R-:W-:Y:S01]  /*25b30*/  MOV R4, R143 ;  /* 0x0000008f00047202 */ /* 0x000fe20000000f00 */
[----:B------:R-:W-:Y:S01]  /*25b40*/  IMAD.MOV.U32 R124, RZ, RZ, R141 ;  /* 0x000000ffff7c7224 */ /* 0x000fe200078e008d */
[----:B------:R-:W-:Y:S01]  /*25b50*/  LDS R140, [R2+0x2080] ;  /* 0x00208000028c7984 */ /* 0x000fe20000000800 */
[----:B------:R-:W-:-:S03]  /*25b60*/  IMAD.MOV.U32 R28, RZ, RZ, R142 ;  /* 0x000000ffff1c7224 */ /* 0x000fc600078e008e */
[----:B------:R-:W-:Y:S04]  /*25b70*/  LDS R142, [R2+0x3080] ;  /* 0x00308000028e7984 */ /* 0x000fe80000000800 */
[----:B------:R-:W-:Y:S04]  /*25b80*/  LDS R141, [R3+0x2080] ;  /* 0x00208000038d7984 */ /* 0x000fe80000000800 */
[----:B------:R-:W2:Y:S01]  /*25b90*/  LDS R143, [R3+0x3080] ;  /* 0x00308000038f7984 */ /* 0x000ea20000000800 */
[----:B-1----:R-:W-:Y:S01]  /*25ba0*/  HMMA.1688.F32.TF32 R48, R196, R118, R108 ;  /* 0x00000076c430723c */ /* 0x002fe2000008106c */
[----:B------:R-:W-:-:S07]  /*25bb0*/  IMAD.MOV.U32 R243, RZ, RZ, R13 ;  /* 0x000000fffff37224 */ /* 0x000fce00078e000d */
[----:B------:R-:W-:Y:S11]  /*25bc0*/  HMMA.1688.F32.TF32 R108, R196, R114, R176 ;  /* 0x00000072c46c723c */ /* 0x000ff600000810b0 */
[----:B------:R-:W-:Y:S04]  /*25bd0*/  @!UPT UIADD3 URZ, URZ, URZ, URZ ;  /* 0x0000003f3f3ff290 */ /* 0x000fe8000fffe03f */
[----:B------:R-:W-:Y:S04]  /*25be0*/  STL.64 [R1+0x8c0], R48 ;  /* 0x0008c03001007387 */ /* 0x000fe80000100a00 */
[----:B------:R-:W-:Y:S04]  /*25bf0*/  STL.64 [R1+0x8c8], R50 ;  /* 0x0008c83201007387 */ /* 0x000fe80000100a00 */
[----:B------:R-:W-:Y:S04]  /*25c00*/  STL.64 [R1+0x8b0], R108 ;  /* 0x0008b06c01007387 */ /* 0x000fe80000100a00 */
[----:B------:R-:W-:Y:S01]  /*25c10*/  STL.64 [R1+0x8b8], R110 ;  /* 0x0008b86e01007387 */ /* 0x000fe20000100a00 */
[----:B--2---:R-:W-:-:S02]  /*25c20*/  IMAD.MOV.U32 R75, RZ, RZ, R16 ;  /* 0x000000ffff4b7224 */ /* 0x004fc400078e0010 */
[----:B----4-:R-:W-:Y:S01]  /*25c30*/  IMAD.MOV.U32 R74, RZ, RZ, R17 ;  /* 0x000000ffff4a7224 */ /* 0x010fe200078e0011 */
[C---:B------:R-:W-:Y:S01]  /*25c40*/  HMMA.1688.F32.TF32 R52, R140.reuse, R30, R52 ;  /* 0x0000001e8c34723c */ /* 0x040fe20000081034 */
[----:B------:R-:W-:Y:S04]  /*25c50*/  LDS R48, [R2+0x2100] ;  /* 0x0021000002307984 */ /* 0x000fe80000000800 */
[----:B------:R-:W-:Y:S04]  /*25c60*/  LDS R50, [R2+0x3100] ;  /* 0x0031000002327984 */ /* 0x000fe80000000800 */
[----:B------:R-:W-:Y:S04]  /*25c70*/  LDS R49, [R3+0x2100] ;  /* 0x0021000003317984 */ /* 0x000fe80000000800 */
[----:B------:R-:W1:Y:S01]  /*25c80*/  LDS R51, [R3+0x3100] ;  /* 0x0031000003337984 */ /* 0x000e620000000800 */
[C---:B---3--:R-:W-:Y:S11]  /*25c90*/  HMMA.1688.F32.TF32 R64, R140.reuse, R134, R64 ;  /* 0x000000868c40723c */ /* 0x048ff60000081040 */
[----:B------:R-:W-:Y:S11]  /*25ca0*/  @!UPT UIADD3 URZ, URZ, URZ, URZ ;  /* 0x0000003f3f3ff290 */ /* 0x000ff6000fffe03f */
[----:B------:R-:W-:Y:S02]  /*25cb0*/  @!UPT UIADD3 URZ, URZ, URZ, URZ ;  /* 0x0000003f3f3ff290 */ /* 0x000fe4000fffe03f */
[----:B------:R-:W-:Y:S01]  /*25cc0*/  IMAD.MOV.U32 R20, RZ, RZ, R64 ;  /* 0x000000ffff147224 */ /* 0x000fe200078e0040 */
[----:B------:R-:W-:Y:S01]  /*25cd0*/  MOV R17, R65 ;  /* 0x0000004100117202 */ /* 0x000fe20000000f00 */
[----:B------:R-:W-:Y:S02]  /*25ce0*/  IMAD.MOV.U32 R16, RZ, RZ, R66 ;  /* 0x000000ffff107224 */ /* 0x000fe400078e0042 */
[----:B------:R-:W-:Y:S02]  /*25cf0*/  IMAD.MOV.U32 R13, RZ, RZ, R67 ;  /* 0x000000ffff0d7224 */ /* 0x000fe400078e0043 */
[C---:B------:R-:W-:Y:S08]  /*25d00*/  HMMA.1688.F32.TF32 R64, R140.reuse, R130, R104 ;  /* 0x000000828c40723c */ /* 0x040ff00000081068 */
[C---:B------:R-:W-:Y:S08]  /*25d10*/  HMMA.1688.F32.TF32 R104, R140.reuse, R126, R100 ;  /* 0x0000007e8c68723c */ /* 0x040ff00000081064 */
[C---:B------:R-:W-:Y:S07]  /*25d20*/  HMMA.1688.F32.TF32 R100, R140.reuse, R18, R88 ;  /* 0x000000128c64723c */ /* 0x040fee0000081058 */
[----:B------:R-:W-:Y:S04]  /*25d30*/  STL.64 [R1+0x120], R64 ;  /* 0x0001204001007387 */ /* 0x000fe80000100a00 */
[----:B------:R2:W-:Y:S02]  /*25d40*/  STL.64 [R1+0x128], R66 ;  /* 0x0001284201007387 */ /* 0x0005e40000100a00 */
[C---:B--2---:R-:W-:Y:S02]  /*25d50*/  HMMA.1688.F32.TF32 R64, R140.reuse, R14, R72 ;  /* 0x0000000e8c40723c */ /* 0x044fe40000081048 */
[----:B------:R-:W-:Y:S04]  /*25d60*/  STL.64 [R1+0x210], R104 ;  /* 0x0002106801007387 */ /* 0x000fe80000100a00 */
[----:B------:R-:W-:Y:S02]  /*25d70*/  STL.64 [R1+0x218], R106 ;  /* 0x0002186a01007387 */ /* 0x000fe40000100a00 */
[C---:B------:R-:W-:Y:S02]  /*25d80*/  HMMA.1688.F32.TF32 R88, R140.reuse, R10, R240 ;  /* 0x0000000a8c58723c */ /* 0x040fe400000810f0 */
[----:B------:R-:W-:Y:S04]  /*25d90*/  STL.64 [R1+0x130], R100 ;  /* 0x0001306401007387 */ /* 0x000fe80000100a00 */
[----:B------:R-:W-:Y:S02]  /*25da0*/  STL.64 [R1+0x138], R102 ;  /* 0x0001386601007387 */ /* 0x000fe40000100a00 */
[C---:B------:R-:W-:Y:S07]  /*25db0*/  HMMA.1688.F32.TF32 R72, R140.reuse, R6, R192 ;  /* 0x000000068c48723c */ /* 0x040fee00000810c0 */
[----:B------:R-:W-:Y:S04]  /*25dc0*/  STL.64 [R1+0xe0], R64 ;  /* 0x0000e04001007387 */ /* 0x000fe80000100a00 */
[----:B------:R2:W-:Y:S02]  /*25dd0*/  STL.64 [R1+0xe8], R66 ;  /* 0x0000e84201007387 */ /* 0x0005e40000100a00 */
[C---:B--2---:R-:W-:Y:S08]  /*25de0*/  HMMA.1688.F32.TF32 R64, R140.reuse, R34, R36 ;  /* 0x000000228c40723c */ /* 0x044ff00000081024 */
[C---:B------:R-:W-:Y:S01]  /*25df0*/  HMMA.1688.F32.TF32 R36, R140.reuse, R26, R76 ;  /* 0x0000001a8c24723c */ /* 0x040fe2000008104c */
[----:B------:R2:W-:Y:S04]  /*25e00*/  STL.64 [R1+0x550], R88 ;  /* 0x0005505801007387 */ /* 0x0005e80000100a00 */
[----:B------:R3:W-:Y:S04]  /*25e10*/  STL.64 [R1+0x558], R90 ;  /* 0x0005585a01007387 */ /* 0x0007e80000100a00 */
[----:B------:R-:W-:Y:S04]  /*25e20*/  STL.64 [R1+0x5a0], R72 ;  /* 0x0005a04801007387 */ /* 0x000fe80000100a00 */
[----:B------:R-:W-:Y:S04]  /*25e30*/  STL.64 [R1+0x5a8], R74 ;  /* 0x0005a84a01007387 */ /* 0x000fe80000100a00 */
[----:B------:R4:W-:Y:S04]  /*25e40*/  STL.64 [R1+0x630], R64 ;  /* 0x0006304001007387 */ /* 0x0009e80000100a00 */
[----:B------:R1:W-:Y:S04]  /*25e50*/  STL.64 [R1+0x638], R66 ;  /* 0x0006384201007387 */ /* 0x0003e80000100a00 */
[----:B--2---:R-:W2:Y:S04]  /*25e60*/  LDL.LU R88, [R1+0x160] ;  /* 0x0001600001587983 */ /* 0x004ea80000300800 */
[----:B------:R-:W-:Y:S04]  /*25e70*/  STL.64 [R1+0x6e0], R52 ;  /* 0x0006e03401007387 */ /* 0x000fe80000100a00 */
[----:B------:R-:W-:Y:S04]  /*25e80*/  STL.64 [R1+0x6e8], R54 ;  /* 0x0006e83601007387 */ /* 0x000fe80000100a00 */
[----:B------:R-:W-:Y:S04]  /*25e90*/  STL.64 [R1+0x720], R36 ;  /* 0x0007202401007387 */ /* 0x000fe80000100a00 */
[----:B------:R1:W-:Y:S04]  /*25ea0*/  STL.64 [R1+0x728], R38 ;  /* 0x0007282601007387 */ /* 0x0003e80000100a00 */
[----:B------:R-:W2:Y:S04]  /*25eb0*/  LDL.LU R89, [R1+0x164] ;  /* 0x0001640001597983 */ /* 0x000ea80000300800 */
[----:B---3--:R-:W2:Y:S04]  /*25ec0*/  LDL.LU R90, [R1+0x168] ;  /* 0x00016800015a7983 */ /* 0x008ea80000300800 */
[----:B------:R-:W2:Y:S04]  /*25ed0*/  LDL.LU R91, [R1+0x16c] ;  /* 0x00016c00015b7983 */ /* 0x000ea80000300800 */
[----:B------:R-:W3:Y:S04]  /*25ee0*/  LDL.LU R100, [R1+0x1f0] ;  /* 0x0001f00001647983 */ /* 0x000ee80000300800 */
[----:B------:R-:W3:Y:S04]  /*25ef0*/  LDL.LU R101, [R1+0x1f4] ;  /* 0x0001f40001657983 */ /* 0x000ee80000300800 */
[----:B------:R-:W3:Y:S04]  /*25f00*/  LDL.LU R102, [R1+0x1f8] ;  /* 0x0001f80001667983 */ /* 0x000ee80000300800 */
[----:B------:R-:W3:Y:S04]  /*25f10*/  LDL.LU R103, [R1+0x1fc] ;  /* 0x0001fc0001677983 */ /* 0x000ee80000300800 */
[----:B----4-:R-:W4:Y:S04]  /*25f20*/  LDL.LU R64, [R1+0x350] ;  /* 0x0003500001407983 */ /* 0x010f280000300800 */
[----:B------:R-:W4:Y:S04]  /*25f30*/  LDL.LU R65, [R1+0x354] ;  /* 0x0003540001417983 */ /* 0x000f280000300800 */
[----:B-1----:R-:W4:Y:S04]  /*25f40*/  LDL.LU R66, [R1+0x358] ;  /* 0x0003580001427983 */ /* 0x002f280000300800 */
[----:B------:R-:W4:Y:S04]  /*25f50*/  LDL.LU R67, [R1+0x35c] ;  /* 0x00035c0001437983 */ /* 0x000f280000300800 */
[----:B------:R-:W2:Y:S04]  /*25f60*/  LDL.LU R104, [R1+0x2e0] ;  /* 0x0002e00001687983 */ /* 0x000ea80000300800 */
[----:B------:R-:W2:Y:S04]  /*25f70*/  LDL.LU R105, [R1+0x2e4] ;  /* 0x0002e40001697983 */ /* 0x000ea80000300800 */
[----:B------:R-:W2:Y:S04]  /*25f80*/  LDL.LU R106, [R1+0x2e8] ;  /* 0x0002e800016a7983 */ /* 0x000ea80000300800 */
[----:B------:R-:W2:Y:S04]  /*25f90*/  LDL.LU R107, [R1+0x2ec] ;  /* 0x0002ec00016b7983 */ /* 0x000ea80000300800 */
[----:B------:R-:W2:Y:S04]  /*25fa0*/  LDL.LU R240, [R1+0xb0] ;  /* 0x0000b00001f07983 */ /* 0x000ea80000300800 */
[----:B------:R-:W2:Y:S04]  /*25fb0*/  LDL.LU R241, [R1+0xb4] ;  /* 0x0000b40001f17983 */ /* 0x000ea80000300800 */
[----:B------:R-:W2:Y:S01]  /*25fc0*/  LDL.LU R242, [R1+0xb8] ;  /* 0x0000b80001f27983 */ /* 0x000ea20000300800 */
[C---:B------:R-:W-:Y:S03]  /*25fd0*/  HMMA.1688.F32.TF32 R36, R140.reuse, R22, R92 ;  /* 0x000000168c24723c */ /* 0x040fe6000008105c */
[----:B------:R-:W2:Y:S04]  /*25fe0*/  LDL.LU R243, [R1+0xbc] ;  /* 0x0000bc0001f37983 */ /* 0x000ea80000300800 */
[----:B------:R-:W2:Y:S04]  /*25ff0*/  LDL.LU R72, [R1+0x110] ;  /* 0x0001100001487983 */ /* 0x000ea80000300800 */
[----:B------:R-:W2:Y:S04]  /*26000*/  LDL.LU R73, [R1+0x114] ;  /* 0x0001140001497983 */ /* 0x000ea80000300800 */
[----:B------:R-:W2:Y:S04]  /*26010*/  LDL.LU R74, [R1+0x118] ;  /* 0x00011800014a7983 */ /* 0x000ea80000300800 */
[----:B------:R-:W2:Y:S04]  /*26020*/  LDL.LU R75, [R1+0x11c] ;  /* 0x00011c00014b7983 */ /* 0x000ea80000300800 */
[----:B------:R1:W-:Y:S04]  /*26030*/  STL.64 [R1+0x788], R38 ;  /* 0x0007882601007387 */ /* 0x0003e80000100a00 */
[----:B------:R-:W2:Y:S04]  /*26040*/  LDL.LU R192, [R1+0x50] ;  /* 0x0000500001c07983 */ /* 0x000ea80000300800 */
[----:B------:R-:W2:Y:S04]  /*26050*/  LDL.LU R193, [R1+0x54] ;  /* 0x0000540001c17983 */ /* 0x000ea80000300800 */
[----:B------:R-:W2:Y:S01]  /*26060*/  LDL.LU R194, [R1+0x58] ;  /* 0x0000580001c27983 */ /* 0x000ea20000300800 */
[----:B------:R-:W-:Y:S01]  /*26070*/  HMMA.1688.F32.TF32 R76, R140, R150, R160 ;  /* 0x000000968c4c723c */ /* 0x000fe200000810a0 */
[----:B------:R-:W-:-:S02]  /*26080*/  IMAD.MOV.U32 R116, RZ, RZ, R36 ;  /* 0x000000ffff747224 */ /* 0x000fc400078e0024 */
[----:B------:R-:W-:-:S05]  /*26090*/  IMAD.MOV.U32 R117, RZ, RZ, R37 ;  /* 0x000000ffff757224 */ /* 0x000fca00078e0025 */
[C---:B-1----:R-:W-:Y:S01]  /*260a0*/  HMMA.1688.F32.TF32 R36, R140.reuse, R146, R164 ;  /* 0x000000928c24723c */ /* 0x042fe200000810a4 */
[----:B------:R-:W-:Y:S04]  /*260b0*/  STL [R1+0x18b4], R117 ;  /* 0x0018b47501007387 */ /* 0x000fe80000100800 */
[----:B------:R-:W-:Y:S03]  /*260c0*/  STL [R1+0x18b0], R116 ;  /* 0x0018b07401007387 */ /* 0x000fe60000100800 */
[C---:B------:R-:W-:Y:S07]  /*260d0*/  HMMA.1688.F32.TF32 R52, R140.reuse, R122, R152 ;  /* 0x0000007a8c34723c */ /* 0x040fee0000081098 */
[----:B------:R-:W-:Y:S04]  /*260e0*/  STL.64 [R1+0x7b0], R76 ;  /* 0x0007b04c01007387 */ /* 0x000fe80000100a00 */
[----:B------:R1:W-:Y:S04]  /*260f0*/  STL.64 [R1+0x7b8], R78 ;  /* 0x0007b84e01007387 */ /* 0x0003e80000100a00 */
[----:B------:R-:W-:Y:S04]  /*26100*/  STL.64 [R1+0x860], R36 ;  /* 0x0008602401007387 */ /* 0x000fe80000100a00 */
[----:B------:R1:W-:Y:S02]  /*26110*/  STL.64 [R1+0x868], R38 ;  /* 0x0008682601007387 */ /* 0x0003e40000100a00 */
[C---:B-1----:R-:W-:Y:S08]  /*26120*/  HMMA.1688.F32.TF32 R76, R140.reuse, R118, R156 ;  /* 0x000000768c4c723c */ /* 0x042ff0000008109c */
[----:B------:R-:W-:Y:S01]  /*26130*/  HMMA.1688.F32.TF32 R36, R140, R114, R180 ;  /* 0x000000728c24723c */ /* 0x000fe200000810b4 */
[----:B------:R-:W-:Y:S04]  /*26140*/  STL.64 [R1+0x850], R52 ;  /* 0x0008503401007387 */ /* 0x000fe80000100a00 */
[----:B------:R-:W-:Y:S01]  /*26150*/  STL.64 [R1+0x858], R54 ;  /* 0x0008583601007387 */ /* 0x000fe20000100a00 */
[----:B------:R-:W-:-:S02]  /*26160*/  IMAD.MOV.U32 R195, RZ, RZ, R0 ;  /* 0x000000ffffc37224 */ /* 0x000fc400078e0000 */
[C---:B------:R-:W-:Y:S01]  /*26170*/  HMMA.1688.F32.TF32 R40, R48.reuse, R34, R40 ;  /* 0x000000223028723c */ /* 0x040fe20000081028 */
[----:B------:R-:W-:Y:S04]  /*26180*/  LDS R52, [R2+0x2180] ;  /* 0x0021800002347984 */ /* 0x000fe80000000800 */
[----:B------:R-:W-:Y:S04]  /*26190*/  LDS R54, [R2+0x3180] ;  /* 0x0031800002367984 */ /* 0x000fe80000000800 */
[----:B------:R-:W-:Y:S04]  /*261a0*/  STL.64 [R1+0x840], R76 ;  /* 0x0008404c01007387 */ /* 0x000fe80000100a00 */
[----:B------:R-:W-:Y:S04]  /*261b0*/  STL.64 [R1+0x848], R78 ;  /* 0x0008484e01007387 */ /* 0x000fe80000100a00 */
[----:B------:R-:W-:Y:S04]  /*261c0*/  STL.64 [R1+0x830], R36 ;  /* 0x0008302401007387 */ /* 0x000fe80000100a00 */
[----:B------:R4:W-:Y:S04]  /*261d0*/  STL.64 [R1+0x838], R38 ;  /* 0x0008382601007387 */ /* 0x0009e80000100a00 */
[----:B------:R-:W-:Y:S04]  /*261e0*/  LDS R53, [R3+0x2180] ;  /* 0x0021800003357984 */ /* 0x000fe80000000800 */
[----:B------:R-:W1:Y:S01]  /*261f0*/  LDS R55, [R3+0x3180] ;  /* 0x0031800003377984 */ /* 0x000e620000000800 */
[C---:B----4-:R-:W-:Y:S08]  /*26200*/  HMMA.1688.F32.TF32 R36, R48.reuse, R134, R64 ;  /* 0x000000863024723c */ /* 0x050ff00000081040 */
[C---:B---3--:R-:W-:Y:S08]  /*26210*/  HMMA.1688.F32.TF32 R64, R48.reuse, R126, R100 ;  /* 0x0000007e3040723c */ /* 0x048ff00000081064 */
[----:B--2---:R-:W-:Y:S08]  /*26220*/  HMMA.1688.F32.TF32 R76, R48, R130, R104 ;  /* 0x00000082304c723c */ /* 0x004ff00000081068 */
[----:B------:R-:W-:Y:S01]  /*26230*/  IMAD.MOV.U32 R29, RZ, RZ, R36 ;  /* 0x000000ffff1d7224 */ /* 0x000fe200078e0024 */
[----:B------:R-:W-:Y:S01]  /*26240*/  MOV R25, R37 ;  /* 0x0000002500197202 */ /* 0x000fe20000000f00 */
[----:B------:R-:W-:-:S02]  /*26250*/  IMAD.MOV.U32 R24, RZ, RZ, R38 ;  /* 0x000000ffff187224 */ /* 0x000fc400078e0026 */
[----:B------:R-:W-:Y:S02]  /*26260*/  IMAD.MOV.U32 R21, RZ, RZ, R39 ;  /* 0x000000ffff157224 */ /* 0x000fe400078e0027 */
[----:B------:R-:W-:Y:S09]  /*26270*/  HMMA.1688.F32.TF32 R36, R48, R18, R88 ;  /* 0x000000123024723c */ /* 0x000ff20000081058 */
[----:B------:R-:W-:Y:S04]  /*26280*/  STL.64 [R1+0x80], R76 ;  /* 0x0000804c01007387 */ /* 0x000fe80000100a00 */
[----:B------:R-:W-:Y:S04]  /*26290*/  STL.64 [R1+0x88], R78 ;  /* 0x0000884e01007387 */ /* 0x000fe80000100a00 */
[----:B------:R-:W-:Y:S04]  /*262a0*/  STL.64 [R1+0x70], R64 ;  /* 0x0000704001007387 */ /* 0x000fe80000100a00 */
[----:B------:R2:W-:Y:S03]  /*262b0*/  STL.64 [R1+0x78], R66 ;  /* 0x0000784201007387 */ /* 0x0005e60000100a00 */
[----:B------:R-:W-:-:S02]  /*262c0*/  IMAD.MOV.U32 R5, RZ, RZ, R36 ;  /* 0x000000ffff057224 */ /* 0x000fc400078e0024 */
[----:B------:R-:W-:Y:S02]  /*262d0*/  IMAD.MOV.U32 R9, RZ, RZ, R37 ;  /* 0x000000ffff097224 */ /* 0x000fe400078e0025 */
[----:B------:R-:W-:Y:S02]  /*262e0*/  IMAD.MOV.U32 R12, RZ, RZ, R38 ;  /* 0x000000ffff0c7224 */ /* 0x000fe400078e0026 */
[----:B------:R-:W-:Y:S01]  /*262f0*/  IMAD.MOV.U32 R8, RZ, RZ, R39 ;  /* 0x000000ffff087224 */ /* 0x000fe200078e0027 */
[C---:B--2---:R-:W-:Y:S08]  /*26300*/  HMMA.1688.F32.TF32 R64, R48.reuse, R14, R72 ;  /* 0x0000000e3040723c */ /* 0x044ff00000081048 */
[----:B------:R-:W-:Y:S11]  /*26310*/  HMMA.1688.F32.TF32 R36, R48, R10, R240 ;  /* 0x0000000a3024723c */ /* 0x000ff600000810f0 */
[----:B------:R-:W-:Y:S04]  /*26320*/  @!UPT UIADD3 URZ, URZ, URZ, URZ ;  /* 0x0000003f3f3ff290 */ /* 0x000fe8000fffe03f */
[----:B------:R-:W-:Y:S04]  /*26330*/  STL.64 [R1+0x110], R64 ;  /* 0x0001104001007387 */ /* 0x000fe80000100a00 */
[----:B------:R2:W-:Y:S04]  /*26340*/  STL.64 [R1+0x118], R66 ;  /* 0x0001184201007387 */ /* 0x0005e80000100a00 */
[----:B------:R3:W-:Y:S01]  /*26350*/  STL [R1+0xb0], R36 ;  /* 0x0000b02401007387 */ /* 0x0007e20000100800 */
[----:B------:R-:W-:Y:S01]  /*26360*/  MOV R33, R37 ;  /* 0x0000002500217202 */ /* 0x000fe20000000f00 */
[----:B------:R-:W-:-:S02]  /*26370*/  IMAD.MOV.U32 R32, RZ, RZ, R38 ;  /* 0x000000ffff207224 */ /* 0x000fc400078e0026 */
[----:B------:R-:W-:Y:S01]  /*26380*/  IMAD.MOV.U32 R0, RZ, RZ, R39 ;  /* 0x000000ffff007224 */ /* 0x000fe200078e0027 */
[C---:B--2---:R-:W-:Y:S08]  /*26390*/  HMMA.1688.F32.TF32 R64, R48.reuse, R6, R192 ;  /* 0x000000063040723c */ /* 0x044ff000000810c0 */
[----:B---3--:R-:W-:Y:S01]  /*263a0*/  HMMA.1688.F32.TF32 R36, R48, R30, R68 ;  /* 0x0000001e3024723c */ /* 0x008fe20000081044 */
[----:B------:R-:W-:Y:S04]  /*263b0*/  STL [R1+0x18d4], R0 ;  /* 0x0018d40001007387 */ /* 0x000fe80000100800 */
[----:B------:R-:W-:Y:S04]  /*263c0*/  STL [R1+0x18d0], R32 ;  /* 0x0018d02001007387 */ /* 0x000fe80000100800 */
[----:B------:R-:W-:Y:S06]  /*263d0*/  STL [R1+0x18cc], R33 ;  /* 0x0018cc2101007387 */ /* 0x000fec0000100800 */
[----:B------:R-:W-:Y:S04]  /*263e0*/  STL.64 [R1+0x2b0], R64 ;  /* 0x0002b04001007387 */ /* 0x000fe80000100a00 */
[----:B------:R-:W-:Y:S04]  /*263f0*/  STL.64 [R1+0x2b8], R66 ;  /* 0x0002b84201007387 */ /* 0x000fe80000100a00 */
[----:B------:R-:W-:Y:S01]  /*26400*/  STL.64 [R1+0x2c0], R40 ;  /* 0x0002c02801007387 */ /* 0x000fe20000100a00 */
[----:B------:R-:W-:-:S03]  /*26410*/  IMAD.MOV.U32 R113, RZ, RZ, R38 ;  /* 0x000000ffff717224 */ /* 0x000fc600078e0026 */
[----:B------:R2:W-:Y:S01]  /*26420*/  STL.64 [R1+0x2c8], R42 ;  /* 0x0002c82a01007387 */ /* 0x0005e20000100a00 */
[----:B------:R-:W-:-:S03]  /*26430*/  IMAD.MOV.U32 R112, RZ, RZ, R39 ;  /* 0x000000ffff707224 */ /* 0x000fc600078e0027 */
[----:B------:R3:W-:Y:S01]  /*26440*/  STL.64 [R1+0x5f0], R36 ;  /* 0x0005f02401007387 */ /* 0x0007e20000100a00 */
[C---:B--2---:R-:W-:Y:S08]  /*26450*/  HMMA.1688.F32.TF32 R40, R48.reuse, R26, R80 ;  /* 0x0000001a3028723c */ /* 0x044ff00000081050 */
[C---:B---3--:R-:W-:Y:S01]  /*26460*/  HMMA.1688.F32.TF32 R36, R48.reuse, R22, R96 ;  /* 0x000000163024723c */ /* 0x048fe20000081060 */
[----:B------:R-:W-:Y:S04]  /*26470*/  STL [R1+0x1884], R112 ;  /* 0x0018847001007387 */ /* 0x000fe80000100800 */
[----:B------:R-:W-:Y:S03]  /*26480*/  STL [R1+0x1880], R113 ;  /* 0x0018807101007387 */ /* 0x000fe60000100800 */
[C---:B------:R-:W-:Y:S01]  /*26490*/  HMMA.1688.F32.TF32 R64, R48.reuse, R122, R168 ;  /* 0x0000007a3040723c */ /* 0x040fe200000810a8 */
[----:B------:R-:W-:Y:S04]  /*264a0*/  LDS R96, [R2+0x2300] ;  /* 0x0023000002607984 */ /* 0x000fe80000000800 */
[----:B------:R-:W-:Y:S04]  /*264b0*/  LDS R98, [R2+0x3300] ;  /* 0x0033000002627984 */ /* 0x000fe80000000800 */
[----:B------:R-:W-:Y:S04]  /*264c0*/  STL.64 [R1+0x650], R40 ;  /* 0x0006502801007387 */ /* 0x000fe80000100a00 */
[----:B------:R2:W-:Y:S04]  /*264d0*/  STL.64 [R1+0x658], R42 ;  /* 0x0006582a01007387 */ /* 0x0005e80000100a00 */
[----:B------:R3:W-:Y:S04]  /*264e0*/  STL.64 [R1+0x6c8], R38 ;  /* 0x0006c82601007387 */ /* 0x0007e80000100a00 */
[----:B------:R-:W4:Y:S04]  /*264f0*/  LDL.LU R192, [R1+0x40] ;  /* 0x0000400001c07983 */ /* 0x000f280000300800 */
[----:B------:R-:W4:Y:S04]  /*26500*/  LDL.LU R193, [R1+0x44] ;  /* 0x0000440001c17983 */ /* 0x000f280000300800 */
[----:B------:R-:W4:Y:S04]  /*26510*/  LDL.LU R194, [R1+0x48] ;  /* 0x0000480001c27983 */ /* 0x000f280000300800 */
[----:B------:R-:W4:Y:S04]  /*26520*/  LDL.LU R195, [R1+0x4c] ;  /* 0x00004c0001c37983 */ /* 0x000f280000300800 */
[----:B------:R-:W1:Y:S04]  /*26530*/  LDL.LU R104, [R1+0x2d0] ;  /* 0x0002d00001687983 */ /* 0x000e680000300800 */
[----:B------:R-:W1:Y:S04]  /*26540*/  LDL.LU R105, [R1+0x2d4] ;  /* 0x0002d40001697983 */ /* 0x000e680000300800 */
[----:B------:R-:W1:Y:S04]  /*26550*/  LDL.LU R106, [R1+0x2d8] ;  /* 0x0002d800016a7983 */ /* 0x000e680000300800 */
[----:B------:R-:W1:Y:S04]  /*26560*/  LDL.LU R107, [R1+0x2dc] ;  /* 0x0002dc00016b7983 */ /* 0x000e680000300800 */
        /* <DEDUP_REMOVED lines=24> */
[----:B--2---:R-:W-:Y:S01]  /*266f0*/  HMMA.1688.F32.TF32 R40, R48, R150, R200 ;  /* 0x000000963028723c */ /* 0x004fe200000810c8 */
[----:B------:R-:W-:-:S02]  /*26700*/  IMAD.MOV.U32 R120, RZ, RZ, R36 ;  /* 0x000000ffff787224 */ /* 0x000fc400078e0024 */
[----:B------:R-:W-:Y:S01]  /*26710*/  IMAD.MOV.U32 R121, RZ, RZ, R37 ;  /* 0x000000ffff797224 */ /* 0x000fe200078e0025 */
[----:B------:R-:W-:Y:S04]  /*26720*/  LDS R97, [R3+0x2300] ;  /* 0x0023000003617984 */ /* 0x000fe80000000800 */
[C---:B---3--:R-:W-:Y:S01]  /*26730*/  HMMA.1688.F32.TF32 R36, R48.reuse, R146, R204 ;  /* 0x000000923024723c */ /* 0x048fe200000810cc */
[----:B------:R-:W-:Y:S04]  /*26740*/  STL [R1+0x188c], R121 ;  /* 0x00188c7901007387 */ /* 0x000fe80000100800 */
[----:B------:R-:W-:Y:S04]  /*26750*/  STL [R1+0x1888], R120 ;  /* 0x0018887801007387 */ /* 0x000fe80000100800 */
[----:B------:R-:W-:Y:S06]  /*26760*/  LDS R99, [R3+0x3300] ;  /* 0x0033000003637984 */ /* 0x000fec0000000800 */
[----:B------:R-:W-:Y:S04]  /*26770*/  STL.64 [R1+0x6f0], R40 ;  /* 0x0006f02801007387 */ /* 0x000fe80000100a00 */
[----:B------:R2:W-:Y:S04]  /*26780*/  STL.64 [R1+0x6f8], R42 ;  /* 0x0006f82a01007387 */ /* 0x0005e80000100a00 */
[----:B------:R-:W-:Y:S04]  /*26790*/  STL.64 [R1+0x800], R36 ;  /* 0x0008002401007387 */ /* 0x000fe80000100a00 */
[----:B------:R3:W-:Y:S01]  /*267a0*/  STL.64 [R1+0x808], R38 ;  /* 0x0008082601007387 */ /* 0x0007e20000100a00 */
[C---:B--2---:R-:W-:Y:S08]  /*267b0*/  HMMA.1688.F32.TF32 R40, R48.reuse, R118, R172 ;  /* 0x000000763028723c */ /* 0x044ff000000810ac */
[----:B---3--:R-:W-:Y:S01]  /*267c0*/  HMMA.1688.F32.TF32 R36, R48, R114, R212 ;  /* 0x000000723024723c */ /* 0x008fe200000810d4 */
[----:B------:R-:W-:Y:S04]  /*267d0*/  STL.64 [R1+0x7e0], R64 ;  /* 0x0007e04001007387 */ /* 0x000fe80000100a00 */
[----:B------:R-:W-:Y:S04]  /*267e0*/  STL.64 [R1+0x7e8], R66 ;  /* 0x0007e84201007387 */ /* 0x000fe80000100a00 */
[----:B------:R-:W-:Y:S04]  /*267f0*/  LDS R64, [R2+0x2200] ;  /* 0x0022000002407984 */ /* 0x000fe80000000800 */
[----:B------:R-:W-:Y:S04]  /*26800*/  LDS R66, [R2+0x3200] ;  /* 0x0032000002427984 */ /* 0x000fe80000000800 */
[----:B------:R-:W-:Y:S04]  /*26810*/  STL.64 [R1+0x7c0], R40 ;  /* 0x0007c02801007387 */ /* 0x000fe80000100a00 */
[----:B------:R1:W-:Y:S04]  /*26820*/  STL.64 [R1+0x7c8], R42 ;  /* 0x0007c82a01007387 */ /* 0x0003e80000100a00 */
[----:B------:R-:W-:Y:S04]  /*26830*/  STL.64 [R1+0x7a0], R36 ;  /* 0x0007a02401007387 */ /* 0x000fe80000100a00 */
[----:B------:R2:W-:Y:S04]  /*26840*/  STL.64 [R1+0x7a8], R38 ;  /* 0x0007a82601007387 */ /* 0x0005e80000100a00 */
[----:B------:R-:W-:Y:S04]  /*26850*/  LDS R65, [R3+0x2200] ;  /* 0x0022000003417984 */ /* 0x000fe80000000800 */
[----:B------:R-:W3:Y:S04]  /*26860*/  LDS R67, [R3+0x3200] ;  /* 0x0032000003437984 */ /* 0x000ee80000000800 */
[----:B------:R-:W-:Y:S04]  /*26870*/  LDS R172, [R2+0x2380] ;  /* 0x0023800002ac7984 */ /* 0x000fe80000000800 */
[----:B------:R-:W-:Y:S04]  /*26880*/  LDS R174, [R2+0x3380] ;  /* 0x0033800002ae7984 */ /* 0x000fe80000000800 */
[----:B------:R-:W-:Y:S04]  /*26890*/  LDS R173, [R3+0x2380] ;  /* 0x0023800003ad7984 */ /* 0x000fe80000000800 */
[----:B------:R-:W-:Y:S01]  /*268a0*/  LDS R175, [R3+0x3380] ;  /* 0x0033800003af7984 */ /* 0x000fe20000000800 */
[C---:B-1----:R-:W-:Y:S08]  /*268b0*/  HMMA.1688.F32.TF32 R40, R52.reuse, R126, R104 ;  /* 0x0000007e3428723c */ /* 0x042ff00000081068 */
[C---:B----4-:R-:W-:Y:S08]  /*268c0*/  HMMA.1688.F32.TF32 R212, R52.reuse, R134, R176 ;  /* 0x0000008634d4723c */ /* 0x050ff000000810b0 */
[C---:B------:R-:W-:Y:S08]  /*268d0*/  HMMA.1688.F32.TF32 R48, R52.reuse, R130, R108 ;  /* 0x000000823430723c */ /* 0x040ff0000008106c */
[C---:B--2---:R-:W-:Y:S07]  /*268e0*/  HMMA.1688.F32.TF32 R36, R52.reuse, R18, R100 ;  /* 0x000000123424723c */ /* 0x044fee0000081064 */
[----:B------:R-:W-:Y:S04]  /*268f0*/  STL.64 [R1+0x1910], R214 ;  /* 0x001910d601007387 */ /* 0x000fe80000100a00 */
[----:B------:R-:W-:Y:S04]  /*26900*/  STL.64 [R1+0x1908], R212 ;  /* 0x001908d401007387 */ /* 0x000fe80000100a00 */
[----:B------:R-:W-:Y:S04]  /*26910*/  STL.64 [R1+0x18e0], R50 ;  /* 0x0018e03201007387 */ /* 0x000fe80000100a00 */
[----:B------:R-:W-:Y:S04]  /*26920*/  STL.64 [R1+0x18d8], R48 ;  /* 0x0018d83001007387 */ /* 0x000fe80000100a00 */
[----:B------:R-:W-:Y:S01]  /*26930*/  STL.64 [R1+0x18f0], R42 ;  /* 0x0018f02a01007387 */ /* 0x000fe20000100a00 */
[C---:B------:R-:W-:Y:S03]  /*26940*/  HMMA.1688.F32.TF32 R240, R52.reuse, R14, R240 ;  /* 0x0000000e34f0723c */ /* 0x040fe600000810f0 */
[----:B------:R1:W-:Y:S04]  /*26950*/  STL.64 [R1+0x18e8], R40 ;  /* 0x0018e82801007387 */ /* 0x0003e80000100a00 */
[----:B------:R-:W-:Y:S04]  /*26960*/  STL.64 [R1+0x1900], R38 ;  /* 0x0019002601007387 */ /* 0x000fe80000100a00 */
[----:B------:R2:W-:Y:S01]  /*26970*/  STL.64 [R1+0x18f8], R36 ;  /* 0x0018f82401007387 */ /* 0x0005e20000100a00 */
[C---:B-1----:R-:W-:Y:S08]  /*26980*/  HMMA.1688.F32.TF32 R40, R52.reuse, R34, R192 ;  /* 0x000000223428723c */ /* 0x042ff000000810c0 */
[C---:B--2---:R-:W-:Y:S08]  /*26990*/  HMMA.1688.F32.TF32 R36, R52.reuse, R10, R88 ;  /* 0x0000000a3424723c */ /* 0x044ff00000081058 */
[----:B------:R-:W-:Y:S01]  /*269a0*/  HMMA.1688.F32.TF32 R48, R52, R6, R72 ;  /* 0x000000063430723c */ /* 0x000fe20000081048 */
[----:B------:R-:W-:Y:S04]  /*269b0*/  STL.64 [R1+0x1920], R242 ;  /* 0x001920f201007387 */ /* 0x000fe80000100a00 */
[----:B------:R-:W-:Y:S04]  /*269c0*/  STL.64 [R1+0x1918], R240 ;  /* 0x001918f001007387 */ /* 0x000fe80000100a00 */
[----:B------:R-:W-:Y:S04]  /*269d0*/  LDS R72, [R2+0x2280] ;  /* 0x0022800002487984 */ /* 0x000fe80000000800 */
[----:B------:R-:W-:Y:S04]  /*269e0*/  LDS R74, [R2+0x3280] ;  /* 0x00328000024a7984 */ /* 0x000fe80000000800 */
[----:B------:R1:W-:Y:S01]  /*269f0*/  STL [R1+0x60], R36 ;  /* 0x0000602401007387 */ /* 0x0003e20000100800 */
[----:B------:R-:W-:Y:S01]  /*26a00*/  MOV R0, R37 ;  /* 0x0000002500007202 */ /* 0x000fe20000000f00 */
[----:B------:R-:W-:-:S02]  /*26a10*/  IMAD.MOV.U32 R32, RZ, RZ, R38 ;  /* 0x000000ffff207224 */ /* 0x000fc400078e0026 */
[----:B------:R-:W-:Y:S01]  /*26a20*/  IMAD.MOV.U32 R33, RZ, RZ, R39 ;  /* 0x000000ffff217224 */ /* 0x000fe200078e0027 */
[----:B------:R-:W-:Y:S04]  /*26a30*/  LDS R73, [R3+0x2280] ;  /* 0x0022800003497984 */ /* 0x000fe80000000800 */
[----:B------:R-:W-:Y:S04]  /*26a40*/  STL.64 [R1+0xa0], R48 ;  /* 0x0000a03001007387 */ /* 0x000fe80000100a00 */
[----:B------:R-:W-:Y:S04]  /*26a50*/  STL.64 [R1+0xa8], R50 ;  /* 0x0000a83201007387 */ /* 0x000fe80000100a00 */
[----:B------:R-:W-:Y:S04]  /*26a60*/  STL.64 [R1+0x150], R40 ;  /* 0x0001502801007387 */ /* 0x000fe80000100a00 */
[----:B------:R2:W-:Y:S04]  /*26a70*/  STL.64 [R1+0x158], R42 ;  /* 0x0001582a01007387 */ /* 0x0005e80000100a00 */
[----:B------:R-:W4:Y:S04]  /*26a80*/  LDL.LU R192, [R1+0x90] ;  /* 0x0000900001c07983 */ /* 0x000f280000300800 */
[----:B------:R-:W4:Y:S04]  /*26a90*/  LDL.LU R193, [R1+0x94] ;  /* 0x0000940001c17983 */ /* 0x000f280000300800 */
[----:B------:R-:W4:Y:S04]  /*26aa0*/  LDL.LU R194, [R1+0x98] ;  /* 0x0000980001c27983 */ /* 0x000f280000300800 */
[----:B------:R-:W4:Y:S04]  /*26ab0*/  LDL.LU R195, [R1+0x9c] ;  /* 0x00009c0001c37983 */ /* 0x000f280000300800 */
[----:B------:R-:W3:Y:S04]  /*26ac0*/  LDL.LU R104, [R1+0x140] ;  /* 0x0001400001687983 */ /* 0x000ee80000300800 */
        /* <DEDUP_REMOVED lines=31> */
[C---:B-1----:R-:W-:Y:S03]  /*26cc0*/  HMMA.1688.F32.TF32 R36, R52.reuse, R30, R44 ;  /* 0x0000001e3424723c */ /* 0x042fe6000008102c */
[----:B------:R-:W1:Y:S11]  /*26cd0*/  LDS R75, [R3+0x3280] ;  /* 0x00328000034b7984 */ /* 0x000e760000000800 */
[----:B------:R-:W-:Y:S10]  /*26ce0*/  @!UPT UIADD3 URZ, URZ, URZ, URZ ;  /* 0x0000003f3f3ff290 */ /* 0x000ff4000fffe03f */
[----:B------:R-:W-:Y:S02]  /*26cf0*/  IMAD.MOV.U32 R121, RZ, RZ, R36 ;  /* 0x000000ffff797224 */ /* 0x000fe400078e0024 */
[----:B------:R-:W-:Y:S02]  /*26d00*/  IMAD.MOV.U32 R120, RZ, RZ, R37 ;  /* 0x000000ffff787224 */ /* 0x000fe400078e0025 */
[----:B------:R-:W-:Y:S02]  /*26d10*/  IMAD.MOV.U32 R112, RZ, RZ, R38 ;  /* 0x000000ffff707224 */ /* 0x000fe400078e0026 */
[----:B------:R-:W-:Y:S02]  /*26d20*/  IMAD.MOV.U32 R113, RZ, RZ, R39 ;  /* 0x000000ffff717224 */ /* 0x000fe400078e0027 */
[C---:B------:R-:W-:Y:S01]  /*26d30*/  HMMA.1688.F32.TF32 R36, R52.reuse, R26, R56 ;  /* 0x0000001a3424723c */ /* 0x040fe20000081038 */
[----:B------:R-:W-:Y:S04]  /*26d40*/  STL [R1+0x189c], R120 ;  /* 0x00189c7801007387 */ /* 0x000fe80000100800 */
[----:B------:R-:W-:Y:S03]  /*26d50*/  STL [R1+0x1898], R121 ;  /* 0x0018987901007387 */ /* 0x000fe60000100800 */
[C---:B------:R-:W-:Y:S01]  /*26d60*/  HMMA.1688.F32.TF32 R44, R52.reuse, R22, R60 ;  /* 0x00000016342c723c */ /* 0x040fe2000008103c */
[----:B------:R-:W-:Y:S04]  /*26d70*/  STL [R1+0x1894], R112 ;  /* 0x0018947001007387 */ /* 0x000fe80000100800 */
[----:B------:R-:W-:Y:S03]  /*26d80*/  STL [R1+0x1890], R113 ;  /* 0x0018907101007387 */ /* 0x000fe60000100800 */
[C---:B--2---:R-:W-:Y:S07]  /*26d90*/  HMMA.1688.F32.TF32 R40, R52.reuse, R150, R184 ;  /* 0x000000963428723c */ /* 0x044fee00000810b8 */
[----:B------:R-:W-:Y:S04]  /*26da0*/  STL.64 [R1+0x530], R36 ;  /* 0x0005302401007387 */ /* 0x000fe80000100a00 */
[----:B------:R2:W-:Y:S02]  /*26db0*/  STL.64 [R1+0x538], R38 ;  /* 0x0005382601007387 */ /* 0x0005e40000100a00 */
[C---:B--2---:R-:W-:Y:S02]  /*26dc0*/  HMMA.1688.F32.TF32 R36, R52.reuse, R146, R208 ;  /* 0x000000923424723c */ /* 0x044fe400000810d0 */
[----:B------:R-:W-:Y:S04]  /*26dd0*/  STL.64 [R1+0x5b0], R44 ;  /* 0x0005b02c01007387 */ /* 0x000fe80000100a00 */
[----:B------:R2:W-:Y:S04]  /*26de0*/  STL.64 [R1+0x5b8], R46 ;  /* 0x0005b82e01007387 */ /* 0x0005e80000100a00 */
[----:B------:R-:W-:Y:S04]  /*26df0*/  STL.64 [R1+0x620], R40 ;  /* 0x0006202801007387 */ /* 0x000fe80000100a00 */
[----:B------:R1:W-:Y:S01]  /*26e00*/  STL.64 [R1+0x628], R42 ;  /* 0x0006282a01007387 */ /* 0x0003e20000100a00 */
[C---:B--2---:R-:W-:Y:S08]  /*26e10*/  HMMA.1688.F32.TF32 R44, R52.reuse, R122, R216 ;  /* 0x0000007a342c723c */ /* 0x044ff000000810d8 */
[----:B------:R-:W-:Y:S01]  /*26e20*/  STL.64 [R1+0x770], R36 ;  /* 0x0007702401007387 */ /* 0x000fe20000100a00 */
[C---:B-1----:R-:W-:Y:S03]  /*26e30*/  HMMA.1688.F32.TF32 R40, R52.reuse, R118, R220 ;  /* 0x000000763428723c */ /* 0x042fe600000810dc */
[----:B------:R1:W-:Y:S05]  /*26e40*/  STL.64 [R1+0x778], R38 ;  /* 0x0007782601007387 */ /* 0x0003ea0000100a00 */
[----:B-1----:R-:W-:Y:S06]  /*26e50*/  HMMA.1688.F32.TF32 R36, R52, R114, R228 ;  /* 0x000000723424723c */ /* 0x002fec00000810e4 */
[----:B------:R-:W-:Y:S04]  /*26e60*/  STL.64 [R1+0x760], R44 ;  /* 0x0007602c01007387 */ /* 0x000fe80000100a00 */
[----:B------:R1:W-:Y:S05]  /*26e70*/  STL.64 [R1+0x768], R46 ;  /* 0x0007682e01007387 */ /* 0x0003ea0000100a00 */
[----:B------:R-:W-:Y:S04]  /*26e80*/  STL.64 [R1+0x750], R40 ;  /* 0x0007502801007387 */ /* 0x000fe80000100a00 */
[----:B------:R-:W-:Y:S04]  /*26e90*/  STL.64 [R1+0x758], R42 ;  /* 0x0007582a01007387 */ /* 0x000fe80000100a00 */
[----:B------:R-:W-:Y:S04]  /*26ea0*/  STL.64 [R1+0x740], R36 ;  /* 0x0007402401007387 */ /* 0x000fe80000100a00 */
[----:B------:R2:W-:Y:S01]  /*26eb0*/  STL.64 [R1+0x748], R38 ;  /* 0x0007482601007387 */ /* 0x0005e20000100a00 */
[C---:B---3--:R-:W-:Y:S08]  /*26ec0*/  HMMA.1688.F32.TF32 R76, R64.reuse, R126, R76 ;  /* 0x0000007e404c723c */ /* 0x048ff0000008104c */
[C---:B----4-:R-:W-:Y:S08]  /*26ed0*/  HMMA.1688.F32.TF32 R88, R64.reuse, R134, R88 ;  /* 0x000000864058723c */ /* 0x050ff00000081058 */
[C---:B------:R-:W-:Y:S08]  /*26ee0*/  HMMA.1688.F32.TF32 R80, R64.reuse, R130, R92 ;  /* 0x000000824050723c */ /* 0x040ff0000008105c */
[C---:B-1----:R-:W-:Y:S07]  /*26ef0*/  HMMA.1688.F32.TF32 R44, R64.reuse, R18, R196 ;  /* 0x00000012402c723c */ /* 0x042fee00000810c4 */
[----:B------:R-:W-:Y:S04]  /*26f00*/  STL.64 [R1+0x1930], R90 ;  /* 0x0019305a01007387 */ /* 0x000fe80000100a00 */
[----:B------:R-:W-:Y:S04]  /*26f10*/  STL.64 [R1+0x1928], R88 ;  /* 0x0019285801007387 */ /* 0x000fe80000100a00 */
[----:B------:R-:W-:Y:S04]  /*26f20*/  STL.64 [R1+0x1950], R82 ;  /* 0x0019505201007387 */ /* 0x000fe80000100a00 */
[----:B------:R-:W-:Y:S01]  /*26f30*/  STL.64 [R1+0x1948], R80 ;  /* 0x0019485001007387 */ /* 0x000fe20000100a00 */
[----:B--2---:R-:W-:Y:S03]  /*26f40*/  HMMA.1688.F32.TF32 R36, R64, R34, R100 ;  /* 0x000000224024723c */ /* 0x004fe60000081064 */
[----:B------:R-:W-:Y:S04]  /*26f50*/  STL.64 [R1+0x1960], R78 ;  /* 0x0019604e01007387 */ /* 0x000fe80000100a00 */
[----:B------:R-:W-:Y:S04]  /*26f60*/  STL.64 [R1+0x1958], R76 ;  /* 0x0019584c01007387 */ /* 0x000fe80000100a00 */
[----:B------:R-:W-:Y:S04]  /*26f70*/  STL.64 [R1+0x1970], R46 ;  /* 0x0019702e01007387 */ /* 0x000fe80000100a00 */
[----:B------:R-:W-:Y:S08]  /*26f80*/  STL.64 [R1+0x1968], R44 ;  /* 0x0019682c01007387 */ /* 0x000ff00000100a00 */
[----:B------:R-:W-:Y:S01]  /*26f90*/  STL.64 [R1+0x50], R36 ;  /* 0x0000502401007387 */ /* 0x000fe20000100a00 */
[----:B------:R-:W-:-:S03]  /*26fa0*/  MOV R252, R39 ;  /* 0x0000002700fc7202 */ /* 0x000fc60000000f00 */
[----:B------:R1:W-:Y:S02]  /*26fb0*/  STL [R1+0x58], R38 ;  /* 0x0000582601007387 */ /* 0x0003e40000100800 */
[C---:B-1----:R-:W-:Y:S11]  /*26fc0*/  HMMA.1688.F32.TF32 R36, R64.reuse, R30, R192 ;  /* 0x0000001e4024723c */ /* 0x042ff600000810c0 */
[----:B------:R-:W-:Y:S11]  /*26fd0*/  @!UPT UIADD3 URZ, URZ, URZ, URZ ;  /* 0x0000003f3f3ff290 */ /* 0x000ff6000fffe03f */
[----:B------:R-:W-:Y:S01]  /*26fe0*/  @!UPT UIADD3 URZ, URZ, URZ, URZ ;  /* 0x0000003f3f3ff290 */ /* 0x000fe2000fffe03f */
[----:B------:R1:W-:Y:S04]  /*26ff0*/  STL.64 [R1+0x148], R38 ;  /* 0x0001482601007387 */ /* 0x0003e80000100a00 */
[----:B------:R-:W2:Y:S04]  /*27000*/  LDL.LU R192, [R1+0x230] ;  /* 0x0002300001c07983 */ /* 0x000ea80000300800 */
[----:B------:R-:W2:Y:S04]  /*27010*/  LDL.LU R193, [R1+0x234] ;  /* 0x0002340001c17983 */ /* 0x000ea80000300800 */
[----:B------:R-:W2:Y:S04]  /*27020*/  LDL.LU R194, [R1+0x238] ;  /* 0x0002380001c27983 */ /* 0x000ea80000300800 */
[----:B------:R-:W2:Y:S04]  /*27030*/  LDL.LU R195, [R1+0x23c] ;  /* 0x00023c0001c37983 */ /* 0x000ea80000300800 */
[----:B------:R-:W3:Y:S04]  /*27040*/  LDL.LU R100, [R1+0x290] ;  /* 0x0002900001647983 */ /* 0x000ee80000300800 */
[----:B------:R-:W3:Y:S04]  /*27050*/  LDL.LU R101, [R1+0x294] ;  /* 0x0002940001657983 */ /* 0x000ee80000300800 */
[----:B------:R-:W3:Y:S04]  /*27060*/  LDL.LU R102, [R1+0x298] ;  /* 0x0002980001667983 */ /* 0x000ee80000300800 */
[----:B------:R-:W3:Y:S04]  /*27070*/  LDL.LU R103, [R1+0x29c] ;  /* 0x00029c0001677983 */ /* 0x000ee80000300800 */
[----:B------:R-:W1:Y:S04]  /*27080*/  LDL.LU R152, [R1+0x30] ;  /* 0x0000300001987983 */ /* 0x000e680000300800 */
[----:B------:R-:W1:Y:S04]  /*27090*/  LDL.LU R153, [R1+0x34] ;  /* 0x0000340001997983 */ /* 0x000e680000300800 */
[----:B------:R-:W1:Y:S04]  /*270a0*/  LDL.LU R154, [R1+0x38] ;  /* 0x00003800019a7983 */ /* 0x000e680000300800 */
[----:B------:R-:W1:Y:S01]  /*270b0*/  LDL.LU R155, [R1+0x3c] ;  /* 0x00003c00019b7983 */ /* 0x000e620000300800 */
[C---:B------:R-:W-:Y:S03]  /*270c0*/  HMMA.1688.F32.TF32 R228, R64.reuse, R6, R104 ;  /* 0x0000000640e4723c */ /* 0x040fe60000081068 */
[----:B------:R-:W4:Y:S04]  /*270d0*/  LDL.LU R104, [R1+0x310] ;  /* 0x0003100001687983 */ /* 0x000f280000300800 */
[----:B------:R-:W4:Y:S01]  /*270e0*/  LDL.LU R105, [R1+0x314] ;  /* 0x0003140001697983 */ /* 0x000f220000300800 */
[C---:B------:R-:W-:Y:S03]  /*270f0*/  HMMA.1688.F32.TF32 R52, R64.reuse, R14, R176 ;  /* 0x0000000e4034723c */ /* 0x040fe600000810b0 */
[----:B------:R-:W4:Y:S04]  /*27100*/  LDL.LU R106, [R1+0x318] ;  /* 0x00031800016a7983 */ /* 0x000f280000300800 */
[----:B------:R-:W4:Y:S04]  /*27110*/  LDL.LU R107, [R1+0x31c] ;  /* 0x00031c00016b7983 */ /* 0x000f280000300800 */
[----:B------:R-:W2:Y:S04]  /*27120*/  LDL.LU R176, [R1+0x3f0] ;  /* 0x0003f00001b07983 */ /* 0x000ea80000300800 */
        /* <DEDUP_REMOVED lines=14> */
[----:B------:R-:W2:Y:S01]  /*27210*/  LDL.LU R95, [R1+0x49c] ;  /* 0x00049c00015f7983 */ /* 0x000ea20000300800 */
[----:B------:R-:W-:Y:S03]  /*27220*/  HMMA.1688.F32.TF32 R56, R64, R10, R108 ;  /* 0x0000000a4038723c */ /* 0x000fe6000008106c */
        /* <DEDUP_REMOVED lines=8> */
[----:B------:R-:W-:-:S02]  /*272b0*/  IMAD.MOV.U32 R112, RZ, RZ, R36 ;  /* 0x000000ffff707224 */ /* 0x000fc400078e0024 */
[----:B------:R-:W-:-:S05]  /*272c0*/  IMAD.MOV.U32 R113, RZ, RZ, R37 ;  /* 0x000000ffff717224 */ /* 0x000fca00078e0025 */
[----:B------:R-:W-:Y:S04]  /*272d0*/  STL [R1+0x18a4], R113 ;  /* 0x0018a47101007387 */ /* 0x000fe80000100800 */
[----:B------:R-:W-:Y:S01]  /*272e0*/  STL [R1+0x18a0], R112 ;  /* 0x0018a07001007387 */ /* 0x000fe20000100800 */
[C---:B------:R-:W-:Y:S08]  /*272f0*/  HMMA.1688.F32.TF32 R40, R64.reuse, R150, R188 ;  /* 0x000000964028723c */ /* 0x040ff000000810bc */
[C---:B------:R-:W-:Y:S08]  /*27300*/  HMMA.1688.F32.TF32 R44, R64.reuse, R122, R232 ;  /* 0x0000007a402c723c */ /* 0x040ff000000810e8 */
[C---:B-1----:R-:W-:Y:S11]  /*27310*/  HMMA.1688.F32.TF32 R36, R64.reuse, R26, R152 ;  /* 0x0000001a4024723c */ /* 0x042ff60000081098 */
[----:B------:R-:W-:Y:S11]  /*27320*/  @!UPT UIADD3 URZ, URZ, URZ, URZ ;  /* 0x0000003f3f3ff290 */ /* 0x000ff6000fffe03f */
[----:B------:R-:W-:Y:S01]  /*27330*/  @!UPT UIADD3 URZ, URZ, URZ, URZ ;  /* 0x0000003f3f3ff290 */ /* 0x000fe2000fffe03f */
[----:B------:R1:W-:Y:S01]  /*27340*/  STL.64 [R1+0x190], R36 ;  /* 0x0001902401007387 */ /* 0x0003e20000100a00 */
[----:B------:R-:W-:Y:S02]  /*27350*/  IMAD.MOV.U32 R120, RZ, RZ, R38 ;  /* 0x000000ffff787224 */ /* 0x000fe400078e0026 */
[----:B------:R-:W-:Y:S02]  /*27360*/  IMAD.MOV.U32 R121, RZ, RZ, R39 ;  /* 0x000000ffff797224 */ /* 0x000fe400078e0027 */
[C---:B-1----:R-:W-:Y:S01]  /*27370*/  HMMA.1688.F32.TF32 R36, R64.reuse, R22, R84 ;  /* 0x000000164024723c */ /* 0x042fe20000081054 */
[----:B------:R-:W-:Y:S04]  /*27380*/  STL [R1+0x18ac], R120 ;  /* 0x0018ac7801007387 */ /* 0x000fe80000100800 */
[----:B------:R-:W-:Y:S11]  /*27390*/  STL [R1+0x18a8], R121 ;  /* 0x0018a87901007387 */ /* 0x000ff60000100800 */
[----:B------:R-:W-:Y:S07]  /*273a0*/  @!UPT UIADD3 URZ, URZ, URZ, URZ ;  /* 0x0000003f3f3ff290 */ /* 0x000fee000fffe03f */
[----:B------:R-:W-:Y:S01]  /*273b0*/  STL [R1+0x2a0], R36 ;  /* 0x0002a02401007387 */ /* 0x000fe20000100800 */
[----:B------:R-:W-:Y:S02]  /*273c0*/  IMAD.MOV.U32 R117, RZ, RZ, R37 ;  /* 0x000000ffff757224 */ /* 0x000fe400078e0025 */
[----:B------:R-:W-:Y:S01]  /*273d0*/  IMAD.MOV.U32 R116, RZ, RZ, R38 ;  /* 0x000000ffff747224 */ /* 0x000fe200078e0026 */
[----:B------:R1:W-:Y:S02]  /*273e0*/  STL [R1+0x2ac], R39 ;  /* 0x0002ac2701007387 */ /* 0x0003e40000100800 */
[C---:B-1----:R-:W-:Y:S02]  /*273f0*/  HMMA.1688.F32.TF32 R36, R64.reuse, R146, R224 ;  /* 0x000000924024723c */ /* 0x042fe400000810e0 */
[----:B------:R-:W-:Y:S04]  /*27400*/  STL [R1+0x18bc], R117 ;  /* 0x0018bc7501007387 */ /* 0x000fe80000100800 */
[----:B------:R-:W-:Y:S04]  /*27410*/  STL [R1+0x18b8], R116 ;  /* 0x0018b87401007387 */ /* 0x000fe80000100800 */
[----:B------:R-:W-:Y:S04]  /*27420*/  STL.64 [R1+0x400], R40 ;  /* 0x0004002801007387 */ /* 0x000fe80000100a00 */
[----:B------:R1:W-:Y:S09]  /*27430*/  STL.64 [R1+0x408], R42 ;  /* 0x0004082a01007387 */ /* 0x0003f20000100a00 */
[----:B------:R-:W-:Y:S01]  /*27440*/  STL.64 [R1+0x6b0], R36 ;  /* 0x0006b02401007387 */ /* 0x000fe20000100a00 */
[C---:B-1----:R-:W-:Y:S03]  /*27450*/  HMMA.1688.F32.TF32 R40, R64.reuse, R118, R236 ;  /* 0x000000764028723c */ /* 0x042fe600000810ec */
[----:B------:R1:W-:Y:S05]  /*27460*/  STL.64 [R1+0x6b8], R38 ;  /* 0x0006b82601007387 */ /* 0x0003ea0000100a00 */
[----:B-1----:R-:W-:Y:S01]  /*27470*/  HMMA.1688.F32.TF32 R36, R64, R114, R136 ;  /* 0x000000724024723c */ /* 0x002fe20000081088 */
[----:B------:R-:W-:Y:S04]  /*27480*/  STL.64 [R1+0x6a0], R44 ;  /* 0x0006a02c01007387 */ /* 0x000fe80000100a00 */
[----:B------:R-:W-:Y:S10]  /*27490*/  STL.64 [R1+0x6a8], R46 ;  /* 0x0006a82e01007387 */ /* 0x000ff40000100a00 */
[----:B------:R1:W-:Y:S01]  /*274a0*/  STL.64 [R1+0x690], R40 ;  /* 0x0006902801007387 */ /* 0x0003e20000100a00 */
[C---:B--2---:R-:W-:Y:S03]  /*274b0*/  HMMA.1688.F32.TF32 R232, R72.reuse, R30, R192 ;  /* 0x0000001e48e8723c */ /* 0x044fe600000810c0 */
[----:B------:R2:W-:Y:S05]  /*274c0*/  STL.64 [R1+0x698], R42 ;  /* 0x0006982a01007387 */ /* 0x0005ea0000100a00 */
[C---:B------:R-:W-:Y:S01]  /*274d0*/  HMMA.1688.F32.TF32 R136, R72.reuse, R126, R92 ;  /* 0x0000007e4888723c */ /* 0x040fe2000008105c */
[----:B------:R-:W-:Y:S04]  /*274e0*/  STL.64 [R1+0x670], R36 ;  /* 0x0006702401007387 */ /* 0x000fe80000100a00 */
[----:B------:R1:W-:Y:S03]  /*274f0*/  STL.64 [R1+0x678], R38 ;  /* 0x0006782601007387 */ /* 0x0003e60000100a00 */
[C---:B------:R-:W-:Y:S01]  /*27500*/  HMMA.1688.F32.TF32 R92, R72.reuse, R10, R108 ;  /* 0x0000000a485c723c */ /* 0x040fe2000008106c */
[----:B------:R-:W4:Y:S04]  /*27510*/  LDL.LU R192, [R1+0x360] ;  /* 0x0003600001c07983 */ /* 0x000f280000300800 */
[----:B------:R-:W4:Y:S04]  /*27520*/  LDL.LU R193, [R1+0x364] ;  /* 0x0003640001c17983 */ /* 0x000f280000300800 */
[----:B------:R-:W4:Y:S04]  /*27530*/  LDL.LU R194, [R1+0x368] ;  /* 0x0003680001c27983 */ /* 0x000f280000300800 */
[----:B------:R-:W4:Y:S01]  /*27540*/  LDL.LU R195, [R1+0x36c] ;  /* 0x00036c0001c37983 */ /* 0x000f220000300800 */
[C---:B------:R-:W-:Y:S03]  /*27550*/  HMMA.1688.F32.TF32 R168, R72.reuse, R18, R196 ;  /* 0x0000001248a8723c */ /* 0x040fe600000810c4 */
        /* <DEDUP_REMOVED lines=8> */
[C---:B---3--:R-:W-:Y:S03]  /*275e0*/  HMMA.1688.F32.TF32 R68, R72.reuse, R34, R100 ;  /* 0x000000224844723c */ /* 0x048fe60000081064 */
        /* <DEDUP_REMOVED lines=16> */
[----:B-1----:R-:W3:Y:S04]  /*276f0*/  LDL.LU R40, [R1+0x1b0] ;  /* 0x0001b00001287983 */ /* 0x002ee80000300800 */
[----:B------:R-:W3:Y:S04]  /*27700*/  LDL.LU R41, [R1+0x1b4] ;  /* 0x0001b40001297983 */ /* 0x000ee80000300800 */
[----:B--2---:R-:W3:Y:S04]  /*27710*/  LDL.LU R42, [R1+0x1b8] ;  /* 0x0001b800012a7983 */ /* 0x004ee80000300800 */
[----:B------:R-:W3:Y:S04]  /*27720*/  LDL.LU R43, [R1+0x1bc] ;  /* 0x0001bc00012b7983 */ /* 0x000ee80000300800 */
[----:B------:R-:W2:Y:S04]  /*27730*/  LDL.LU R200, [R1] ;  /* 0x0000000001c87983 */ /* 0x000ea80000300800 */
        /* <DEDUP_REMOVED lines=17> */
[----:B------:R-:W2:Y:S01]  /*27850*/  LDL.LU R165, [R1+0x5c4] ;  /* 0x0005c40001a57983 */ /* 0x000ea20000300800 */
[C---:B------:R-:W-:Y:S03]  /*27860*/  HMMA.1688.F32.TF32 R84, R72.reuse, R14, R176 ;  /* 0x0000000e4854723c */ /* 0x040fe600000810b0 */
[----:B------:R-:W2:Y:S04]  /*27870*/  LDL.LU R166, [R1+0x5c8] ;  /* 0x0005c80001a67983 */ /* 0x000ea80000300800 */
[----:B------:R-:W2:Y:S01]  /*27880*/  LDL.LU R167, [R1+0x5cc] ;  /* 0x0005cc0001a77983 */ /* 0x000ea20000300800 */
[C---:B----4-:R-:W-:Y:S03]  /*27890*/  HMMA.1688.F32.TF32 R60, R72.reuse, R6, R104 ;  /* 0x00000006483c723c */ /* 0x050fe60000081068 */
        /* <DEDUP_REMOVED lines=8> */
[----:B------:R-:W-:Y:S04]  /*27920*/  STL [R1+0x1874], R232 ;  /* 0x001874e801007387 */ /* 0x000fe80000100800 */
[----:B------:R-:W-:Y:S04]  /*27930*/  STL [R1+0x1870], R233 ;  /* 0x001870e901007387 */ /* 0x000fe80000100800 */
[----:B------:R-:W-:Y:S04]  /*27940*/  STL [R1+0x186c], R234 ;  /* 0x00186cea01007387 */ /* 0x000fe80000100800 */
[----:B------:R-:W-:Y:S01]  /*27950*/  STL [R1+0x1868], R235 ;  /* 0x001868eb01007387 */ /* 0x000fe20000100800 */
[C---:B------:R-:W-:Y:S08]  /*27960*/  HMMA.1688.F32.TF32 R160, R72.reuse, R134, R160 ;  /* 0x0000008648a0723c */ /* 0x040ff000000810a0 */
[C---:B---3--:R-:W-:Y:S11]  /*27970*/  HMMA.1688.F32.TF32 R36, R72.reuse, R26, R40 ;  /* 0x0000001a4824723c */ /* 0x048ff60000081028 */
[----:B------:R-:W-:Y:S11]  /*27980*/  @!UPT UIADD3 URZ, URZ, URZ, URZ ;  /* 0x0000003f3f3ff290 */ /* 0x000ff6000fffe03f */
[----:B------:R-:W-:Y:S02]  /*27990*/  @!UPT UIADD3 URZ, URZ, URZ, URZ ;  /* 0x0000003f3f3ff290 */ /* 0x000fe4000fffe03f */
[----:B------:R-:W-:Y:S01]  /*279a0*/  MOV R120, R36 ;  /* 0x0000002400787202 */ /* 0x000fe20000000f00 */
[----:B------:R-:W-:Y:S02]  /*279b0*/  IMAD.MOV.U32 R121, RZ, RZ, R37 ;  /* 0x000000ffff797224 */ /* 0x000fe400078e0025 */
[----:B------:R-:W-:Y:S02]  /*279c0*/  IMAD.MOV.U32 R113, RZ, RZ, R38 ;  /* 0x000000ffff717224 */ /* 0x000fe400078e0026 */
[----:B------:R-:W-:Y:S02]  /*279d0*/  IMAD.MOV.U32 R112, RZ, RZ, R39 ;  /* 0x000000ffff707224 */ /* 0x000fe400078e0027 */
[----:B--2---:R-:W-:Y:S01]  /*279e0*/  HMMA.1688.F32.TF32 R36, R72, R22, R48 ;  /* 0x000000164824723c */ /* 0x004fe20000081030 */
[----:B------:R-:W-:Y:S04]  /*279f0*/  STL [R1+0x18c8], R113 ;  /* 0x0018c87101007387 */ /* 0x000fe80000100800 */
[----:B------:R-:W-:Y:S04]  /*27a00*/  STL [R1+0x18c4], R121 ;  /* 0x0018c47901007387 */ /* 0x000fe80000100800 */
[----:B------:R-:W-:Y:S11]  /*27a10*/  STL [R1+0x18c0], R120 ;  /* 0x0018c07801007387 */ /* 0x000ff60000100800 */
[----:B------:R-:W-:Y:S03]  /*27a20*/  @!UPT UIADD3 URZ, URZ, URZ, URZ ;  /* 0x0000003f3f3ff290 */ /* 0x000fe6000fffe03f */
[----:B------:R-:W-:Y:S01]  /*27a30*/  STL [R1+0x164], R37 ;  /* 0x0001642501007387 */ /* 0x000fe20000100800 */
[----:B------:R-:W-:-:S03]  /*27a40*/  IMAD.MOV.U32 R116, RZ, RZ, R36 ;  /* 0x000000ffff747224 */ /* 0x000fc600078e0024 */
[----:B------:R1:W-:Y:S02]  /*27a50*/  STL.64 [R1+0x168], R38 ;  /* 0x0001682601007387 */ /* 0x0003e40000100a00 */
[C---:B-1----:R-:W-:Y:S08]  /*27a60*/  HMMA.1688.F32.TF32 R36, R72.reuse, R150, R212 ;  /* 0x000000964824723c */ /* 0x042ff000000810d4 */
[C---:B------:R-:W-:Y:S08]  /*27a70*/  HMMA.1688.F32.TF32 R44, R72.reuse, R146, R204 ;  /* 0x00000092482c723c */ /* 0x040ff000000810cc */
[----:B------:R-:W-:Y:S08]  /*27a80*/  HMMA.1688.F32.TF32 R40, R72, R122, R200 ;  /* 0x0000007a4828723c */ /* 0x000ff000000810c8 */
[----:B------:R-:W-:Y:S01]  /*27a90*/  IMAD.MOV.U32 R113, RZ, RZ, R36 ;  /* 0x000000ffff717224 */ /* 0x000fe200078e0024 */
[----:B------:R-:W-:Y:S01]  /*27aa0*/  MOV R120, R38 ;  /* 0x0000002600787202 */ /* 0x000fe20000000f00 */
[----:B------:R-:W-:-:S02]  /*27ab0*/  IMAD.MOV.U32 R121, RZ, RZ, R37 ;  /* 0x000000ffff797224 */ /* 0x000fc400078e0025 */
[----:B------:R-:W-:Y:S02]  /*27ac0*/  IMAD.MOV.U32 R117, RZ, RZ, R39 ;  /* 0x000000ffff757224 */ /* 0x000fe400078e0027 */
[----:B------:R-:W-:Y:S01]  /*27ad0*/  HMMA.1688.F32.TF32 R36, R72, R118, R248 ;  /* 0x000000764824723c */ /* 0x000fe200000810f8 */
[----:B------:R-:W-:Y:S04]  /*27ae0*/  STL.64 [R1+0x5e0], R44 ;  /* 0x0005e02c01007387 */ /* 0x000fe80000100a00 */
[----:B------:R-:W-:Y:S04]  /*27af0*/  STL.64 [R1+0x5e8], R46 ;  /* 0x0005e82e01007387 */ /* 0x000fe80000100a00 */
[----:B------:R-:W-:Y:S04]  /*27b00*/  STL.64 [R1+0x5d0], R40 ;  /* 0x0005d02801007387 */ /* 0x000fe80000100a00 */
[----:B------:R-:W-:Y:S10]  /*27b10*/  STL.64 [R1+0x5d8], R42 ;  /* 0x0005d82a01007387 */ /* 0x000ff40000100a00 */
[----:B------:R1:W-:Y:S01]  /*27b20*/  STL.64 [R1+0x520], R36 ;  /* 0x0005202401007387 */ /* 0x0003e20000100a00 */
[----:B------:R-:W-:-:S02]  /*27b30*/  IMAD.MOV.U32 R145, RZ, RZ, R38 ;  /* 0x000000ffff917224 */ /* 0x000fc400078e0026 */
[----:B------:R-:W-:Y:S02]  /*27b40*/  IMAD.MOV.U32 R144, RZ, RZ, R39 ;  /* 0x000000ffff907224 */ /* 0x000fe400078e0027 */
[----:B-1----:R-:W-:Y:S01]  /*27b50*/  HMMA.1688.F32.TF32 R36, R72, R114, R244 ;  /* 0x000000724824723c */ /* 0x002fe200000810f4 */
[----:B------:R-:W-:Y:S02]  /*27b60*/  IMAD.MOV.U32 R214, RZ, RZ, R148 ;  /* 0x000000ffffd67224 */ /* 0x000fe400078e0094 */
[----:B------:R-:W-:Y:S01]  /*27b70*/  IMAD.MOV.U32 R215, RZ, RZ, R149 ;  /* 0x000000ffffd77224 */ /* 0x000fe200078e0095 */
[----:B------:R-:W-:Y:S01]  /*27b80*/  MOV R49, R129 ;  /* 0x0000008100317202 */ /* 0x000fe20000000f00 */
[----:B------:R-:W-:Y:S02]  /*27b90*/  IMAD.MOV.U32 R48, RZ, RZ, R128 ;  /* 0x000000ffff307224 */ /* 0x000fe400078e0080 */
[----:B------:R-:W-:Y:S02]  /*27ba0*/  IMAD.MOV.U32 R50, RZ, RZ, R132 ;  /* 0x000000ffff327224 */ /* 0x000fe400078e0084 */
[----:B------:R-:W-:Y:S11]  /*27bb0*/  IMAD.MOV.U32 R51, RZ, RZ, R133 ;  /* 0x000000ffff337224 */ /* 0x000ff600078e0085 */
[----:B------:R-:W-:Y:S03]  /*27bc0*/  @!UPT UIADD3 URZ, URZ, URZ, URZ ;  /* 0x0000003f3f3ff290 */ /* 0x000fe6000fffe03f */
[----:B------:R-:W-:Y:S04]  /*27bd0*/  STL.64 [R1+0x4f0], R36 ;  /* 0x0004f02401007387 */ /* 0x000fe80000100a00 */
[----:B------:R-:W-:Y:S04]  /*27be0*/  STL.64 [R1+0x4f8], R38 ;  /* 0x0004f82601007387 */ /* 0x000fe80000100a00 */
[----:B------:R-:W2:Y:S04]  /*27bf0*/  LDL.LU R212, [R1+0x390] ;  /* 0x0003900001d47983 */ /* 0x000ea80000300800 */
[----:B------:R-:W2:Y:S04]  /*27c00*/  LDL.LU R213, [R1+0x394] ;  /* 0x0003940001d57983 */ /* 0x000ea80000300800 */
[----:B------:R-:W3:Y:S04]  /*27c10*/  LDL.LU R148, [R1+0x198c] ;  /* 0x00198c0001947983 */ /* 0x000ee80000300800 */
        /* <DEDUP_REMOVED lines=79> */
[----:B------:R-:W-:Y:S01]  /*28110*/  IMAD.MOV.U32 R206, RZ, RZ, R28 ;  /* 0x000000ffffce7224 */ /* 0x000fe200078e001c */
[C---:B--2---:R-:W-:Y:S08]  /*28120*/  HMMA.1688.F32.TF32 R248, R96.reuse, R118, R248 ;  /* 0x0000007660f8723c */ /* 0x044ff000000810f8 */
[C---:B---3--:R-:W-:Y:S08]  /*28130*/  HMMA.1688.F32.TF32 R244, R96.reuse, R22, R232 ;  /* 0x0000001660f4723c */ /* 0x048ff000000810e8 */
[C---:B----4-:R-:W-:Y:S08]  /*28140*/  HMMA.1688.F32.TF32 R44, R96.reuse, R150, R44 ;  /* 0x00000096602c723c */ /* 0x050ff0000008102c */
[C---:B------:R-:W-:Y:S08]  /*28150*/  HMMA.1688.F32.TF32 R80, R96.reuse, R122, R80 ;  /* 0x0000007a6050723c */ /* 0x040ff00000081050 */
[----:B------:R-:W-:Y:S01]  /*28160*/  HMMA.1688.F32.TF32 R76, R96, R146, R76 ;  /* 0x00000092604c723c */ /* 0x000fe2000008104c */
[----:B------:R-:W-:Y:S01]  /*28170*/  IMAD.MOV.U32 R232, RZ, RZ, R244 ;  /* 0x000000ffffe87224 */ /* 0x000fe200078e00f4 */
[----:B------:R-:W-:Y:S01]  /*28180*/  MOV R233, R245 ;  /* 0x000000f500e97202 */ /* 0x000fe20000000f00 */
[----:B------:R-:W-:-:S02]  /*28190*/  IMAD.MOV.U32 R234, RZ, RZ, R246 ;  /* 0x000000ffffea7224 */ /* 0x000fc400078e00f6 */
[----:B------:R-:W-:-:S03]  /*281a0*/  IMAD.MOV.U32 R235, RZ, RZ, R247 ;  /* 0x000000ffffeb7224 */ /* 0x000fc600078e00f7 */
[----:B------:R-:W-:Y:S02]  /*281b0*/  IMAD.MOV.U32 R245, RZ, RZ, R46 ;  /* 0x000000fffff57224 */ /* 0x000fe400078e002e */
[----:B------:R-:W-:Y:S02]  /*281c0*/  IMAD.MOV.U32 R244, RZ, RZ, R47 ;  /* 0x000000fffff47224 */ /* 0x000fe400078e002f */
[----:B------:R-:W-:Y:S01]  /*281d0*/  IMAD.MOV.U32 R247, RZ, RZ, R44 ;  /* 0x000000fffff77224 */ /* 0x000fe200078e002c */
[----:B------:R-:W2:Y:S01]  /*281e0*/  LDL.LU.64 R46, [R1+0x1970] ;  /* 0x00197000012e7983 */ /* 0x000ea20000300a00 */
[----:B------:R-:W-:-:S03]  /*281f0*/  IMAD.MOV.U32 R246, RZ, RZ, R45 ;  /* 0x000000fffff67224 */ /* 0x000fc600078e002d */
[----:B------:R-:W2:Y:S06]  /*28200*/  LDL.LU.64 R44, [R1+0x1968] ;  /* 0x00196800012c7983 */ /* 0x000eac0000300a00 */
[----:B------:R-:W-:Y:S04]  /*28210*/  STL.64 [R1+0x1b0], R76 ;  /* 0x0001b04c01007387 */ /* 0x000fe80000100a00 */
[----:B------:R1:W-:Y:S04]  /*28220*/  STL.64 [R1+0x1b8], R78 ;  /* 0x0001b84e01007387 */ /* 0x0003e80000100a00 */
[----:B-1----:R-:W3:Y:S04]  /*28230*/  LDL.LU.64 R78, [R1+0x1960] ;  /* 0x00196000014e7983 */ /* 0x002ee80000300a00 */
[----:B------:R-:W3:Y:S04]  /*28240*/  LDL.LU.64 R76, [R1+0x1958] ;  /* 0x00195800014c7983 */ /* 0x000ee80000300a00 */
[----:B------:R-:W-:Y:S04]  /*28250*/  STL.64 [R1+0x4e0], R80 ;  /* 0x0004e05001007387 */ /* 0x000fe80000100a00 */
[----:B------:R1:W-:Y:S04]  /*28260*/  STL.64 [R1+0x4e8], R82 ;  /* 0x0004e85201007387 */ /* 0x0003e80000100a00 */
[----:B-1----:R-:W4:Y:S04]  /*28270*/  LDL.LU.64 R82, [R1+0x1950] ;  /* 0x0019500001527983 */ /* 0x002f280000300a00 */
[----:B------:R-:W4:Y:S04]  /*28280*/  LDL.LU.64 R80, [R1+0x1948] ;  /* 0x0019480001507983 */ /* 0x000f280000300a00 */
[----:B------:R1:W-:Y:S04]  /*28290*/  STL.64 [R1+0x470], R248 ;  /* 0x000470f801007387 */ /* 0x0003e80000100a00 */
[----:B------:R1:W-:Y:S04]  /*282a0*/  STL.64 [R1+0x478], R250 ;  /* 0x000478fa01007387 */ /* 0x0003e80000100a00 */
[----:B------:R-:W2:Y:S01]  /*282b0*/  LDL R28, [R1+0x1164] ;  /* 0x00116400011c7983 */ /* 0x000ea20000100800 */
[----:B------:R-:W-:Y:S01]  /*282c0*/  IMAD.MOV.U32 R36, RZ, RZ, R133 ;  /* 0x000000ffff247224 */ /* 0x000fe200078e0085 */
[----:B------:R-:W-:Y:S01]  /*282d0*/  MOV R38, R129 ;  /* 0x0000008100267202 */ /* 0x000fe20000000f00 */
[----:B------:R-:W-:-:S02]  /*282e0*/  IMAD.MOV.U32 R37, RZ, RZ, R132 ;  /* 0x000000ffff257224 */ /* 0x000fc400078e0084 */
[----:B------:R-:W-:Y:S02]  /*282f0*/  IMAD.MOV.U32 R39, RZ, RZ, R128 ;  /* 0x000000ffff277224 */ /* 0x000fe400078e0080 */
[----:B------:R-:W-:Y:S02]  /*28300*/  IMAD.MOV.U32 R42, RZ, RZ, R149 ;  /* 0x000000ffff2a7224 */ /* 0x000fe400078e0095 */
[----:B------:R-:W-:Y:S01]  /*28310*/  IMAD.MOV.U32 R43, RZ, RZ, R148 ;  /* 0x000000ffff2b7224 */ /* 0x000fe200078e0094 */
[C---:B------:R-:W-:Y:S08]  /*28320*/  HMMA.1688.F32.TF32 R164, R96.reuse, R134, R164 ;  /* 0x0000008660a4723c */ /* 0x040ff000000810a4 */
[C---:B------:R-:W-:Y:S08]  /*28330*/  HMMA.1688.F32.TF32 R176, R96.reuse, R130, R176 ;  /* 0x0000008260b0723c */ /* 0x040ff000000810b0 */
[C---:B------:R-:W-:Y:S08]  /*28340*/  HMMA.1688.F32.TF32 R140, R96.reuse, R126, R140 ;  /* 0x0000007e608c723c */ /* 0x040ff0000008108c */
[C---:B------:R-:W-:Y:S08]  /*28350*/  HMMA.1688.F32.TF32 R152, R96.reuse, R18, R152 ;  /* 0x000000126098723c */ /* 0x040ff00000081098 */
[C---:B------:R-:W-:Y:S08]  /*28360*/  HMMA.1688.F32.TF32 R100, R96.reuse, R14, R100 ;  /* 0x0000000e6064723c */ /* 0x040ff00000081064 */
[C---:B------:R-:W-:Y:S08]  /*28370*/  HMMA.1688.F32.TF32 R104, R96.reuse, R10, R104 ;  /* 0x0000000a6068723c */ /* 0x040ff00000081068 */
[----:B------:R-:W-:Y:S01]  /*28380*/  HMMA.1688.F32.TF32 R96, R96, R114, R236 ;  /* 0x000000726060723c */ /* 0x000fe200000810ec */
[----:B------:R-:W-:Y:S01]  /*28390*/  IMAD.MOV.U32 R204, RZ, RZ, R125 ;  /* 0x000000ffffcc7224 */ /* 0x000fe200078e007d */
[----:B------:R-:W-:Y:S01]  /*283a0*/  LDS R236, [R2+0x4200] ;  /* 0x0042000002ec7984 */ /* 0x000fe20000000800 */
[----:B------:R-:W-:-:S02]  /*283b0*/  IMAD.MOV.U32 R205, RZ, RZ, R124 ;  /* 0x000000ffffcd7224 */ /* 0x000fc400078e007c */
[----:B------:R-:W-:Y:S01]  /*283c0*/  IMAD.MOV.U32 R207, RZ, RZ, R4 ;  /* 0x000000ffffcf7224 */ /* 0x000fe200078e0004 */
[----:B------:R-:W-:Y:S02]  /*283d0*/  LDS R238, [R2+0x5200] ;  /* 0x0052000002ee7984 */ /* 0x000fe40000000800 */
[C---:B------:R-:W-:Y:S08]  /*283e0*/  HMMA.1688.F32.TF32 R148, R172.reuse, R150, R36 ;  /* 0x00000096ac94723c */ /* 0x040ff00000081024 */
[----:B------:R-:W-:Y:S01]  /*283f0*/  HMMA.1688.F32.TF32 R48, R172, R122, R48 ;  /* 0x0000007aac30723c */ /* 0x000fe20000081030 */
[----:B-1----:R-:W-:Y:S01]  /*28400*/  IMAD.MOV.U32 R248, RZ, RZ, R5 ;  /* 0x000000fffff87224 */ /* 0x002fe200078e0005 */
[----:B------:R-:W-:Y:S01]  /*28410*/  LDS R237, [R3+0x4200] ;  /* 0x0042000003ed7984 */ /* 0x000fe20000000800 */
[----:B------:R-:W-:-:S02]  /*28420*/  IMAD.MOV.U32 R249, RZ, RZ, R9 ;  /* 0x000000fffff97224 */ /* 0x000fc400078e0009 */
[----:B------:R-:W-:Y:S01]  /*28430*/  IMAD.MOV.U32 R250, RZ, RZ, R12 ;  /* 0x000000fffffa7224 */ /* 0x000fe200078e000c */
[----:B------:R-:W-:Y:S02]  /*28440*/  LDS R239, [R3+0x5200] ;  /* 0x0052000003ef7984 */ /* 0x000fe40000000800 */
[C---:B------:R-:W-:Y:S02]  /*28450*/  HMMA.1688.F32.TF32 R36, R172.reuse, R146, R40 ;  /* 0x00000092ac24723c */ /* 0x040fe40000081028 */
[----:B------:R-:W-:Y:S04]  /*28460*/  STL.64 [R1+0x460], R96 ;  /* 0x0004606001007387 */ /* 0x000fe80000100a00 */
[----:B------:R-:W-:Y:S02]  /*28470*/  STL.64 [R1+0x468], R98 ;  /* 0x0004686201007387 */ /* 0x000fe40000100a00 */
[C---:B------:R-:W-:Y:S11]  /*28480*/  HMMA.1688.F32.TF32 R40, R172.reuse, R118, R212 ;  /* 0x00000076ac28723c */ /* 0x040ff600000810d4 */
[----:B------:R-:W-:Y:S04]  /*28490*/  @!UPT UIADD3 URZ, URZ, URZ, URZ ;  /* 0x0000003f3f3ff290 */ /* 0x000fe8000fffe03f */
[----:B------:R-:W-:Y:S04]  /*284a0*/  STL.64 [R1+0x2f0], R36 ;  /* 0x0002f02401007387 */ /* 0x000fe80000100a00 */
[----:B------:R1:W-:Y:S02]  /*284b0*/  STL.64 [R1+0x2f8], R38 ;  /* 0x0002f82601007387 */ /* 0x0003e40000100a00 */
[C---:B-1----:R-:W-:Y:S02]  /*284c0*/  HMMA.1688.F32.TF32 R36, R172.reuse, R114, R204 ;  /* 0x00000072ac24723c */ /* 0x042fe400000810cc */
[----:B------:R-:W-:Y:S04]  /*284d0*/  STL.64 [R1+0x2e0], R48 ;  /* 0x0002e03001007387 */ /* 0x000fe80000100a00 */
[----:B------:R-:W-:Y:S04]  /*284e0*/  STL.64 [R1+0x2e8], R50 ;  /* 0x0002e83201007387 */ /* 0x000fe80000100a00 */
[----:B------:R1:W-:Y:S04]  /*284f0*/  STL.64 [R1+0x2d0], R40 ;  /* 0x0002d02801007387 */ /* 0x0003e80000100a00 */
[----:B------:R1:W-:Y:S01]  /*28500*/  STL.64 [R1+0x2d8], R42 ;  /* 0x0002d82a01007387 */ /* 0x0003e20000100a00 */
[----:B------:R-:W-:Y:S01]  /*28510*/  MOV R4, UR4 ;  /* 0x0000000400047c02 */ /* 0x000fe20008000f00 */
[----:B------:R-:W-:Y:S01]  /*28520*/  IMAD.MOV.U32 R251, RZ, RZ, R8 ;  /* 0x000000fffffb7224 */ /* 0x000fe200078e0008 */
[C---:B------:R-:W-:Y:S01]  /*28530*/  HMMA.1688.F32.TF32 R196, R172.reuse, R126, R196 ;  /* 0x0000007eacc4723c */ /* 0x040fe200000810c4 */
[----:B------:R-:W-:Y:S04]  /*28540*/  LDS R204, [R2+0x4100] ;  /* 0x0041000002cc7984 */ /* 0x000fe80000000800 */
[----:B------:R-:W-:Y:S04]  /*28550*/  LDS R206, [R2+0x5100] ;  /* 0x0051000002ce7984 */ /* 0x000fe80000000800 */
[----:B------:R1:W-:Y:S04]  /*28560*/  STL.64 [R1+0x260], R36 ;  /* 0x0002602401007387 */ /* 0x0003e80000100a00 */
[----:B------:R1:W-:Y:S04]  /*28570*/  STL.64 [R1+0x268], R38 ;  /* 0x0002682601007387 */ /* 0x0003e80000100a00 */
[----:B------:R-:W3:Y:S04]  /*28580*/  LDL.LU R5, [R1+0x1944] ;  /* 0x0019440001057983 */ /* 0x000ee80000300800 */
[----:B------:R-:W3:Y:S04]  /*28590*/  LDL.LU R9, [R1+0x1940] ;  /* 0x0019400001097983 */ /* 0x000ee80000300800 */
[----:B------:R-:W3:Y:S01]  /*285a0*/  LDL.LU R12, [R1+0x193c] ;  /* 0x00193c00010c7983 */ /* 0x000ee20000300800 */
[C---:B------:R-:W-:Y:S03]  /*285b0*/  HMMA.1688.F32.TF32 R184, R172.reuse, R130, R184 ;  /* 0x00000082acb8723c */ /* 0x040fe600000810b8 */
[----:B------:R-:W-:Y:S04]  /*285c0*/  LDS R205, [R3+0x4100] ;  /* 0x0041000003cd7984 */ /* 0x000fe80000000800 */
[----:B------:R-:W-:Y:S01]  /*285d0*/  LDS R207, [R3+0x5100] ;  /* 0x0051000003cf7984 */ /* 0x000fe20000000800 */
[----:B--2---:R-:W-:Y:S01]  /*285e0*/  IMAD R28, R4, 0x10000, R28 ;  /* 0x00010000041c7824 */ /* 0x004fe200078e021c */
[C---:B------:R-:W-:Y:S08]  /*285f0*/  HMMA.1688.F32.TF32 R124, R172.reuse, R26, R208 ;  /* 0x0000001aac7c723c */ /* 0x040ff000000810d0 */
[C---:B------:R-:W-:Y:S01]  /*28600*/  HMMA.1688.F32.TF32 R180, R172.reuse, R134, R180 ;  /* 0x00000086acb4723c */ /* 0x040fe200000810b4 */
[----:B------:R-:W-:Y:S04]  /*28610*/  STL [R1+0x910], R28 ;  /* 0x0009101c01007387 */ /* 0x000fe80000100800 */
[----:B------:R-:W2:Y:S03]  /*28620*/  LDL.LU R8, [R1+0x1938] ;  /* 0x0019380001087983 */ /* 0x000ea60000300800 */
[C---:B------:R-:W-:Y:S08]  /*28630*/  HMMA.1688.F32.TF32 R128, R172.reuse, R6, R88 ;  /* 0x00000006ac80723c */ /* 0x040ff00000081058 */
[C---:B------:R-:W-:Y:S08]  /*28640*/  HMMA.1688.F32.TF32 R200, R172.reuse, R18, R200 ;  /* 0x00000012acc8723c */ /* 0x040ff000000810c8 */
[C---:B------:R-:W-:Y:S08]  /*28650*/  HMMA.1688.F32.TF32 R192, R172.reuse, R10, R192 ;  /* 0x0000000aacc0723c */ /* 0x040ff000000810c0 */
[C---:B------:R-:W-:Y:S08]  /*28660*/  HMMA.1688.F32.TF32 R108, R172.reuse, R34, R108 ;  /* 0x00000022ac6c723c */ /* 0x040ff0000008106c */
[C---:B------:R-:W-:Y:S01]  /*28670*/  HMMA.1688.F32.TF32 R96, R172.reuse, R30, R220 ;  /* 0x0000001eac60723c */ /* 0x040fe200000810dc */
[----:B------:R-:W-:Y:S01]  /*28680*/  IMAD.MOV.U32 R212, RZ, RZ, R29 ;  /* 0x000000ffffd47224 */ /* 0x000fe200078e001d */
[----:B------:R-:W-:Y:S01]  /*28690*/  MOV R213, R25 ;  /* 0x0000001900d57202 */ /* 0x000fe20000000f00 */
[----:B------:R-:W-:Y:S01]  /*286a0*/  IMAD.MOV.U32 R214, RZ, RZ, R24 ;  /* 0x000000ffffd67224 */ /* 0x000fe200078e0018 */
[----:B-1----:R-:W4:Y:S04]  /*286b0*/  LDL.LU R40, [R1+0x120] ;  /* 0x0001200001287983 */ /* 0x002f280000300800 */
[C---:B------:R-:W-:Y:S01]  /*286c0*/  HMMA.1688.F32.TF32 R208, R172.reuse, R22, R240 ;  /* 0x00000016acd0723c */ /* 0x040fe200000810f0 */
[----:B------:R-:W-:Y:S01]  /*286d0*/  IMAD.MOV.U32 R215, RZ, RZ, R21 ;  /* 0x000000ffffd77224 */ /* 0x000fe200078e0015 */
[----:B------:R-:W4:Y:S04]  /*286e0*/  LDL.LU R41, [R1+0x124] ;  /* 0x0001240001297983 */ /* 0x000f280000300800 */
[----:B------:R-:W4:Y:S01]  /*286f0*/  LDL.LU R42, [R1+0x128] ;  /* 0x00012800012a7983 */ /* 0x000f220000300800 */
[----:B------:R-:W-:Y:S01]  /*28700*/  IMAD.MOV.U32 R243, RZ, RZ, R13 ;  /* 0x000000fffff37224 */ /* 0x000fe200078e000d */
[----:B------:R-:W-:Y:S02]  /*28710*/  HMMA.1688.F32.TF32 R132, R172, R14, R188 ;  /* 0x0000000eac84723c */ /* 0x000fe400000810bc */
        /* <DEDUP_REMOVED lines=8> */
[----:B------:R-:W-:-:S02]  /*287a0*/  IMAD.MOV.U32 R240, RZ, RZ, R20 ;  /* 0x000000fffff07224 */ /* 0x000fc400078e0014 */
[----:B------:R-:W-:Y:S01]  /*287b0*/  IMAD.MOV.U32 R241, RZ, RZ, R17 ;  /* 0x000000fffff17224 */ /* 0x000fe200078e0011 */
[----:B------:R-:W4:Y:S01]  /*287c0*/  LDL.LU R43, [R1+0x12c] ;  /* 0x00012c00012b7983 */ /* 0x000f220000300800 */
[----:B------:R-:W-:-:S03]  /*287d0*/  IMAD.MOV.U32 R242, RZ, RZ, R16 ;  /* 0x000000fffff27224 */ /* 0x000fc600078e0010 */
        /* <DEDUP_REMOVED lines=8> */
[----:B------:R-:W-:Y:S04]  /*28860*/  LDS R220, [R2+0x4180] ;  /* 0x0041800002dc7984 */ /* 0x000fe80000000800 */
[----:B------:R-:W-:Y:S04]  /*28870*/  LDS R222, [R2+0x5180] ;  /* 0x0051800002de7984 */ /* 0x000fe80000000800 */
[----:B------:R-:W-:Y:S04]  /*28880*/  LDS R221, [R3+0x4180] ;  /* 0x0041800003dd7984 */ /* 0x000fe80000000800 */
[----:B------:R-:W-:Y:S04]  /*28890*/  LDS R223, [R3+0x5180] ;  /* 0x0051800003df7984 */ /* 0x000fe80000000800 */
[----:B------:R-:W-:Y:S04]  /*288a0*/  LDS R4, [R2+0x4280] ;  /* 0x0042800002047984 */ /* 0x000fe80000000800 */
[----:B------:R-:W-:Y:S04]  /*288b0*/  LDS R6, [R2+0x5280] ;  /* 0x0052800002067984 */ /* 0x000fe80000000800 */
[----:B------:R-:W-:Y:S01]  /*288c0*/  LDS R7, [R3+0x5280] ;  /* 0x0052800003077984 */ /* 0x000fe20000000800 */
[----:B---3--:R-:W-:Y:S01]  /*288d0*/  MOV R88, R12 ;  /* 0x0000000c00587202 */ /* 0x008fe20000000f00 */
[----:B------:R-:W-:-:S02]  /*288e0*/  IMAD.MOV.U32 R89, RZ, RZ, R9 ;  /* 0x000000ffff597224 */ /* 0x000fc400078e0009 */
[----:B------:R-:W1:Y:S01]  /*288f0*/  LDSM.16.M88.4 R12, [R28+0x50000] ;  /* 0x050000001c0c783b */ /* 0x000e620000000200 */
[----:B------:R-:W-:-:S03]  /*28900*/  IMAD.MOV.U32 R91, RZ, RZ, R5 ;  /* 0x000000ffff5b7224 */ /* 0x000fc600078e0005 */
[----:B------:R-:W3:Y:S04]  /*28910*/  LDS R5, [R3+0x4280] ;  /* 0x0042800003057984 */ /* 0x000ee80000000800 */
[----:B------:R-:W-:Y:S04]  /*28920*/  LDS R10, [R2+0x5300] ;  /* 0x00530000020a7984 */ /* 0x000fe80000000800 */
[----:B------:R-:W-:Y:S04]  /*28930*/  LDS R9, [R3+0x4300] ;  /* 0x0043000003097984 */ /* 0x000fe80000000800 */
[----:B------:R-:W-:Y:S04]  /*28940*/  LDS R11, [R3+0x5300] ;  /* 0x00530000030b7984 */ /* 0x000fe80000000800 */
[----:B------:R-:W-:Y:S04]  /*28950*/  LDS R16, [R2+0x4380] ;  /* 0x0043800002107984 */ /* 0x000fe80000000800 */
[----:B------:R-:W-:Y:S04]  /*28960*/  LDS R18, [R2+0x5380] ;  /* 0x0053800002127984 */ /* 0x000fe80000000800 */
[----:B------:R-:W-:Y:S04]  /*28970*/  LDS R17, [R3+0x4380] ;  /* 0x0043800003117984 */ /* 0x000fe80000000800 */
[----:B------:R-:W-:Y:S04]  /*28980*/  LDS R19, [R3+0x5380] ;  /* 0x0053800003137984 */ /* 0x000fe80000000800 */
[----:B------:R-:W-:Y:S01]  /*28990*/  LDSM.16.M88.4 R20, [R28+0x51000] ;  /* 0x051000001c14783b */ /* 0x000fe20000000200 */
[-C--:B-1----:R-:W-:Y:S03]  /*289a0*/  HMMA.1688.F32.TF32 R240, R188, R12.reuse, R240 ;  /* 0x0000000cbcf0723c */ /* 0x082fe600000810f0 */
[----:B------:R-:W-:Y:S04]  /*289b0*/  LDSM.16.M88.4 R24, [R28+0x52000] ;  /* 0x052000001c18783b */ /* 0x000fe80000000200 */
[----:B------:R-:W-:Y:S01]  /*289c0*/  LDSM.16.M88.4 R28, [R28+0x53000] ;  /* 0x053000001c1c783b */ /* 0x000fe20000000200 */
[----:B------:R-:W-:Y:S01]  /*289d0*/  HMMA.1688.F32.TF32 R212, R204, R12, R212 ;  /* 0x0000000cccd4723c */ /* 0x000fe200000810d4 */
[----:B--2---:R-:W-:-:S02]  /*289e0*/  IMAD.MOV.U32 R90, RZ, RZ, R8 ;  /* 0x000000ffff5a7224 */ /* 0x004fc400078e0008 */
[----:B------:R-:W1:Y:S05]  /*289f0*/  LDS R8, [R2+0x4300] ;  /* 0x0043000002087984 */ /* 0x000e6a0000000800 */
[-C--:B------:R-:W-:Y:S11]  /*28a00*/  HMMA.1688.F32.TF32 R88, R172, R12.reuse, R88 ;  /* 0x0000000cac58723c */ /* 0x080ff60000081058 */
[----:B------:R-:W-:Y:S11]  /*28a10*/  @!UPT UIADD3 URZ, URZ, URZ, URZ ;  /* 0x0000003f3f3ff290 */ /* 0x000ff6000fffe03f */
[----:B------:R-:W-:Y:S01]  /*28a20*/  @!UPT UIADD3 URZ, URZ, URZ, URZ ;  /* 0x0000003f3f3ff290 */ /* 0x000fe2000fffe03f */
[----:B------:R-:W-:Y:S04]  /*28a30*/  STL.64 [R1+0x350], R88 ;  /* 0x0003505801007387 */ /* 0x000fe80000100a00 */
[----:B------:R2:W-:Y:S04]  /*28a40*/  STL.64 [R1+0x358], R90 ;  /* 0x0003585a01007387 */ /* 0x0005e80000100a00 */
[----:B--2---:R-:W2:Y:S04]  /*28a50*/  LDL.LU.64 R90, [R1+0x1930] ;  /* 0x00193000015a7983 */ /* 0x004ea80000300a00 */
[----:B------:R-:W2:Y:S04]  /*28a60*/  LDL.LU.64 R88, [R1+0x1928] ;  /* 0x0019280001587983 */ /* 0x000ea80000300a00 */
[----:B------:R-:W-:Y:S04]  /*28a70*/  STL.64 [R1+0x340], R240 ;  /* 0x000340f001007387 */ /* 0x000fe80000100a00 */
[----:B------:R1:W-:Y:S04]  /*28a80*/  STL.64 [R1+0x348], R242 ;  /* 0x000348f201007387 */ /* 0x0003e80000100a00 */
[----:B-1----:R-:W2:Y:S04]  /*28a90*/  LDL.LU.64 R242, [R1+0x1920] ;  /* 0x0019200001f27983 */ /* 0x002ea80000300a00 */
[----:B------:R-:W2:Y:S04]  /*28aa0*/  LDL.LU.64 R240, [R1+0x1918] ;  /* 0x0019180001f07983 */ /* 0x000ea80000300a00 */
[----:B------:R-:W-:Y:S04]  /*28ab0*/  STL.64 [R1+0x390], R212 ;  /* 0x000390d401007387 */ /* 0x000fe80000100a00 */
[----:B------:R1:W-:Y:S04]  /*28ac0*/  STL.64 [R1+0x398], R214 ;  /* 0x000398d601007387 */ /* 0x0003e80000100a00 */
[----:B-1----:R-:W2:Y:S04]  /*28ad0*/  LDL.LU.64 R214, [R1+0x1910] ;  /* 0x0019100001d67983 */ /* 0x002ea80000300a00 */
[----:B------:R-:W2:Y:S01]  /*28ae0*/  LDL.LU.64 R212, [R1+0x1908] ;  /* 0x0019080001d47983 */ /* 0x000ea20000300a00 */
[-C--:B---3--:R-:W-:Y:S08]  /*28af0*/  HMMA.1688.F32.TF32 R160, R4, R12.reuse, R160 ;  /* 0x0000000c04a0723c */ /* 0x088ff000000810a0 */
[-C--:B------:R-:W-:Y:S08]  /*28b00*/  HMMA.1688.F32.TF32 R164, R8, R12.reuse, R164 ;  /* 0x0000000c08a4723c */ /* 0x080ff000000810a4 */
[----:B------:R-:W-:Y:S08]  /*28b10*/  HMMA.1688.F32.TF32 R180, R16, R12, R180 ;  /* 0x0000000c10b4723c */ /* 0x000ff000000810b4 */
[-C--:B----4-:R-:W-:Y:S08]  /*28b20*/  HMMA.1688.F32.TF32 R36, R172, R20.reuse, R36 ;  /* 0x00000014ac24723c */ /* 0x090ff00000081024 */
[-C--:B------:R-:W-:Y:S08]  /*28b30*/  HMMA.1688.F32.TF32 R40, R188, R20.reuse, R40 ;  /* 0x00000014bc28723c */ /* 0x080ff00000081028 */
[----:B------:R-:W-:Y:S08]  /*28b40*/  HMMA.1688.F32.TF32 R48, R204, R20, R48 ;  /* 0x00000014cc30723c */ /* 0x000ff00000081030 */
[-C--:B--2---:R-:W-:Y:S08]  /*28b50*/  HMMA.1688.F32.TF32 R88, R236, R12.reuse, R88 ;  /* 0x0000000cec58723c */ /* 0x084ff00000081058 */
[----:B------:R-:W-:Y:S11]  /*28b60*/  HMMA.1688.F32.TF32 R212, R220, R12, R212 ;  /* 0x0000000cdcd4723c */ /* 0x000ff600000810d4 */
[----:B------:R-:W-:Y:S11]  /*28b70*/  @!UPT UIADD3 URZ, URZ, URZ, URZ ;  /* 0x0000003f3f3ff290 */ /* 0x000ff6000fffe03f */
[----:B------:R-:W-:Y:S01]  /*28b80*/  @!UPT UIADD3 URZ, URZ, URZ, URZ ;  /* 0x0000003f3f3ff290 */ /* 0x000fe2000fffe03f */
[----:B------:R1:W-:Y:S04]  /*28b90*/  STL.64 [R1+0x3d0], R212 ;  /* 0x0003d0d401007387 */ /* 0x0003e80000100a00 */
[----:B------:R2:W-:Y:S04]  /*28ba0*/  STL.64 [R1+0x3d8], R214 ;  /* 0x0003d8d601007387 */ /* 0x0005e80000100a00 */
[----:B-1----:R-:W3:Y:S04]  /*28bb0*/  LDL.LU R212, [R1+0x130] ;  /* 0x0001300001d47983 */ /* 0x002ee80000300800 */
[----:B------:R-:W3:Y:S04]  /*28bc0*/  LDL.LU R213, [R1+0x134] ;  /* 0x0001340001d57983 */ /* 0x000ee80000300800 */
[----:B--2---:R-:W3:Y:S04]  /*28bd0*/  LDL.LU R214, [R1+0x138] ;  /* 0x0001380001d67983 */ /* 0x004ee80000300800 */
[----:B------:R-:W3:Y:S04]  /*28be0*/  LDL.LU R215, [R1+0x13c] ;  /* 0x00013c0001d77983 */ /* 0x000ee80000300800 */
[----:B------:R1:W-:Y:S04]  /*28bf0*/  STL.64 [R1+0x540], R88 ;  /* 0x0005405801007387 */ /* 0x0003e80000100a00 */
[----:B------:R2:W-:Y:S04]  /*28c00*/  STL.64 [R1+0x548], R90 ;  /* 0x0005485a01007387 */ /* 0x0005e80000100a00 */
[----:B-1----:R-:W4:Y:S04]  /*28c10*/  LDL.LU R88, [R1+0x560] ;  /* 0x0005600001587983 */ /* 0x002f280000300800 */
[----:B------:R-:W4:Y:S04]  /*28c20*/  LDL.LU R89, [R1+0x564] ;  /* 0x0005640001597983 */ /* 0x000f280000300800 */
[----:B--2---:R-:W4:Y:S04]  /*28c30*/  LDL.LU R90, [R1+0x568] ;  /* 0x00056800015a7983 */ /* 0x004f280000300800 */
[----:B------:R-:W4:Y:S04]  /*28c40*/  LDL.LU R91, [R1+0x56c] ;  /* 0x00056c00015b7983 */ /* 0x000f280000300800 */
        /* <DEDUP_REMOVED lines=14> */
[----:B-1----:R-:W4:Y:S04]  /*28d30*/  LDL.LU R180, [R1+0x500] ;  /* 0x0005000001b47983 */ /* 0x002f280000300800 */
[----:B------:R-:W4:Y:S04]  /*28d40*/  LDL.LU R181, [R1+0x504] ;  /* 0x0005040001b57983 */ /* 0x000f280000300800 */
[----:B--2---:R-:W4:Y:S04]  /*28d50*/  LDL.LU R182, [R1+0x508] ;  /* 0x0005080001b67983 */ /* 0x004f280000300800 */
[----:B------:R-:W4:Y:S04]  /*28d60*/  LDL.LU R183, [R1+0x50c] ;  /* 0x00050c0001b77983 */ /* 0x000f280000300800 */
[----:B------:R-:W-:Y:S04]  /*28d70*/  STL.64 [R1+0x250], R36 ;  /* 0x0002502401007387 */ /* 0x000fe80000100a00 */
[----:B------:R1:W-:Y:S04]  /*28d80*/  STL.64 [R1+0x258], R38 ;  /* 0x0002582601007387 */ /* 0x0003e80000100a00 */
[----:B-1----:R-:W2:Y:S04]  /*28d90*/  LDL.LU.64 R38, [R1+0x1900] ;  /* 0x0019000001267983 */ /* 0x002ea80000300a00 */
        /* <DEDUP_REMOVED lines=9> */
[----:B------:R-:W-:Y:S08]  /*28e30*/  HMMA.1688.F32.TF32 R44, R236, R28, R44 ;  /* 0x0000001cec2c723c */ /* 0x000ff0000008102c */
[----:B---3--:R-:W-:Y:S08]  /*28e40*/  HMMA.1688.F32.TF32 R160, R204, R24, R160 ;  /* 0x00000018cca0723c */ /* 0x008ff000000810a0 */
[-C--:B--2---:R-:W-:Y:S11]  /*28e50*/  HMMA.1688.F32.TF32 R48, R220, R20.reuse, R48 ;  /* 0x00000014dc30723c */ /* 0x084ff60000081030 */
[----:B------:R-:W-:Y:S11]  /*28e60*/  @!UPT UIADD3 URZ, URZ, URZ, URZ ;  /* 0x0000003f3f3ff290 */ /* 0x000ff6000fffe03f */
[----:B------:R-:W-:Y:S01]  /*28e70*/  @!UPT UIADD3 URZ, URZ, URZ, URZ ;  /* 0x0000003f3f3ff290 */ /* 0x000fe2000fffe03f */
[----:B------:R-:W-:Y:S04]  /*28e80*/  STL.64 [R1+0x3c0], R48 ;  /* 0x0003c03001007387 */ /* 0x000fe80000100a00 */
[----:B------:R1:W-:Y:S02]  /*28e90*/  STL.64 [R1+0x3c8], R50 ;  /* 0x0003c83201007387 */ /* 0x0003e40000100a00 */
[-C--:B-1----:R-:W-:Y:S08]  /*28ea0*/  HMMA.1688.F32.TF32 R48, R236, R20.reuse, R80 ;  /* 0x00000014ec30723c */ /* 0x082ff00000081050 */
[-C--:B------:R-:W-:Y:S01]  /*28eb0*/  HMMA.1688.F32.TF32 R80, R4, R20.reuse, R156 ;  /* 0x000000140450723c */ /* 0x080fe2000008109c */
[----:B------:R-:W2:Y:S11]  /*28ec0*/  LDL R159, [R1+0x910] ;  /* 0x00091000019f7983 */ /* 0x000eb60000100800 */
[----:B------:R-:W-:Y:S03]  /*28ed0*/  @!UPT UIADD3 URZ, URZ, URZ, URZ ;  /* 0x0000003f3f3ff290 */ /* 0x000fe6000fffe03f */
[----:B------:R-:W-:Y:S04]  /*28ee0*/  STL.64 [R1+0x4c0], R48 ;  /* 0x0004c03001007387 */ /* 0x000fe80000100a00 */
[----:B------:R1:W-:Y:S02]  /*28ef0*/  STL.64 [R1+0x4c8], R50 ;  /* 0x0004c83201007387 */ /* 0x0003e40000100a00 */
[-C--:B-1----:R-:W-:Y:S02]  /*28f00*/  HMMA.1688.F32.TF32 R48, R8, R20.reuse, R176 ;  /* 0x000000140830723c */ /* 0x082fe400000810b0 */
[----:B------:R-:W-:Y:S04]  /*28f10*/  STL.64 [R1+0x570], R80 ;  /* 0x0005705001007387 */ /* 0x000fe80000100a00 */
[----:B------:R4:W-:Y:S02]  /*28f20*/  STL.64 [R1+0x578], R82 ;  /* 0x0005785201007387 */ /* 0x0009e40000100a00 */
[----:B------:R-:W-:Y:S08]  /*28f30*/  HMMA.1688.F32.TF32 R176, R16, R20, R184 ;  /* 0x0000001410b0723c */ /* 0x000ff000000810b8 */
[-C--:B----4-:R-:W-:Y:S07]  /*28f40*/  HMMA.1688.F32.TF32 R80, R172, R24.reuse, R180 ;  /* 0x00000018ac50723c */ /* 0x090fee00000810b4 */
[----:B------:R-:W-:Y:S04]  /*28f50*/  STL.64 [R1+0x7d0], R48 ;  /* 0x0007d03001007387 */ /* 0x000fe80000100a00 */
[----:B------:R1:W-:Y:S02]  /*28f60*/  STL.64 [R1+0x7d8], R50 ;  /* 0x0007d83201007387 */ /* 0x0003e40000100a00 */
[-C--:B-1----:R-:W-:Y:S02]  /*28f70*/  HMMA.1688.F32.TF32 R48, R188, R24.reuse, R164 ;  /* 0x00000018bc30723c */ /* 0x082fe400000810a4 */
[----:B------:R-:W-:Y:S04]  /*28f80*/  STL.64 [R1+0x8a0], R176 ;  /* 0x0008a0b001007387 */ /* 0x000fe80000100a00 */
[----:B------:R-:W-:Y:S04]  /*28f90*/  STL.64 [R1+0x8a8], R178 ;  /* 0x0008a8b201007387 */ /* 0x000fe80000100a00 */
[----:B------:R-:W-:Y:S04]  /*28fa0*/  STL.64 [R1+0x200], R80 ;  /* 0x0002005001007387 */ /* 0x000fe80000100a00 */
[----:B------:R1:W-:Y:S09]  /*28fb0*/  STL.64 [R1+0x208], R82 ;  /* 0x0002085201007387 */ /* 0x0003f20000100a00 */
[----:B------:R-:W-:Y:S01]  /*28fc0*/  STL.64 [R1+0x210], R48 ;  /* 0x0002103001007387 */ /* 0x000fe20000100a00 */
[-C--:B-1----:R-:W-:Y:S03]  /*28fd0*/  HMMA.1688.F32.TF32 R80, R220, R24.reuse, R40 ;  /* 0x00000018dc50723c */ /* 0x082fe60000081028 */
[----:B------:R1:W-:Y:S05]  /*28fe0*/  STL.64 [R1+0x218], R50 ;  /* 0x0002183201007387 */ /* 0x0003ea0000100a00 */
[-C--:B------:R-:W-:Y:S08]  /*28ff0*/  HMMA.1688.F32.TF32 R40, R4, R24.reuse, R136 ;  /* 0x000000180428723c */ /* 0x080ff00000081088 */
[-C--:B-1----:R-:W-:Y:S01]  /*29000*/  HMMA.1688.F32.TF32 R48, R236, R24.reuse, R76 ;  /* 0x00000018ec30723c */ /* 0x082fe2000008104c */
[----:B------:R-:W-:Y:S04]  /*29010*/  STL.64 [R1+0x240], R160 ;  /* 0x000240a001007387 */ /* 0x000fe80000100a00 */
[----:B------:R-:W-:Y:S04]  /*29020*/  STL.64 [R1+0x248], R162 ;  /* 0x000248a201007387 */ /* 0x000fe80000100a00 */
[----:B------:R-:W-:Y:S01]  /*29030*/  STL.64 [R1+0x320], R80 ;  /* 0x0003205001007387 */ /* 0x000fe20000100a00 */
[-C--:B------:R-:W-:Y:S03]  /*29040*/  HMMA.1688.F32.TF32 R76, R8, R24.reuse, R140 ;  /* 0x00000018084c723c */ /* 0x080fe6000008108c */
[----:B------:R-:W-:Y:S10]  /*29050*/  STL.64 [R1+0x328], R82 ;  /* 0x0003285201007387 */ /* 0x000ff40000100a00 */
[----:B------:R-:W-:Y:S04]  /*29060*/  STL.64 [R1+0x420], R48 ;  /* 0x0004203001007387 */ /* 0x000fe80000100a00 */
[----:B------:R1:W-:Y:S04]  /*29070*/  STL.64 [R1+0x428], R50 ;  /* 0x0004283201007387 */ /* 0x0003e80000100a00 */
[----:B------:R-:W-:Y:S04]  /*29080*/  STL.64 [R1+0x500], R40 ;  /* 0x0005002801007387 */ /* 0x000fe80000100a00 */
[----:B------:R3:W-:Y:S01]  /*29090*/  STL.64 [R1+0x508], R42 ;  /* 0x0005082a01007387 */ /* 0x0007e20000100a00 */
[----:B-1----:R-:W-:Y:S08]  /*290a0*/  HMMA.1688.F32.TF32 R48, R16, R24, R196 ;  /* 0x000000181030723c */ /* 0x002ff000000810c4 */
[-C--:B---3--:R-:W-:Y:S01]  /*290b0*/  HMMA.1688.F32.TF32 R40, R172, R28.reuse, R88 ;  /* 0x0000001cac28723c */ /* 0x088fe20000081058 */
[----:B------:R-:W-:Y:S04]  /*290c0*/  STL.64 [R1+0x710], R76 ;  /* 0x0007104c01007387 */ /* 0x000fe80000100a00 */
[----:B------:R-:W-:Y:S03]  /*290d0*/  STL.64 [R1+0x718], R78 ;  /* 0x0007184e01007387 */ /* 0x000fe60000100a00 */
[----:B------:R-:W-:Y:S11]  /*290e0*/  HMMA.1688.F32.TF32 R36, R220, R28, R36 ;  /* 0x0000001cdc24723c */ /* 0x000ff60000081024 */
[----:B------:R-:W-:Y:S04]  /*290f0*/  @!UPT UIADD3 URZ, URZ, URZ, URZ ;  /* 0x0000003f3f3ff290 */ /* 0x000fe8000fffe03f */
[----:B------:R-:W-:Y:S04]  /*29100*/  STL.64 [R1+0x120], R40 ;  /* 0x0001202801007387 */ /* 0x000fe80000100a00 */
[----:B------:R-:W-:Y:S01]  /*29110*/  STL.64 [R1+0x890], R48 ;  /* 0x0008903001007387 */ /* 0x000fe20000100a00 */
[----:B------:R-:W-:-:S03]  /*29120*/  IMAD.MOV.U32 R21, RZ, RZ, R43 ;  /* 0x000000ffff157224 */ /* 0x000fc600078e002b */
[----:B------:R1:W-:Y:S04]  /*29130*/  STL.64 [R1+0x898], R50 ;  /* 0x0008983201007387 */ /* 0x0003e80000100a00 */
[----:B------:R3:W-:Y:S01]  /*29140*/  STL [R1+0x128], R42 ;  /* 0x0001282a01007387 */ /* 0x0007e20000100800 */
[-C--:B-1----:R-:W-:Y:S08]  /*29150*/  HMMA.1688.F32.TF32 R48, R188, R28.reuse, R212 ;  /* 0x0000001cbc30723c */ /* 0x082ff000000810d4 */
[-C--:B---3--:R-:W-:Y:S11]  /*29160*/  HMMA.1688.F32.TF32 R40, R204, R28.reuse, R248 ;  /* 0x0000001ccc28723c */ /* 0x088ff600000810f8 */
[----:B------:R-:W-:Y:S04]  /*29170*/  @!UPT UIADD3 URZ, URZ, URZ, URZ ;  /* 0x0000003f3f3ff290 */ /* 0x000fe8000fffe03f */
[----:B------:R-:W-:Y:S04]  /*29180*/  STL.64 [R1+0x130], R48 ;  /* 0x0001303001007387 */ /* 0x000fe80000100a00 */
[----:B------:R-:W-:Y:S04]  /*29190*/  STL.64 [R1+0x138], R50 ;  /* 0x0001383201007387 */ /* 0x000fe80000100a00 */
[----:B------:R-:W3:Y:S04]  /*291a0*/  LDL.LU R180, [R1+0xe0] ;  /* 0x0000e00001b47983 */ /* 0x000ee80000300800 */
[----:B------:R-:W-:Y:S04]  /*291b0*/  STL.64 [R1+0x1f0], R40 ;  /* 0x0001f02801007387 */ /* 0x000fe80000100a00 */
[----:B------:R1:W-:Y:S04]  /*291c0*/  STL.64 [R1+0x1f8], R42 ;  /* 0x0001f82a01007387 */ /* 0x0003e80000100a00 */
[----:B------:R-:W-:Y:S04]  /*291d0*/  STL.64 [R1+0x270], R36 ;  /* 0x0002702401007387 */ /* 0x000fe80000100a00 */
[----:B------:R4:W-:Y:S01]  /*291e0*/  STL.64 [R1+0x278], R38 ;  /* 0x0002782601007387 */ /* 0x0009e20000100a00 */
[-C--:B-1----:R-:W-:Y:S03]  /*291f0*/  HMMA.1688.F32.TF32 R40, R4, R28.reuse, R168 ;  /* 0x0000001c0428723c */ /* 0x082fe600000810a8 */
[----:B------:R-:W3:Y:S04]  /*29200*/  LDL.LU R181, [R1+0xe4] ;  /* 0x0000e40001b57983 */ /* 0x000ee80000300800 */
[----:B------:R-:W3:Y:S01]  /*29210*/  LDL.LU R182, [R1+0xe8] ;  /* 0x0000e80001b67983 */ /* 0x000ee20000300800 */
[-C--:B----4-:R-:W-:Y:S03]  /*29220*/  HMMA.1688.F32.TF32 R36, R8, R28.reuse, R152 ;  /* 0x0000001c0824723c */ /* 0x090fe60000081098 */
[----:B------:R-:W3:Y:S04]  /*29230*/  LDL.LU R183, [R1+0xec] ;  /* 0x0000ec0001b77983 */ /* 0x000ee80000300800 */
        /* <DEDUP_REMOVED lines=8> */
[----:B------:R-:W-:Y:S04]  /*292c0*/  STL.64 [R1+0x380], R44 ;  /* 0x0003802c01007387 */ /* 0x000fe80000100a00 */
[----:B------:R-:W-:Y:S04]  /*292d0*/  STL.64 [R1+0x388], R46 ;  /* 0x0003882e01007387 */ /* 0x000fe80000100a00 */
[----:B------:R-:W3:Y:S04]  /*292e0*/  LDL.LU R160, [R1+0x660] ;  /* 0x0006600001a07983 */ /* 0x000ee80000300800 */
[----:B------:R-:W-:Y:S04]  /*292f0*/  STL.64 [R1+0x4b0], R40 ;  /* 0x0004b02801007387 */ /* 0x000fe80000100a00 */
[----:B------:R-:W-:Y:S04]  /*29300*/  STL.64 [R1+0x4b8], R42 ;  /* 0x0004b82a01007387 */ /* 0x000fe80000100a00 */
[----:B------:R-:W-:Y:S04]  /*29310*/  STL.64 [R1+0x5c0], R36 ;  /* 0x0005c02401007387 */ /* 0x000fe80000100a00 */
[----:B------:R1:W-:Y:S04]  /*29320*/  STL.64 [R1+0x5c8], R38 ;  /* 0x0005c82601007387 */ /* 0x0003e80000100a00 */
[----:B------:R-:W3:Y:S04]  /*29330*/  LDL.LU R161, [R1+0x664] ;  /* 0x0006640001a17983 */ /* 0x000ee80000300800 */
[----:B------:R-:W3:Y:S01]  /*29340*/  LDL.LU R162, [R1+0x668] ;  /* 0x0006680001a27983 */ /* 0x000ee20000300800 */
[----:B-1----:R-:W-:Y:S03]  /*29350*/  HMMA.1688.F32.TF32 R36, R16, R28, R200 ;  /* 0x0000001c1024723c */ /* 0x002fe600000810c8 */
[----:B------:R-:W3:Y:S01]  /*29360*/  LDL.LU R163, [R1+0x66c] ;  /* 0x00066c0001a37983 */ /* 0x000ee20000300800 */
[----:B------:R-:W-:-:S03]  /*29370*/  IMAD.MOV.U32 R249, RZ, RZ, R0 ;  /* 0x000000fffff97224 */ /* 0x000fc600078e0000 */
[----:B------:R-:W3:Y:S01]  /*29380*/  LDL.LU R248, [R1+0x60] ;  /* 0x0000600001f87983 */ /* 0x000ee20000300800 */
[----:B------:R-:W-:Y:S01]  /*29390*/  IMAD.MOV.U32 R250, RZ, RZ, R32 ;  /* 0x000000fffffa7224 */ /* 0x000fe200078e0020 */
[----:B------:R-:W-:Y:S02]  /*293a0*/  MOV R251, R33 ;  /* 0x0000002100fb7202 */ /* 0x000fe40000000f00 */
[----:B--2---:R-:W1:Y:S04]  /*293b0*/  LDSM.16.M88.4 R40, [R159+0x56000] ;  /* 0x056000009f28783b */ /* 0x004e680000000200 */
[----:B------:R-:W2:Y:S08]  /*293c0*/  LDSM.16.M88.4 R44, [R159+0x57000] ;  /* 0x057000009f2c783b */ /* 0x000eb00000000200 */
[----:B------:R-:W-:Y:S04]  /*293d0*/  STL.64 [R1+0x7f0], R36 ;  /* 0x0007f02401007387 */ /* 0x000fe80000100a00 */
[----:B------:R-:W-:Y:S04]  /*293e0*/  STL.64 [R1+0x7f8], R38 ;  /* 0x0007f82601007387 */ /* 0x000fe80000100a00 */
        /* <DEDUP_REMOVED lines=8> */
[----:B------:R-:W-:Y:S04]  /*29470*/  STL.64 [R1+0x17b8], R30 ;  /* 0x0017b81e01007387 */ /* 0x000fe80000100a00 */
[----:B-1----:R-:W-:Y:S04]  /*29480*/  STL [R1+0x1814], R42 ;  /* 0x0018142a01007387 */ /* 0x002fe80000100800 */
[----:B------:R-:W-:Y:S04]  /*29490*/  STL [R1+0x1810], R43 ;  /* 0x0018102b01007387 */ /* 0x000fe80000100800 */
[----:B--2---:R-:W-:Y:S04]  /*294a0*/  STL [R1+0x1818], R47 ;  /* 0x0018182f01007387 */ /* 0x004fe80000100800 */
[----:B------:R-:W-:Y:S01]  /*294b0*/  LDSM.16.M88.4 R36, [R159+0x55000] ;  /* 0x055000009f24783b */ /* 0x000fe20000000200 */
[----:B---3--:R-:W-:-:S02]  /*294c0*/  IMAD.MOV.U32 R214, RZ, RZ, R32 ;  /* 0x000000ffffd67224 */ /* 0x008fc400078e0020 */
[----:B----4-:R-:W-:Y:S02]  /*294d0*/  IMAD.MOV.U32 R213, RZ, RZ, R33 ;  /* 0x000000ffffd57224 */ /* 0x010fe400078e0021 */
[----:B------:R-:W1:Y:S02]  /*294e0*/  LDSM.16.M88.4 R32, [R159+0x54000] ;  /* 0x054000009f20783b */ /* 0x000e640000000200 */
[-C--:B-1----:R-:W-:Y:S08]  /*294f0*/  HMMA.1688.F32.TF32 R28, R172, R32.reuse, R48 ;  /* 0x00000020ac1c723c */ /* 0x082ff00000081030 */
[-C--:B------:R-:W-:Y:S08]  /*29500*/  HMMA.1688.F32.TF32 R48, R188, R32.reuse, R180 ;  /* 0x00000020bc30723c */ /* 0x080ff000000810b4 */
[-C--:B------:R-:W-:Y:S07]  /*29510*/  HMMA.1688.F32.TF32 R76, R204, R32.reuse, R164 ;  /* 0x00000020cc4c723c */ /* 0x080fee00000810a4 */
[----:B------:R-:W-:Y:S04]  /*29520*/  STL.64 [R1+0xc0], R28 ;  /* 0x0000c01c01007387 */ /* 0x000fe80000100a00 */
[----:B------:R1:W-:Y:S02]  /*29530*/  STL.64 [R1+0xc8], R30 ;  /* 0x0000c81e01007387 */ /* 0x0003e40000100a00 */
[-C--:B-1----:R-:W-:Y:S02]  /*29540*/  HMMA.1688.F32.TF32 R28, R220, R32.reuse, R240 ;  /* 0x00000020dc1c723c */ /* 0x082fe400000810f0 */
[----:B------:R-:W-:Y:S04]  /*29550*/  STL.64 [R1+0xe0], R48 ;  /* 0x0000e03001007387 */ /* 0x000fe80000100a00 */
[----:B------:R1:W-:Y:S04]  /*29560*/  STL.64 [R1+0xe8], R50 ;  /* 0x0000e83201007387 */ /* 0x0003e80000100a00 */
[----:B------:R-:W-:Y:S04]  /*29570*/  STL.64 [R1+0x110], R76 ;  /* 0x0001104c01007387 */ /* 0x000fe80000100a00 */
[----:B------:R-:W-:Y:S01]  /*29580*/  STL.64 [R1+0x118], R78 ;  /* 0x0001184e01007387 */ /* 0x000fe20000100a00 */
[----:B-1----:R-:W-:Y:S01]  /*29590*/  HMMA.1688.F32.TF32 R48, R236, R32, R52 ;  /* 0x00000020ec30723c */ /* 0x002fe20000081034 */
[----:B------:R-:W-:-:S02]  /*295a0*/  IMAD.MOV.U32 R215, RZ, RZ, R0 ;  /* 0x000000ffffd77224 */ /* 0x000fc400078e0000 */
[----:B------:R-:W-:Y:S01]  /*295b0*/  IMAD.MOV.U32 R140, RZ, RZ, R232 ;  /* 0x000000ffff8c7224 */ /* 0x000fe200078e00e8 */
[----:B------:R-:W-:Y:S01]  /*295c0*/  MOV R142, R234 ;  /* 0x000000ea008e7202 */ /* 0x000fe20000000f00 */
[----:B------:R-:W-:-:S03]  /*295d0*/  IMAD.MOV.U32 R196, RZ, RZ, R116 ;  /* 0x000000ffffc47224 */ /* 0x000fc600078e0074 */
[----:B------:R-:W-:Y:S01]  /*295e0*/  STL.64 [R1+0x1e0], R28 ;  /* 0x0001e01c01007387 */ /* 0x000fe20000100a00 */
[-C--:B------:R-:W-:Y:S03]  /*295f0*/  HMMA.1688.F32.TF32 R52, R4, R32.reuse, R84 ;  /* 0x000000200434723c */ /* 0x080fe60000081054 */
[----:B------:R1:W-:Y:S01]  /*29600*/  STL.64 [R1+0x1e8], R30 ;  /* 0x0001e81e01007387 */ /* 0x0003e20000100a00 */
[----:B------:R-:W-:Y:S02]  /*29610*/  IMAD.MOV.U32 R203, RZ, RZ, R112 ;  /* 0x000000ffffcb7224 */ /* 0x000fe400078e0070 */
[----:B------:R-:W-:Y:S01]  /*29620*/  IMAD.MOV.U32 R141, RZ, RZ, R233 ;  /* 0x000000ffff8d7224 */ /* 0x000fe200078e00e9 */
[----:B------:R-:W-:Y:S01]  /*29630*/  LDSM.16.M88.4 R76, [R159+0x5a000] ;  /* 0x05a000009f4c783b */ /* 0x000fe20000000200 */
[----:B-1----:R-:W-:Y:S06]  /*29640*/  HMMA.1688.F32.TF32 R28, R8, R32, R100 ;  /* 0x00000020081c723c */ /* 0x002fec0000081064 */
[----:B------:R-:W-:Y:S04]  /*29650*/  STL.64 [R1+0x300], R48 ;  /* 0x0003003001007387 */ /* 0x000fe80000100a00 */
[----:B------:R-:W-:Y:S05]  /*29660*/  STL.64 [R1+0x308], R50 ;  /* 0x0003083201007387 */ /* 0x000fea0000100a00 */
[----:B------:R-:W-:Y:S04]  /*29670*/  STL.64 [R1+0x440], R52 ;  /* 0x0004403401007387 */ /* 0x000fe80000100a00 */
[----:B------:R-:W-:Y:S04]  /*29680*/  STL.64 [R1+0x448], R54 ;  /* 0x0004483601007387 */ /* 0x000fe80000100a00 */
[----:B------:R-:W-:Y:S04]  /*29690*/  STL.64 [R1+0x17b0], R34 ;  /* 0x0017b02201007387 */ /* 0x000fe80000100a00 */
[----:B------:R-:W-:Y:S04]  /*296a0*/  STL.64 [R1+0x4d0], R28 ;  /* 0x0004d01c01007387 */ /* 0x000fe80000100a00 */
[----:B------:R1:W-:Y:S02]  /*296b0*/  STL.64 [R1+0x4d8], R30 ;  /* 0x0004d81e01007387 */ /* 0x0003e40000100a00 */
[----:B-1----:R-:W-:Y:S08]  /*296c0*/  HMMA.1688.F32.TF32 R28, R172, R36, R160 ;  /* 0x00000024ac1c723c */ /* 0x002ff000000810a0 */
[----:B------:R-:W-:Y:S11]  /*296d0*/  HMMA.1688.F32.TF32 R48, R16, R32, R132 ;  /* 0x000000201030723c */ /* 0x000ff60000081084 */
[----:B------:R-:W-:Y:S05]  /*296e0*/  @!UPT UIADD3 URZ, URZ, URZ, URZ ;  /* 0x0000003f3f3ff290 */ /* 0x000fea000fffe03f */
[----:B------:R-:W-:Y:S01]  /*296f0*/  IMAD.MOV.U32 R20, RZ, RZ, R28 ;  /* 0x000000ffff147224 */ /* 0x000fe200078e001c */
[----:B------:R-:W-:Y:S01]  /*29700*/  MOV R0, R31 ;  /* 0x0000001f00007202 */ /* 0x000fe20000000f00 */
[----:B------:R-:W-:Y:S02]  /*29710*/  IMAD.MOV.U32 R13, RZ, RZ, R29 ;  /* 0x000000ffff0d7224 */ /* 0x000fe400078e001d */
[----:B------:R-:W-:Y:S02]  /*29720*/  IMAD.MOV.U32 R12, RZ, RZ, R30 ;  /* 0x000000ffff0c7224 */ /* 0x000fe400078e001e */
[----:B------:R-:W-:Y:S01]  /*29730*/  HMMA.1688.F32.TF32 R28, R188, R36, R88 ;  /* 0x00000024bc1c723c */ /* 0x000fe20000081058 */
[----:B------:R-:W-:Y:S04]  /*29740*/  STL.64 [R1+0x730], R48 ;  /* 0x0007303001007387 */ /* 0x000fe80000100a00 */
[----:B------:R-:W-:Y:S04]  /*29750*/  STL.64 [R1+0x738], R50 ;  /* 0x0007383201007387 */ /* 0x000fe80000100a00 */
[----:B------:R-:W-:Y:S04]  /*29760*/  STL.64 [R1+0x17f8], R14 ;  /* 0x0017f80e01007387 */ /* 0x000fe80000100a00 */
[----:B------:R1:W-:Y:S04]  /*29770*/  STL.64 [R1+0x17f0], R12 ;  /* 0x0017f00c01007387 */ /* 0x0003e80000100a00 */
[----:B------:R-:W-:Y:S04]  /*29780*/  STL.64 [R1+0x17e8], R22 ;  /* 0x0017e81601007387 */ /* 0x000fe80000100a00 */
[----:B------:R-:W-:Y:S03]  /*29790*/  STL [R1+0x17e0], R20 ;  /* 0x0017e01401007387 */ /* 0x000fe60000100800 */
[----:B------:R-:W-:-:S02]  /*297a0*/  IMAD.MOV.U32 R25, RZ, RZ, R30 ;  /* 0x000000ffff197224 */ /* 0x000fc400078e001e */
[----:B------:R-:W-:Y:S01]  /*297b0*/  IMAD.MOV.U32 R24, RZ, RZ, R31 ;  /* 0x000000ffff187224 */ /* 0x000fe200078e001f */
[----:B------:R2:W-:Y:S04]  /*297c0*/  STL.64 [R1+0x30], R28 ;  /* 0x0000301c01007387 */ /* 0x0005e80000100a00 */
[----:B------:R-:W-:Y:S01]  /*297d0*/  STL.64 [R1+0x17c8], R26 ;  /* 0x0017c81a01007387 */ /* 0x000fe20000100a00 */
[-C--:B-1----:R-:W-:Y:S03]  /*297e0*/  HMMA.1688.F32.TF32 R12, R236, R36.reuse, R56 ;  /* 0x00000024ec0c723c */ /* 0x082fe60000081038 */
[----:B------:R1:W-:Y:S05]  /*297f0*/  STL.64 [R1+0x17c0], R24 ;  /* 0x0017c01801007387 */ /* 0x0003ea0000100a00 */
[-C--:B--2---:R-:W-:Y:S08]  /*29800*/  HMMA.1688.F32.TF32 R28, R204, R36.reuse, R212 ;  /* 0x00000024cc1c723c */ /* 0x084ff000000810d4 */
[-C--:B-1----:R-:W-:Y:S11]  /*29810*/  HMMA.1688.F32.TF32 R24, R220, R36.reuse, R248 ;  /* 0x00000024dc18723c */ /* 0x082ff600000810f8 */
[----:B------:R-:W-:Y:S04]  /*29820*/  @!UPT UIADD3 URZ, URZ, URZ, URZ ;  /* 0x0000003f3f3ff290 */ /* 0x000fe8000fffe03f */
[----:B------:R-:W-:Y:S04]  /*29830*/  STL.64 [R1+0x20], R28 ;  /* 0x0000201c01007387 */ /* 0x000fe80000100a00 */
[----:B------:R1:W-:Y:S04]  /*29840*/  STL.64 [R1+0x28], R30 ;  /* 0x0000281e01007387 */ /* 0x0003e80000100a00 */
[----:B------:R-:W-:Y:S04]  /*29850*/  STL.64 [R1+0x100], R24 ;  /* 0x0001001801007387 */ /* 0x000fe80000100a00 */
[----:B------:R2:W-:Y:S01]  /*29860*/  STL.64 [R1+0x108], R26 ;  /* 0x0001081a01007387 */ /* 0x0005e20000100a00 */
[-C--:B-1----:R-:W-:Y:S03]  /*29870*/  HMMA.1688.F32.TF32 R28, R4, R36.reuse, R92 ;  /* 0x00000024041c723c */ /* 0x082fe6000008105c */
[----:B------:R-:W-:Y:S04]  /*29880*/  STL.64 [R1+0x230], R12 ;  /* 0x0002300c01007387 */ /* 0x000fe80000100a00 */
[----:B------:R1:W-:Y:S01]  /*29890*/  STL.64 [R1+0x238], R14 ;  /* 0x0002380e01007387 */ /* 0x0003e20000100a00 */
[-C--:B--2---:R-:W-:Y:S08]  /*298a0*/  HMMA.1688.F32.TF32 R24, R8, R36.reuse, R104 ;  /* 0x000000240818723c */ /* 0x084ff00000081068 */
[----:B-1----:R-:W-:Y:S07]  /*298b0*/  HMMA.1688.F32.TF32 R12, R16, R36, R192 ;  /* 0x00000024100c723c */ /* 0x002fee00000810c0 */
[----:B------:R-:W-:Y:S04]  /*298c0*/  STL.64 [R1+0x3b0], R28 ;  /* 0x0003b01c01007387 */ /* 0x000fe80000100a00 */
[----:B------:R1:W-:Y:S04]  /*298d0*/  STL.64 [R1+0x3b8], R30 ;  /* 0x0003b81e01007387 */ /* 0x0003e80000100a00 */
[----:B------:R-:W2:Y:S04]  /*298e0*/  LDL.LU R176, [R1+0x6d0] ;  /* 0x0006d00001b07983 */ /* 0x000ea80000300800 */
[----:B------:R-:W-:Y:S04]  /*298f0*/  STL.64 [R1+0x4a0], R24 ;  /* 0x0004a01801007387 */ /* 0x000fe80000100a00 */
[----:B------:R-:W-:Y:S04]  /*29900*/  STL.64 [R1+0x4a8], R26 ;  /* 0x0004a81a01007387 */ /* 0x000fe80000100a00 */
[----:B------:R-:W-:Y:S04]  /*29910*/  STL.64 [R1+0x660], R12 ;  /* 0x0006600c01007387 */ /* 0x000fe80000100a00 */
[----:B------:R2:W-:Y:S04]  /*29920*/  STL.64 [R1+0x668], R14 ;  /* 0x0006680e01007387 */ /* 0x0005e80000100a00 */
        /* <DEDUP_REMOVED lines=35> */
[----:B------:R-:W-:Y:S01]  /*29b60*/  STL.64 [R1+0x17a8], R38 ;  /* 0x0017a82601007387 */ /* 0x000fe20000100a00 */
[-C--:B-1----:R-:W-:Y:S08]  /*29b70*/  HMMA.1688.F32.TF32 R28, R4, R40.reuse, R60 ;  /* 0x00000028041c723c */ /* 0x082ff0000008103c */
[-C--:B--2---:R-:W-:Y:S08]  /*29b80*/  HMMA.1688.F32.TF32 R12, R172, R40.reuse, R176 ;  /* 0x00000028ac0c723c */ /* 0x084ff000000810b0 */
[-C--:B---3--:R-:W-:Y:S01]  /*29b90*/  HMMA.1688.F32.TF32 R52, R204, R40.reuse, R80 ;  /* 0x00000028cc34723c */ /* 0x088fe20000081050 */
[----:B------:R-:W-:Y:S01]  /*29ba0*/  IMAD.MOV.U32 R143, RZ, RZ, R235 ;  /* 0x000000ffff8f7224 */ /* 0x000fe200078e00eb */
[----:B------:R-:W-:Y:S11]  /*29bb0*/  LDSM.16.M88.4 R80, [R159+0x5b000] ;  /* 0x05b000009f50783b */ /* 0x000ff60000000200 */
[----:B------:R-:W-:Y:S03]  /*29bc0*/  @!UPT UIADD3 URZ, URZ, URZ, URZ ;  /* 0x0000003f3f3ff290 */ /* 0x000fe6000fffe03f */
[----:B------:R-:W-:Y:S01]  /*29bd0*/  IMAD.MOV.U32 R47, RZ, RZ, R12 ;  /* 0x000000ffff2f7224 */ /* 0x000fe200078e000c */
[----:B------:R-:W-:Y:S01]  /*29be0*/  MOV R252, R15 ;  /* 0x0000000f00fc7202 */ /* 0x000fe20000000f00 */
[----:B------:R-:W-:Y:S01]  /*29bf0*/  IMAD.MOV.U32 R42, RZ, RZ, R13 ;  /* 0x000000ffff2a7224 */ /* 0x000fe200078e000d */
[----:B----4-:R-:W-:Y:S01]  /*29c00*/  HMMA.1688.F32.TF32 R48, R188, R40, R48 ;  /* 0x00000028bc30723c */ /* 0x010fe20000081030 */
[----:B------:R-:W-:-:S07]  /*29c10*/  IMAD.MOV.U32 R43, RZ, RZ, R14 ;  /* 0x000000ffff2b7224 */ /* 0x000fce00078e000e */
[-C--:B------:R-:W-:Y:S08]  /*29c20*/  HMMA.1688.F32.TF32 R12, R236, R40.reuse, R228 ;  /* 0x00000028ec0c723c */ /* 0x080ff000000810e4 */
[-C--:B------:R-:W-:Y:S07]  /*29c30*/  HMMA.1688.F32.TF32 R24, R220, R40.reuse, R180 ;  /* 0x00000028dc18723c */ /* 0x080fee00000810b4 */
        /* <DEDUP_REMOVED lines=12> */
[-C--:B------:R-:W-:Y:S01]  /*29d00*/  HMMA.1688.F32.TF32 R248, R172, R44.reuse, R248 ;  /* 0x0000002cacf8723c */ /* 0x080fe200000810f8 */
[----:B------:R-:W-:Y:S07]  /*29d10*/  STL.64 [R1+0x1820], R42 ;  /* 0x0018202a01007387 */ /* 0x000fee0000100a00 */
[-C--:B------:R-:W-:Y:S01]  /*29d20*/  HMMA.1688.F32.TF32 R56, R188, R44.reuse, R164 ;  /* 0x0000002cbc38723c */ /* 0x080fe200000810a4 */
[----:B------:R-:W-:Y:S04]  /*29d30*/  STL.64 [R1+0x430], R24 ;  /* 0x0004301801007387 */ /* 0x000fe80000100a00 */
[----:B------:R-:W-:Y:S03]  /*29d40*/  STL.64 [R1+0x438], R26 ;  /* 0x0004381a01007387 */ /* 0x000fe60000100a00 */
[-C--:B------:R-:W-:Y:S01]  /*29d50*/  HMMA.1688.F32.TF32 R60, R204, R44.reuse, R160 ;  /* 0x0000002ccc3c723c */ /* 0x080fe200000810a0 */
[----:B------:R-:W-:Y:S04]  /*29d60*/  STL.64 [R1+0x5a0], R12 ;  /* 0x0005a00c01007387 */ /* 0x000fe80000100a00 */
[----:B------:R1:W-:Y:S03]  /*29d70*/  STL.64 [R1+0x5a8], R14 ;  /* 0x0005a80e01007387 */ /* 0x0003e60000100a00 */
[-C--:B------:R-:W-:Y:S08]  /*29d80*/  HMMA.1688.F32.TF32 R64, R220, R44.reuse, R88 ;  /* 0x0000002cdc40723c */ /* 0x080ff00000081058 */
[-C--:B-1----:R-:W-:Y:S01]  /*29d90*/  HMMA.1688.F32.TF32 R12, R236, R44.reuse, R212 ;  /* 0x0000002cec0c723c */ /* 0x082fe200000810d4 */
[----:B------:R-:W-:Y:S04]  /*29da0*/  STL.64 [R1+0x1830], R250 ;  /* 0x001830fa01007387 */ /* 0x000fe80000100a00 */
[----:B------:R-:W-:Y:S04]  /*29db0*/  STL.64 [R1+0x1828], R248 ;  /* 0x001828f801007387 */ /* 0x000fe80000100a00 */
[----:B------:R-:W-:Y:S01]  /*29dc0*/  STL.64 [R1+0x1840], R58 ;  /* 0x0018403a01007387 */ /* 0x000fe20000100a00 */
[-C--:B------:R-:W-:Y:S03]  /*29dd0*/  HMMA.1688.F32.TF32 R28, R4, R44.reuse, R68 ;  /* 0x0000002c041c723c */ /* 0x080fe60000081044 */
[----:B------:R-:W-:Y:S04]  /*29de0*/  STL.64 [R1+0x1838], R56 ;  /* 0x0018383801007387 */ /* 0x000fe80000100a00 */
[----:B------:R-:W-:Y:S01]  /*29df0*/  STL.64 [R1+0x1850], R62 ;  /* 0x0018503e01007387 */ /* 0x000fe20000100a00 */
[----:B------:R-:W-:Y:S03]  /*29e00*/  HMMA.1688.F32.TF32 R24, R8, R44, R72 ;  /* 0x0000002c0818723c */ /* 0x000fe60000081048 */
[----:B------:R-:W-:Y:S04]  /*29e10*/  STL.64 [R1+0x1848], R60 ;  /* 0x0018483c01007387 */ /* 0x000fe80000100a00 */
[----:B------:R-:W-:Y:S04]  /*29e20*/  STL.64 [R1+0x1860], R66 ;  /* 0x0018604201007387 */ /* 0x000fe80000100a00 */
[----:B------:R-:W-:Y:S04]  /*29e30*/  STL.64 [R1+0x1858], R64 ;  /* 0x0018584001007387 */ /* 0x000fe80000100a00 */
[----:B------:R-:W-:Y:S04]  /*29e40*/  STL.64 [R1+0xf0], R12 ;  /* 0x0000f00c01007387 */ /* 0x000fe80000100a00 */
[----:B------:R1:W-:Y:S01]  /*29e50*/  STL.64 [R1+0xf8], R14 ;  /* 0x0000f80e01007387 */ /* 0x0003e20000100a00 */
[----:B------:R-:W-:Y:S01]  /*29e60*/  IMAD.MOV.U32 R160, RZ, RZ, R113 ;  /* 0x000000ffffa07224 */ /* 0x000fe200078e0071 */
[----:B------:R-:W-:Y:S01]  /*29e70*/  MOV R162, R120 ;  /* 0x0000007800a27202 */ /* 0x000fe20000000f00 */
[----:B------:R-:W-:Y:S01]  /*29e80*/  IMAD.MOV.U32 R161, RZ, RZ, R121 ;  /* 0x000000ffffa17224 */ /* 0x000fe200078e0079 */
[----:B------:R-:W2:Y:S01]  /*29e90*/  LDSM.16.M88.4 R68, [R159+0x58000] ;  /* 0x058000009f44783b */ /* 0x000ea20000000200 */
[----:B------:R-:W-:-:S02]  /*29ea0*/  IMAD.MOV.U32 R163, RZ, RZ, R117 ;  /* 0x000000ffffa37224 */ /* 0x000fc400078e0075 */
[----:B------:R-:W-:Y:S01]  /*29eb0*/  IMAD.MOV.U32 R215, RZ, RZ, R244 ;  /* 0x000000ffffd77224 */ /* 0x000fe200078e00f4 */
[----:B------:R-:W3:Y:S01]  /*29ec0*/  LDSM.16.M88.4 R72, [R159+0x59000] ;  /* 0x059000009f48783b */ /* 0x000ee20000000200 */
[----:B-1----:R-:W-:Y:S03]  /*29ed0*/  HMMA.1688.F32.TF32 R12, R16, R44, R108 ;  /* 0x0000002c100c723c */ /* 0x002fe6000008106c */
[----:B------:R1:W-:Y:S04]  /*29ee0*/  STL.64 [R1+0x2b0], R28 ;  /* 0x0002b01c01007387 */ /* 0x0003e80000100a00 */
[----:B------:R4:W-:Y:S04]  /*29ef0*/  STL.64 [R1+0x2b8], R30 ;  /* 0x0002b81e01007387 */ /* 0x0009e80000100a00 */
[----:B------:R-:W-:Y:S04]  /*29f00*/  STL.64 [R1+0x3f0], R24 ;  /* 0x0003f01801007387 */ /* 0x000fe80000100a00 */
[----:B------:R-:W-:Y:S08]  /*29f10*/  STL.64 [R1+0x3f8], R26 ;  /* 0x0003f81a01007387 */ /* 0x000ff00000100a00 */
[----:B------:R1:W-:Y:S04]  /*29f20*/  STL.64 [R1+0x490], R12 ;  /* 0x0004900c01007387 */ /* 0x0003e80000100a00 */
        /* <DEDUP_REMOVED lines=25> */
[----:B------:R-:W4:Y:S01]  /*2a0c0*/  LDL.LU R168, [R1+0x2a0] ;  /* 0x0002a00001a87983 */ /* 0x000f220000300800 */
[----:B--2---:R-:W-:-:S03]  /*2a0d0*/  IMAD.MOV.U32 R169, RZ, RZ, R117 ;  /* 0x000000ffffa97224 */ /* 0x004fc600078e0075 */
[----:B------:R-:W2:Y:S01]  /*2a0e0*/  LDL.LU R117, [R1+0x18b4] ;  /* 0x0018b40001757983 */ /* 0x000ea20000300800 */
[----:B------:R-:W-:Y:S02]  /*2a0f0*/  IMAD.MOV.U32 R200, RZ, RZ, R120 ;  /* 0x000000ffffc87224 */ /* 0x000fe400078e0078 */
[----:B------:R-:W-:Y:S01]  /*2a100*/  IMAD.MOV.U32 R201, RZ, RZ, R121 ;  /* 0x000000ffffc97224 */ /* 0x000fe200078e0079 */
[----:B------:R-:W-:Y:S01]  /*2a110*/  MOV R202, R113 ;  /* 0x0000007100ca7202 */ /* 0x000fe20000000f00 */
[----:B---3--:R-:W-:Y:S02]  /*2a120*/  IMAD.MOV.U32 R170, RZ, RZ, R116 ;  /* 0x000000ffffaa7224 */ /* 0x008fe400078e0074 */
        /* <DEDUP_REMOVED lines=8> */
[----:B------:R-:W4:Y:S04]  /*2a1b0*/  LDL.LU R120, [R1+0x18ac] ;  /* 0x0018ac0001787983 */ /* 0x000f280000300800 */
[----:B------:R-:W2:Y:S04]  /*2a1c0*/  LDL.LU R121, [R1+0x18a8] ;  /* 0x0018a80001797983 */ /* 0x000ea80000300800 */
[----:B------:R-:W3:Y:S04]  /*2a1d0*/  LDL.LU R113, [R1+0x18a4] ;  /* 0x0018a40001717983 */ /* 0x000ee80000300800 */
[----:B------:R-:W3:Y:S04]  /*2a1e0*/  LDL.LU R112, [R1+0x18a0] ;  /* 0x0018a00001707983 */ /* 0x000ee80000300800 */
[----:B-1----:R-:W3:Y:S04]  /*2a1f0*/  LDL.LU R28, [R1+0x190] ;  /* 0x00019000011c7983 */ /* 0x002ee80000300800 */
[----:B------:R-:W3:Y:S01]  /*2a200*/  LDL.LU R29, [R1+0x194] ;  /* 0x00019400011d7983 */ /* 0x000ee20000300800 */
[----:B----4-:R-:W-:-:S03]  /*2a210*/  IMAD.MOV.U32 R30, RZ, RZ, R120 ;  /* 0x000000ffff1e7224 */ /* 0x010fc600078e0078 */
[----:B------:R-:W4:Y:S01]  /*2a220*/  LDL.LU R120, [R1+0x189c] ;  /* 0x00189c0001787983 */ /* 0x000f220000300800 */
[----:B--2---:R-:W-:-:S03]  /*2a230*/  IMAD.MOV.U32 R31, RZ, RZ, R121 ;  /* 0x000000ffff1f7224 */ /* 0x004fc600078e0079 */
[----:B------:R-:W2:Y:S04]  /*2a240*/  LDL.LU R121, [R1+0x1898] ;  /* 0x0018980001797983 */ /* 0x000ea80000300800 */
[----:B------:R-:W2:Y:S04]  /*2a250*/  LDL.LU R240, [R1+0x530] ;  /* 0x0005300001f07983 */ /* 0x000ea80000300800 */
[----:B------:R-:W2:Y:S04]  /*2a260*/  LDL.LU R241, [R1+0x534] ;  /* 0x0005340001f17983 */ /* 0x000ea80000300800 */
[----:B------:R-:W2:Y:S04]  /*2a270*/  LDL.LU R242, [R1+0x538] ;  /* 0x0005380001f27983 */ /* 0x000ea80000300800 */
[----:B------:R-:W2:Y:S01]  /*2a280*/  LDL.LU R243, [R1+0x53c] ;  /* 0x00053c0001f37983 */ /* 0x000ea20000300800 */
[----:B---3--:R-:W-:-:S03]  /*2a290*/  IMAD.MOV.U32 R12, RZ, RZ, R112 ;  /* 0x000000ffff0c7224 */ /* 0x008fc600078e0070 */
[----:B------:R-:W3:Y:S01]  /*2a2a0*/  LDL.LU R100, [R1+0x720] ;  /* 0x0007200001647983 */ /* 0x000ee20000300800 */
[----:B------:R-:W-:-:S03]  /*2a2b0*/  IMAD.MOV.U32 R13, RZ, RZ, R113 ;  /* 0x000000ffff0d7224 */ /* 0x000fc600078e0071 */
[----:B------:R-:W3:Y:S04]  /*2a2c0*/  LDL.LU R101, [R1+0x724] ;  /* 0x0007240001657983 */ /* 0x000ee80000300800 */
[----:B------:R-:W3:Y:S04]  /*2a2d0*/  LDL.LU R102, [R1+0x728] ;  /* 0x0007280001667983 */ /* 0x000ee80000300800 */
[----:B------:R-:W3:Y:S04]  /*2a2e0*/  LDL.LU R103, [R1+0x72c] ;  /* 0x00072c0001677983 */ /* 0x000ee80000300800 */
[----:B------:R-:W3:Y:S04]  /*2a2f0*/  LDL.LU R112, [R1+0x1894] ;  /* 0x0018940001707983 */ /* 0x000ee80000300800 */
[----:B------:R-:W3:Y:S04]  /*2a300*/  LDL.LU R113, [R1+0x1890] ;  /* 0x0018900001717983 */ /* 0x000ee80000300800 */
[----:B------:R-:W3:Y:S04]  /*2a310*/  LDL.LU R14, [R1+0x148] ;  /* 0x00014800010e7983 */ /* 0x000ee80000300800 */
[----:B------:R-:W3:Y:S01]  /*2a320*/  LDL.LU R15, [R1+0x14c] ;  /* 0x00014c00010f7983 */ /* 0x000ee20000300800 */
[----:B----4-:R-:W-:Y:S01]  /*2a330*/  MOV R25, R120 ;  /* 0x0000007800197202 */ /* 0x010fe20000000f00 */
[----:B--2---:R-:W-:-:S02]  /*2a340*/  IMAD.MOV.U32 R24, RZ, RZ, R121 ;  /* 0x000000ffff187224 */ /* 0x004fc400078e0079 */
[----:B------:R-:W2:Y:S04]  /*2a350*/  LDL.LU R121, [R1+0x188c] ;  /* 0x00188c0001797983 */ /* 0x000ea80000300800 */
[----:B------:R-:W2:Y:S01]  /*2a360*/  LDL.LU R120, [R1+0x1888] ;  /* 0x0018880001787983 */ /* 0x000ea20000300800 */
[----:B---3--:R-:W-:-:S03]  /*2a370*/  IMAD.MOV.U32 R26, RZ, RZ, R112 ;  /* 0x000000ffff1a7224 */ /* 0x008fc600078e0070 */
[----:B------:R-:W3:Y:S01]  /*2a380*/  LDL.LU R112, [R1+0x1884] ;  /* 0x0018840001707983 */ /* 0x000ee20000300800 */
[----:B------:R-:W-:-:S03]  /*2a390*/  IMAD.MOV.U32 R27, RZ, RZ, R113 ;  /* 0x000000ffff1b7224 */ /* 0x000fc600078e0071 */
[----:B------:R-:W4:Y:S04]  /*2a3a0*/  LDL.LU R113, [R1+0x1880] ;  /* 0x0018800001717983 */ /* 0x000f280000300800 */
[----:B------:R-:W2:Y:S01]  /*2a3b0*/  LDL.LU R84, [R1+0x6e0] ;  /* 0x0006e00001547983 */ /* 0x000ea20000300800 */
[----:B------:R-:W-:-:S03]  /*2a3c0*/  IMAD.MOV.U32 R214, RZ, RZ, R245 ;  /* 0x000000ffffd67224 */ /* 0x000fc600078e00f5 */
[----:B------:R-:W2:Y:S01]  /*2a3d0*/  LDL.LU R85, [R1+0x6e4] ;  /* 0x0006e40001557983 */ /* 0x000ea20000300800 */
[----:B------:R-:W-:-:S03]  /*2a3e0*/  IMAD.MOV.U32 R213, RZ, RZ, R246 ;  /* 0x000000ffffd57224 */ /* 0x000fc600078e00f6 */
[----:B------:R-:W2:Y:S01]  /*2a3f0*/  LDL.LU R86, [R1+0x6e8] ;  /* 0x0006e80001567983 */ /* 0x000ea20000300800 */
[----:B------:R-:W-:-:S03]  /*2a400*/  IMAD.MOV.U32 R212, RZ, RZ, R247 ;  /* 0x000000ffffd47224 */ /* 0x000fc600078e00f7 */
[----:B------:R-:W2:Y:S04]  /*2a410*/  LDL.LU R87, [R1+0x6ec] ;  /* 0x0006ec0001577983 */ /* 0x000ea80000300800 */
[----:B------:R-:W2:Y:S04]  /*2a420*/  LDL.LU R244, [R1+0x790] ;  /* 0x0007900001f47983 */ /* 0x000ea80000300800 */
[----:B------:R-:W2:Y:S04]  /*2a430*/  LDL.LU R245, [R1+0x794] ;  /* 0x0007940001f57983 */ /* 0x000ea80000300800 */
[----:B------:R-:W2:Y:S04]  /*2a440*/  LDL.LU R246, [R1+0x798] ;  /* 0x0007980001f67983 */ /* 0x000ea80000300800 */
[----:B------:R-:W2:Y:S04]  /*2a450*/  LDL.LU R247, [R1+0x79c] ;  /* 0x00079c0001f77983 */ /* 0x000ea80000300800 */
[----:B------:R-:W2:Y:S04]  /*2a460*/  LDL.LU R88, [R1+0x5f0] ;  /* 0x0005f00001587983 */ /* 0x000ea80000300800 */
[----:B------:R-:W2:Y:S01]  /*2a470*/  LDL.LU R89, [R1+0x5f4] ;  /* 0x0005f40001597983 */ /* 0x000ea20000300800 */
[----:B---3--:R-:W-:-:S02]  /*2a480*/  IMAD.MOV.U32 R91, RZ, RZ, R112 ;  /* 0x000000ffff5b7224 */ /* 0x008fc400078e0070 */
[----:B----4-:R-:W-:Y:S02]  /*2a490*/  IMAD.MOV.U32 R90, RZ, RZ, R113 ;  /* 0x000000ffff5a7224 */ /* 0x010fe400078e0071 */
[----:B------:R-:W3:Y:S04]  /*2a4a0*/  LDL.LU R113, [R1+0x187c] ;  /* 0x00187c0001717983 */ /* 0x000ee80000300800 */
[----:B------:R-:W3:Y:S04]  /*2a4b0*/  LDL.LU R112, [R1+0x1878] ;  /* 0x0018780001707983 */ /* 0x000ee80000300800 */
[----:B------:R-:W4:Y:S04]  /*2a4c0*/  LDL.LU R32, [R1+0x810] ;  /* 0x0008100001207983 */ /* 0x000f280000300800 */
[----:B------:R-:W4:Y:S04]  /*2a4d0*/  LDL.LU R33, [R1+0x814] ;  /* 0x0008140001217983 */ /* 0x000f280000300800 */
[----:B------:R-:W4:Y:S04]  /*2a4e0*/  LDL.LU R34, [R1+0x818] ;  /* 0x0008180001227983 */ /* 0x000f280000300800 */
[----:B------:R-:W4:Y:S04]  /*2a4f0*/  LDL.LU R35, [R1+0x81c] ;  /* 0x00081c0001237983 */ /* 0x000f280000300800 */
[----:B------:R-:W2:Y:S04]  /*2a500*/  LDL.LU R132, [R1+0x650] ;  /* 0x0006500001847983 */ /* 0x000ea80000300800 */
[----:B------:R-:W2:Y:S04]  /*2a510*/  LDL.LU R133, [R1+0x654] ;  /* 0x0006540001857983 */ /* 0x000ea80000300800 */
[----:B------:R-:W2:Y:S04]  /*2a520*/  LDL.LU R134, [R1+0x658] ;  /* 0x0006580001867983 */ /* 0x000ea80000300800 */
[----:B------:R-:W2:Y:S04]  /*2a530*/  LDL.LU R135, [R1+0x65c] ;  /* 0x00065c0001877983 */ /* 0x000ea80000300800 */
[----:B------:R-:W3:Y:S04]  /*2a540*/  LDL.LU R114, [R1+0x828] ;  /* 0x0008280001727983 */ /* 0x000ee80000300800 */
[----:B------:R-:W3:Y:S04]  /*2a550*/  LDL.LU R115, [R1+0x82c] ;  /* 0x00082c0001737983 */ /* 0x000ee80000300800 */
        /* <DEDUP_REMOVED lines=9> */
[----:B------:R-:W3:Y:S01]  /*2a5f0*/  LDL.LU R179, [R1+0x6fc] ;  /* 0x0006fc0001b37983 */ /* 0x000ee20000300800 */
[-C--:B------:R-:W-:Y:S08]  /*2a600*/  HMMA.1688.F32.TF32 R12, R236, R68.reuse, R12 ;  /* 0x00000044ec0c723c */ /* 0x080ff0000008100c */
[-C--:B------:R-:W-:Y:S08]  /*2a610*/  HMMA.1688.F32.TF32 R92, R220, R68.reuse, R24 ;  /* 0x00000044dc5c723c */ /* 0x080ff00000081018 */
[-C--:B------:R-:W-:Y:S07]  /*2a620*/  HMMA.1688.F32.TF32 R24, R8, R68.reuse, R216 ;  /* 0x000000440818723c */ /* 0x080fee00000810d8 */
[----:B------:R-:W-:Y:S04]  /*2a630*/  STL.64 [R1+0xd0], R12 ;  /* 0x0000d00c01007387 */ /* 0x000fe80000100a00 */
[----:B------:R1:W-:Y:S02]  /*2a640*/  STL.64 [R1+0xd8], R14 ;  /* 0x0000d80e01007387 */ /* 0x0003e40000100a00 */
[----:B-1----:R-:W-:Y:S08]  /*2a650*/  HMMA.1688.F32.TF32 R12, R16, R68, R96 ;  /* 0x00000044100c723c */ /* 0x002ff00000081060 */
[----:B------:R-:W-:Y:S08]  /*2a660*/  HMMA.1688.F32.TF32 R108, R220, R72, R240 ;  /* 0x00000048dc6c723c */ /* 0x000ff000000810f0 */
[----:B------:R-:W-:Y:S08]  /*2a670*/  HMMA.1688.F32.TF32 R128, R172, R80, R136 ;  /* 0x00000050ac80723c */ /* 0x000ff00000081088 */
[----:B--2---:R-:W-:Y:S11]  /*2a680*/  HMMA.1688.F32.TF32 R36, R4, R68, R232 ;  /* 0x000000440424723c */ /* 0x004ff600000810e8 */
[----:B------:R-:W-:Y:S11]  /*2a690*/  @!UPT UIADD3 URZ, URZ, URZ, URZ ;  /* 0x0000003f3f3ff290 */ /* 0x000ff6000fffe03f */
[----:B------:R-:W-:Y:S01]  /*2a6a0*/  @!UPT UIADD3 URZ, URZ, URZ, URZ ;  /* 0x0000003f3f3ff290 */ /* 0x000fe2000fffe03f */
[----:B------:R-:W-:Y:S04]  /*2a6b0*/  STL.64 [R1+0x220], R36 ;  /* 0x0002202401007387 */ /* 0x000fe80000100a00 */
[----:B------:R-:W-:Y:S04]  /*2a6c0*/  STL.64 [R1+0x228], R38 ;  /* 0x0002282601007387 */ /* 0x000fe80000100a00 */
[----:B------:R-:W-:Y:S04]  /*2a6d0*/  STL.64 [R1+0x370], R24 ;  /* 0x0003701801007387 */ /* 0x000fe80000100a00 */
[----:B------:R-:W-:Y:S04]  /*2a6e0*/  STL.64 [R1+0x378], R26 ;  /* 0x0003781a01007387 */ /* 0x000fe80000100a00 */
[----:B------:R-:W-:Y:S04]  /*2a6f0*/  STL.64 [R1+0x480], R12 ;  /* 0x0004800c01007387 */ /* 0x000fe80000100a00 */
[----:B------:R1:W-:Y:S02]  /*2a700*/  STL.64 [R1+0x488], R14 ;  /* 0x0004880e01007387 */ /* 0x0003e40000100a00 */
[-C--:B-1----:R-:W-:Y:S08]  /*2a710*/  HMMA.1688.F32.TF32 R12, R236, R72.reuse, R28 ;  /* 0x00000048ec0c723c */ /* 0x082ff0000008101c */
[-C--:B------:R-:W-:Y:S08]  /*2a720*/  HMMA.1688.F32.TF32 R28, R4, R72.reuse, R200 ;  /* 0x00000048041c723c */ /* 0x080ff000000810c8 */
[-C--:B------:R-:W-:Y:S07]  /*2a730*/  HMMA.1688.F32.TF32 R24, R8, R72.reuse, R224 ;  /* 0x000000480818723c */ /* 0x080fee00000810e0 */
[----:B------:R-:W-:Y:S04]  /*2a740*/  STL.64 [R1+0x60], R12 ;  /* 0x0000600c01007387 */ /* 0x000fe80000100a00 */
[----:B------:R1:W-:Y:S02]  /*2a750*/  STL.64 [R1+0x68], R14 ;  /* 0x0000680e01007387 */ /* 0x0003e40000100a00 */
[----:B-1----:R-:W-:Y:S02]  /*2a760*/  HMMA.1688.F32.TF32 R12, R16, R72, R124 ;  /* 0x00000048100c723c */ /* 0x002fe4000008107c */
[----:B------:R-:W-:Y:S04]  /*2a770*/  STL.64 [R1+0x1c0], R28 ;  /* 0x0001c01c01007387 */ /* 0x000fe80000100a00 */
[----:B------:R-:W-:Y:S04]  /*2a780*/  STL.64 [R1+0x1c8], R30 ;  /* 0x0001c81e01007387 */ /* 0x000fe80000100a00 */
[----:B------:R-:W-:Y:S04]  /*2a790*/  STL.64 [R1+0x330], R24 ;  /* 0x0003301801007387 */ /* 0x000fe80000100a00 */
[----:B------:R-:W-:Y:S09]  /*2a7a0*/  STL.64 [R1+0x338], R26 ;  /* 0x0003381a01007387 */ /* 0x000ff20000100a00 */
        /* <DEDUP_REMOVED lines=21> */
[----:B------:R-:W-:Y:S02]  /*2a900*/  STL.64 [R1+0x158], R30 ;  /* 0x0001581e01007387 */ /* 0x000fe40000100a00 */
[----:B----4-:R-:W-:Y:S02]  /*2a910*/  HMMA.1688.F32.TF32 R96, R172, R72, R32 ;  /* 0x00000048ac60723c */ /* 0x010fe40000081020 */
[----:B------:R-:W2:Y:S04]  /*2a920*/  LDL.LU R32, [R1+0x5d0] ;  /* 0x0005d00001207983 */ /* 0x000ea80000300800 */
[----:B------:R1:W-:Y:S04]  /*2a930*/  STL.64 [R1+0x290], R24 ;  /* 0x0002901801007387 */ /* 0x0003e80000100a00 */
[----:B------:R4:W-:Y:S01]  /*2a940*/  STL.64 [R1+0x298], R26 ;  /* 0x0002981a01007387 */ /* 0x0009e20000100a00 */
[-C--:B------:R-:W-:Y:S03]  /*2a950*/  HMMA.1688.F32.TF32 R140, R220, R80.reuse, R180 ;  /* 0x00000050dc8c723c */ /* 0x080fe600000810b4 */
[----:B------:R-:W-:Y:S04]  /*2a960*/  LDSM.16.M88.4 R148, [R159+0x5d000] ;  /* 0x05d000009f94783b */ /* 0x000fe80000000200 */
[----:B------:R1:W-:Y:S04]  /*2a970*/  STL.64 [R1+0x3a0], R12 ;  /* 0x0003a00c01007387 */ /* 0x0003e80000100a00 */
[----:B------:R1:W-:Y:S04]  /*2a980*/  STL.64 [R1+0x3a8], R14 ;  /* 0x0003a80e01007387 */ /* 0x0003e80000100a00 */
        /* <DEDUP_REMOVED lines=62> */
[----:B------:R-:W3:Y:S01]  /*2ad70*/  LDL.LU R162, [R1+0x8e8] ;  /* 0x0008e80001a27983 */ /* 0x000ee20000300800 */
[----:B------:R-:W-:Y:S03]  /*2ad80*/  HMMA.1688.F32.TF32 R104, R204, R72, R132 ;  /* 0x00000048cc68723c */ /* 0x000fe60000081084 */
[----:B------:R-:W3:Y:S04]  /*2ad90*/  LDL.LU R163, [R1+0x8ec] ;  /* 0x0008ec0001a37983 */ /* 0x000ee80000300800 */
[----:B------:R-:W3:Y:S01]  /*2ada0*/  LDL.LU R168, [R1+0x8c0] ;  /* 0x0008c00001a87983 */ /* 0x000ee20000300800 */
[----:B------:R-:W-:Y:S03]  /*2adb0*/  HMMA.1688.F32.TF32 R132, R188, R80, R184 ;  /* 0x00000050bc84723c */ /* 0x000fe600000810b8 */
        /* <DEDUP_REMOVED lines=17> */
[----:B----4-:R-:W4:Y:S04]  /*2aed0*/  LDL.LU R26, [R1+0x698] ;  /* 0x00069800011a7983 */ /* 0x010f280000300800 */
[----:B------:R-:W4:Y:S04]  /*2aee0*/  LDL.LU R27, [R1+0x69c] ;  /* 0x00069c00011b7983 */ /* 0x000f280000300800 */
[----:B------:R-:W4:Y:S04]  /*2aef0*/  LDL.LU R12, [R1+0x5e0] ;  /* 0x0005e000010c7983 */ /* 0x000f280000300800 */
[----:B------:R-:W4:Y:S04]  /*2af00*/  LDL.LU R13, [R1+0x5e4] ;  /* 0x0005e400010d7983 */ /* 0x000f280000300800 */
[----:B------:R-:W4:Y:S04]  /*2af10*/  LDL.LU R14, [R1+0x5e8] ;  /* 0x0005e800010e7983 */ /* 0x000f280000300800 */
[----:B------:R-:W4:Y:S04]  /*2af20*/  LDL.LU R15, [R1+0x5ec] ;  /* 0x0005ec00010f7983 */ /* 0x000f280000300800 */
[----:B------:R-:W4:Y:S04]  /*2af30*/  LDL.LU R28, [R1+0x520] ;  /* 0x00052000011c7983 */ /* 0x000f280000300800 */
[----:B------:R-:W4:Y:S01]  /*2af40*/  LDL.LU R29, [R1+0x524] ;  /* 0x00052400011d7983 */ /* 0x000f220000300800 */
[----:B------:R-:W-:Y:S01]  /*2af50*/  HMMA.1688.F32.TF32 R124, R220, R76, R152 ;  /* 0x0000004cdc7c723c */ /* 0x000fe20000081098 */
[----:B------:R-:W-:-:S02]  /*2af60*/  IMAD.MOV.U32 R30, RZ, RZ, R145 ;  /* 0x000000ffff1e7224 */ /* 0x000fc400078e0091 */
[----:B------:R-:W-:Y:S01]  /*2af70*/  LDSM.16.M88.4 R152, [R159+0x5e000] ;  /* 0x05e000009f98783b */ /* 0x000fe20000000200 */
[----:B------:R-:W-:-:S03]  /*2af80*/  IMAD.MOV.U32 R31, RZ, RZ, R144 ;  /* 0x000000ffff1f7224 */ /* 0x000fc600078e0090 */
[----:B------:R-:W2:Y:S04]  /*2af90*/  LDSM.16.M88.4 R144, [R159+0x5c000] ;  /* 0x05c000009f90783b */ /* 0x000ea80000000200 */
[----:B------:R-:W1:Y:S01]  /*2afa0*/  LDSM.16.M88.4 R156, [R159+0x5f000] ;  /* 0x05f000009f9c783b */ /* 0x000e620000000200 */
[C---:B------:R-:W-:Y:S08]  /*2afb0*/  HMMA.1688.F32.TF32 R88, R204.reuse, R68, R88 ;  /* 0x00000044cc58723c */ /* 0x040ff00000081058 */
[----:B------:R-:W-:Y:S08]  /*2afc0*/  HMMA.1688.F32.TF32 R120, R204, R76, R120 ;  /* 0x0000004ccc78723c */ /* 0x000ff00000081078 */
[C---:B------:R-:W-:Y:S08]  /*2afd0*/  HMMA.1688.F32.TF32 R244, R172.reuse, R68, R244 ;  /* 0x00000044acf4723c */ /* 0x040ff000000810f4 */
[----:B------:R-:W-:Y:S08]  /*2afe0*/  HMMA.1688.F32.TF32 R112, R172, R76, R112 ;  /* 0x0000004cac70723c */ /* 0x000ff00000081070 */
[----:B--2---:R-:W-:Y:S08]  /*2aff0*/  HMMA.1688.F32.TF32 R208, R220, R144, R40 ;  /* 0x00000090dcd0723c */ /* 0x004ff00000081028 */
[C---:B------:R-:W-:Y:S08]  /*2b000*/  HMMA.1688.F32.TF32 R84, R188.reuse, R68, R84 ;  /* 0x00000044bc54723c */ /* 0x040ff00000081054 */
[----:B------:R-:W-:Y:S08]  /*2b010*/  HMMA.1688.F32.TF32 R100, R188, R72, R100 ;  /* 0x00000048bc64723c */ /* 0x000ff00000081064 */
[C---:B------:R-:W-:Y:S08]  /*2b020*/  HMMA.1688.F32.TF32 R196, R204.reuse, R148, R196 ;  /* 0x00000094ccc4723c */ /* 0x040ff000000810c4 */
[----:B------:R-:W-:Y:S08]  /*2b030*/  HMMA.1688.F32.TF32 R192, R204, R144, R192 ;  /* 0x00000090ccc0723c */ /* 0x000ff000000810c0 */
[C---:B------:R-:W-:Y:S08]  /*2b040*/  HMMA.1688.F32.TF32 R116, R188.reuse, R76, R116 ;  /* 0x0000004cbc74723c */ /* 0x040ff00000081074 */
[C---:B---3--:R-:W-:Y:S08]  /*2b050*/  HMMA.1688.F32.TF32 R180, R188.reuse, R148, R180 ;  /* 0x00000094bcb4723c */ /* 0x048ff000000810b4 */
[----:B------:R-:W-:Y:S08]  /*2b060*/  HMMA.1688.F32.TF32 R176, R188, R144, R176 ;  /* 0x00000090bcb0723c */ /* 0x000ff000000810b0 */
[C---:B------:R-:W-:Y:S08]  /*2b070*/  HMMA.1688.F32.TF32 R164, R172.reuse, R148, R164 ;  /* 0x00000094aca4723c */ /* 0x040ff000000810a4 */
[----:B------:R-:W-:Y:S08]  /*2b080*/  HMMA.1688.F32.TF32 R160, R172, R144, R160 ;  /* 0x00000090aca0723c */ /* 0x000ff000000810a0 */
[----:B------:R-:W-:Y:S08]  /*2b090*/  HMMA.1688.F32.TF32 R216, R220, R152, R228 ;  /* 0x00000098dcd8723c */ /* 0x000ff000000810e4 */
[C---:B------:R-:W-:Y:S08]  /*2b0a0*/  HMMA.1688.F32.TF32 R228, R236.reuse, R148, R36 ;  /* 0x00000094ece4723c */ /* 0x040ff00000081024 */
[----:B----4-:R-:W-:Y:S08]  /*2b0b0*/  HMMA.1688.F32.TF32 R232, R236, R152, R24 ;  /* 0x00000098ece8723c */ /* 0x010ff00000081018 */
[C---:B------:R-:W-:Y:S08]  /*2b0c0*/  HMMA.1688.F32.TF32 R24, R4.reuse, R148, R32 ;  /* 0x000000940418723c */ /* 0x040ff00000081020 */
[C---:B------:R-:W-:Y:S08]  /*2b0d0*/  HMMA.1688.F32.TF32 R36, R4.reuse, R144, R12 ;  /* 0x000000900424723c */ /* 0x040ff0000008100c */
[-C--:B------:R-:W-:Y:S01]  /*2b0e0*/  HMMA.1688.F32.TF32 R12, R4, R152.reuse, R28 ;  /* 0x00000098040c723c */ /* 0x080fe2000008101c */
[----:B------:R-:W-:Y:S11]  /*2b0f0*/  IMAD.MOV.U32 R35, RZ, RZ, R21 ;  /* 0x000000ffff237224 */ /* 0x000ff600078e0015 */
[----:B------:R-:W-:Y:S03]  /*2b100*/  @!UPT UIADD3 URZ, URZ, URZ, URZ ;  /* 0x0000003f3f3ff290 */ /* 0x000fe6000fffe03f */
[----:B------:R-:W-:Y:S04]  /*2b110*/  STL.64 [R1+0xa0], R36 ;  /* 0x0000a02401007387 */ /* 0x000fe80000100a00 */
[----:B------:R-:W-:Y:S04]  /*2b120*/  STL.64 [R1+0xa8], R38 ;  /* 0x0000a82601007387 */ /* 0x000fe80000100a00 */
[----:B------:R-:W2:Y:S04]  /*2b130*/  LDL.LU R32, [R1+0x120] ;  /* 0x0001200001207983 */ /* 0x000ea80000300800 */
[----:B------:R-:W-:Y:S04]  /*2b140*/  STL.64 [R1+0x90], R24 ;  /* 0x0000901801007387 */ /* 0x000fe80000100a00 */
[----:B------:R-:W-:Y:S04]  /*2b150*/  STL.64 [R1+0x98], R26 ;  /* 0x0000981a01007387 */ /* 0x000fe80000100a00 */
[----:B------:R3:W-:Y:S04]  /*2b160*/  STL.64 [R1+0x80], R12 ;  /* 0x0000800c01007387 */ /* 0x0007e80000100a00 */
[----:B------:R4:W-:Y:S04]  /*2b170*/  STL.64 [R1+0x88], R14 ;  /* 0x0000880e01007387 */ /* 0x0009e80000100a00 */
        /* <DEDUP_REMOVED lines=8> */
[----:B-1----:R-:W-:Y:S03]  /*2b200*/  HMMA.1688.F32.TF32 R204, R204, R156, R248 ;  /* 0x0000009ccccc723c */ /* 0x002fe600000810f8 */
        /* <DEDUP_REMOVED lines=11> */
[----:B------:R-:W-:Y:S03]  /*2b2c0*/  HMMA.1688.F32.TF32 R172, R172, R156, R60 ;  /* 0x0000009cacac723c */ /* 0x000fe6000008103c */
[----:B------:R-:W2:Y:S04]  /*2b2d0*/  LDL.LU R67, [R1+0x4fc] ;  /* 0x0004fc0001437983 */ /* 0x000ea80000300800 */
[----:B------:R-:W2:Y:S01]  /*2b2e0*/  LDL.LU R60, [R1+0x1b0] ;  /* 0x0001b000013c7983 */ /* 0x000ea20000300800 */
[C---:B------:R-:W-:Y:S03]  /*2b2f0*/  HMMA.1688.F32.TF32 R184, R188.reuse, R152, R184 ;  /* 0x00000098bcb8723c */ /* 0x040fe600000810b8 */
[----:B------:R-:W2:Y:S04]  /*2b300*/  LDL.LU R61, [R1+0x1b4] ;  /* 0x0001b400013d7983 */ /* 0x000ea80000300800 */
[----:B------:R-:W2:Y:S01]  /*2b310*/  LDL.LU R62, [R1+0x1b8] ;  /* 0x0001b800013e7983 */ /* 0x000ea20000300800 */
[----:B------:R-:W-:Y:S03]  /*2b320*/  HMMA.1688.F32.TF32 R188, R188, R156, R56 ;  /* 0x0000009cbcbc723c */ /* 0x000fe60000081038 */
[----:B------:R-:W2:Y:S04]  /*2b330*/  LDL.LU R63, [R1+0x1bc] ;  /* 0x0001bc00013f7983 */ /* 0x000ea80000300800 */
[----:B------:R-:W2:Y:S04]  /*2b340*/  LDL.LU R56, [R1+0x4e0] ;  /* 0x0004e00001387983 */ /* 0x000ea80000300800 */
[----:B------:R-:W2:Y:S04]  /*2b350*/  LDL.LU R57, [R1+0x4e4] ;  /* 0x0004e40001397983 */ /* 0x000ea80000300800 */
[----:B------:R-:W2:Y:S04]  /*2b360*/  LDL.LU R58, [R1+0x4e8] ;  /* 0x0004e800013a7983 */ /* 0x000ea80000300800 */
[----:B------:R-:W2:Y:S01]  /*2b370*/  LDL.LU R59, [R1+0x4ec] ;  /* 0x0004ec00013b7983 */ /* 0x000ea20000300800 */
[C---:B------:R-:W-:Y:S08]  /*2b380*/  HMMA.1688.F32.TF32 R212, R220.reuse, R148, R212 ;  /* 0x00000094dcd4723c */ /* 0x040ff000000810d4 */
[----:B------:R-:W-:Y:S01]  /*2b390*/  HMMA.1688.F32.TF32 R220, R220, R156, R52 ;  /* 0x0000009cdcdc723c */ /* 0x000fe20000081034 */
[----:B------:R-:W2:Y:S04]  /*2b3a0*/  LDL.LU R52, [R1+0x2f0] ;  /* 0x0002f00001347983 */ /* 0x000ea80000300800 */
[----:B------:R-:W2:Y:S04]  /*2b3b0*/  LDL.LU R53, [R1+0x2f4] ;  /* 0x0002f40001357983 */ /* 0x000ea80000300800 */
[----:B------:R-:W2:Y:S04]  /*2b3c0*/  LDL.LU R54, [R1+0x2f8] ;  /* 0x0002f80001367983 */ /* 0x000ea80000300800 */
[----:B------:R-:W2:Y:S01]  /*2b3d0*/  LDL.LU R55, [R1+0x2fc] ;  /* 0x0002fc0001377983 */ /* 0x000ea20000300800 */
[----:B------:R-:W-:Y:S03]  /*2b3e0*/  HMMA.1688.F32.TF32 R224, R236, R144, R48 ;  /* 0x00000090ece0723c */ /* 0x000fe60000081030 */
[----:B---3--:R-:W3:Y:S04]  /*2b3f0*/  LDL.LU R12, [R1+0x2e0] ;  /* 0x0002e000010c7983 */ /* 0x008ee80000300800 */
[----:B------:R-:W3:Y:S04]  /*2b400*/  LDL.LU R13, [R1+0x2e4] ;  /* 0x0002e400010d7983 */ /* 0x000ee80000300800 */
[----:B----4-:R-:W3:Y:S04]  /*2b410*/  LDL.LU R14, [R1+0x2e8] ;  /* 0x0002e800010e7983 */ /* 0x010ee80000300800 */
        /* <DEDUP_REMOVED lines=17> */
[----:B--2---:R-:W-:Y:S08]  /*2b530*/  HMMA.1688.F32.TF32 R248, R8, R152, R248 ;  /* 0x0000009808f8723c */ /* 0x004ff000000810f8 */
[----:B------:R-:W-:Y:S01]  /*2b540*/  HMMA.1688.F32.TF32 R4, R4, R156, R64 ;  /* 0x0000009c0404723c */ /* 0x000fe20000081040 */
[----:B------:R-:W2:Y:S04]  /*2b550*/  LDL.LU.64 R66, [R1+0x1860] ;  /* 0x0018600001427983 */ /* 0x000ea80000300a00 */
[----:B------:R-:W2:Y:S03]  /*2b560*/  LDL.LU.64 R64, [R1+0x1858] ;  /* 0x0018580001407983 */ /* 0x000ea60000300a00 */
[C---:B------:R-:W-:Y:S08]  /*2b570*/  HMMA.1688.F32.TF32 R60, R8.reuse, R144, R60 ;  /* 0x00000090083c723c */ /* 0x040ff0000008103c */
[C---:B------:R-:W-:Y:S07]  /*2b580*/  HMMA.1688.F32.TF32 R56, R8.reuse, R148, R56 ;  /* 0x000000940838723c */ /* 0x040fee0000081038 */
[----:B------:R1:W-:Y:S04]  /*2b590*/  STL.64 [R1+0x70], R4 ;  /* 0x0000700401007387 */ /* 0x0003e80000100a00 */
[----:B------:R1:W-:Y:S04]  /*2b5a0*/  STL.64 [R1+0x78], R6 ;  /* 0x0000780601007387 */ /* 0x0003e80000100a00 */
[----:B-1----:R-:W2:Y:S04]  /*2b5b0*/  LDL.LU R4, [R1+0x260] ;  /* 0x0002600001047983 */ /* 0x002ea80000300800 */
[----:B------:R-:W2:Y:S04]  /*2b5c0*/  LDL.LU R5, [R1+0x264] ;  /* 0x0002640001057983 */ /* 0x000ea80000300800 */
[----:B------:R-:W2:Y:S04]  /*2b5d0*/  LDL.LU R6, [R1+0x268] ;  /* 0x0002680001067983 */ /* 0x000ea80000300800 */
[----:B------:R-:W2:Y:S04]  /*2b5e0*/  LDL.LU R7, [R1+0x26c] ;  /* 0x00026c0001077983 */ /* 0x000ea80000300800 */
[----:B------:R-:W-:Y:S04]  /*2b5f0*/  STL.64 [R1+0x1b0], R60 ;  /* 0x0001b03c01007387 */ /* 0x000fe80000100a00 */
[----:B------:R1:W-:Y:S01]  /*2b600*/  STL.64 [R1+0x1b8], R62 ;  /* 0x0001b83e01007387 */ /* 0x0003e20000100a00 */
[----:B------:R-:W-:Y:S03]  /*2b610*/  HMMA.1688.F32.TF32 R8, R8, R156, R40 ;  /* 0x0000009c0808723c */ /* 0x000fe60000081028 */
        /* <DEDUP_REMOVED lines=10> */
[----:B------:R-:W2:Y:S01]  /*2b6c0*/  LDL.LU.64 R42, [R1+0x1820] ;  /* 0x00182000012a7983 */ /* 0x000ea20000300a00 */
[C---:B------:R-:W-:Y:S08]  /*2b6d0*/  HMMA.1688.F32.TF32 R52, R16.reuse, R144, R52 ;  /* 0x000000901034723c */ /* 0x040ff00000081034 */
[C---:B---3--:R-:W-:Y:S08]  /*2b6e0*/  HMMA.1688.F32.TF32 R12, R16.reuse, R148, R12 ;  /* 0x00000094100c723c */ /* 0x048ff0000008100c */
[----:B------:R-:W-:Y:S01]  /*2b6f0*/  HMMA.1688.F32.TF32 R20, R16, R152, R20 ;  /* 0x000000981014723c */ /* 0x000fe20000081014 */
[----:B------:R1:W-:Y:S04]  /*2b700*/  STL.64 [R1+0x180], R8 ;  /* 0x0001800801007387 */ /* 0x0003e80000100a00 */
[----:B------:R3:W-:Y:S01]  /*2b710*/  STL.64 [R1+0x188], R10 ;  /* 0x0001880a01007387 */ /* 0x0007e20000100a00 */
[----:B-1----:R-:W-:-:S03]  /*2b720*/  IMAD.MOV.U32 R8, RZ, RZ, R47 ;  /* 0x000000ffff087224 */ /* 0x002fc600078e002f */
[----:B------:R-:W4:Y:S01]  /*2b730*/  LDL.LU R47, [R1+0x1818] ;  /* 0x00181800012f7983 */ /* 0x000f220000300800 */
[----:B--2---:R-:W-:Y:S01]  /*2b740*/  IMAD.MOV.U32 R9, RZ, RZ, R42 ;  /* 0x000000ffff097224 */ /* 0x004fe200078e002a */
[----:B---3--:R-:W-:Y:S02]  /*2b750*/  MOV R10, R43 ;  /* 0x0000002b000a7202 */ /* 0x008fe40000000f00 */
[----:B------:R-:W2:Y:S04]  /*2b760*/  LDL.LU R42, [R1+0x1814] ;  /* 0x00181400012a7983 */ /* 0x000ea80000300800 */
[----:B------:R-:W2:Y:S04]  /*2b770*/  LDL.LU R43, [R1+0x1810] ;  /* 0x00181000012b7983 */ /* 0x000ea80000300800 */
[----:B------:R-:W-:Y:S04]  /*2b780*/  STL.64 [R1+0x2f0], R52 ;  /* 0x0002f03401007387 */ /* 0x000fe80000100a00 */
[----:B------:R1:W-:Y:S04]  /*2b790*/  STL.64 [R1+0x2f8], R54 ;  /* 0x0002f83601007387 */ /* 0x0003e80000100a00 */
[----:B-1----:R-:W3:Y:S04]  /*2b7a0*/  LDL.LU.64 R54, [R1+0x1808] ;  /* 0x0018080001367983 */ /* 0x002ee80000300a00 */
[----:B------:R-:W3:Y:S04]  /*2b7b0*/  LDL.LU.64 R52, [R1+0x1800] ;  /* 0x0018000001347983 */ /* 0x000ee80000300a00 */
[----:B------:R-:W-:Y:S04]  /*2b7c0*/  STL.64 [R1+0x2e0], R12 ;  /* 0x0002e00c01007387 */ /* 0x000fe80000100a00 */
[----:B------:R1:W-:Y:S04]  /*2b7d0*/  STL.64 [R1+0x2e8], R14 ;  /* 0x0002e80e01007387 */ /* 0x0003e80000100a00 */
[----:B-1----:R-:W4:Y:S04]  /*2b7e0*/  LDL.LU.64 R14, [R1+0x17f8] ;  /* 0x0017f800010e7983 */ /* 0x002f280000300a00 */
[----:B------:R-:W2:Y:S04]  /*2b7f0*/  LDL.LU.64 R12, [R1+0x17f0] ;  /* 0x0017f000010c7983 */ /* 0x000ea80000300a00 */
[----:B------:R-:W-:Y:S04]  /*2b800*/  STL.64 [R1+0x2d0], R20 ;  /* 0x0002d01401007387 */ /* 0x000fe80000100a00 */
[----:B------:R1:W-:Y:S04]  /*2b810*/  STL.64 [R1+0x2d8], R22 ;  /* 0x0002d81601007387 */ /* 0x0003e80000100a00 */
[----:B-1----:R-:W3:Y:S04]  /*2b820*/  LDL.LU.64 R22, [R1+0x17e8] ;  /* 0x0017e80001167983 */ /* 0x002ee80000300a00 */
[----:B------:R-:W3:Y:S01]  /*2b830*/  LDL.LU R20, [R1+0x17e0] ;  /* 0x0017e00001147983 */ /* 0x000ee20000300800 */
[-C--:B------:R-:W-:Y:S03]  /*2b840*/  HMMA.1688.F32.TF32 R236, R236, R156.reuse, R240 ;  /* 0x0000009cecec723c */ /* 0x080fe600000810f0 */
[----:B------:R-:W-:Y:S04]  /*2b850*/  LDS R240, [R2+0x6000] ;  /* 0x0060000002f07984 */ /* 0x000fe80000000800 */
[----:B------:R-:W-:Y:S04]  /*2b860*/  LDS R242, [R2+0x7000] ;  /* 0x0070000002f27984 */ /* 0x000fe80000000800 */
[----:B------:R-:W-:Y:S04]  /*2b870*/  LDS R241, [R3+0x6000] ;  /* 0x0060000003f17984 */ /* 0x000fe80000000800 */
[----:B------:R-:W4:Y:S01]  /*2b880*/  LDS R243, [R3+0x7000] ;  /* 0x0070000003f37984 */ /* 0x000f220000000800 */
[----:B------:R-:W-:Y:S01]  /*2b890*/  HMMA.1688.F32.TF32 R4, R16, R156, R4 ;  /* 0x0000009c1004723c */ /* 0x000fe20000081004 */
[----:B------:R-:W-:Y:S11]  /*2b8a0*/  IMAD.MOV.U32 R11, RZ, RZ, R252 ;  /* 0x000000ffff0b7224 */ /* 0x000ff600078e00fc */
[----:B------:R-:W-:Y:S11]  /*2b8b0*/  @!UPT UIADD3 URZ, URZ, URZ, URZ ;  /* 0x0000003f3f3ff290 */ /* 0x000ff6000fffe03f */
[----:B------:R-:W-:Y:S04]  /*2b8c0*/  STL.64 [R1+0x2a0], R4 ;  /* 0x0002a00401007387 */ /* 0x000fe80000100a00 */
[----:B------:R-:W-:Y:S01]  /*2b8d0*/  STL.64 [R1+0x2a8], R6 ;  /* 0x0002a80601007387 */ /* 0x000fe20000100a00 */
[C---:B----4-:R-:W-:Y:S01]  /*2b8e0*/  HMMA.1688.F32.TF32 R48, R240.reuse, R14, R48 ;  /* 0x0000000ef030723c */ /* 0x050fe20000081030 */
[----:B--2---:R-:W-:Y:S02]  /*2b8f0*/  IMAD.MOV.U32 R17, RZ, RZ, R13 ;  /* 0x000000ffff117224 */ /* 0x004fe400078e000d */
[----:B------:R-:W-:Y:S05]  /*2b900*/  LDS R4, [R2+0x6080] ;  /* 0x0060800002047984 */ /* 0x000fea0000000800 */
[----:B---3--:R-:W-:Y:S01]  /*2b910*/  HMMA.1688.F32.TF32 R24, R240, R22, R24 ;  /* 0x00000016f018723c */ /* 0x008fe20000081018 */
[----:B------:R-:W-:Y:S01]  /*2b920*/  IMAD.MOV.U32 R18, RZ, RZ, R12 ;  /* 0x000000ffff127224 */ /* 0x000fe200078e000c */
[----:B------:R-:W-:Y:S11]  /*2b930*/  LDS R6, [R2+0x7080] ;  /* 0x0070800002067984 */ /* 0x000ff60000000800 */
[----:B------:R-:W-:Y:S03]  /*2b940*/  @!UPT UIADD3 URZ, URZ, URZ, URZ ;  /* 0x0000003f3f3ff290 */ /* 0x000fe6000fffe03f */
[----:B------:R-:W-:Y:S02]  /*2b950*/  IMAD.MOV.U32 R13, RZ, RZ, R50 ;  /* 0x000000ffff0d7224 */ /* 0x000fe400078e0032 */
[----:B------:R-:W-:Y:S01]  /*2b960*/  IMAD.MOV.U32 R16, RZ, RZ, R20 ;  /* 0x000000ffff107224 */ /* 0x000fe200078e0014 */
[----:B------:R-:W-:Y:S01]  /*2b970*/  MOV R20, R49 ;  /* 0x0000003100147202 */ /* 0x000fe20000000f00 */
[----:B------:R-:W-:Y:S02]  /*2b980*/  IMAD.MOV.U32 R12, RZ, RZ, R51 ;  /* 0x000000ffff0c7224 */ /* 0x000fe400078e0033 */
[----:B------:R-:W-:Y:S01]  /*2b990*/  IMAD.MOV.U32 R19, RZ, RZ, R0 ;  /* 0x000000ffff137224 */ /* 0x000fe200078e0000 */
[----:B------:R-:W2:Y:S01]  /*2b9a0*/  LDL.LU.64 R50, [R1+0x17d8] ;  /* 0x0017d80001327983 */ /* 0x000ea20000300a00 */
[----:B------:R-:W-:-:S03]  /*2b9b0*/  IMAD.MOV.U32 R21, RZ, RZ, R48 ;  /* 0x000000ffff157224 */ /* 0x000fc600078e0030 */
[----:B------:R-:W2:Y:S01]  /*2b9c0*/  LDL.LU.64 R48, [R1+0x17d0] ;  /* 0x0017d00001307983 */ /* 0x000ea20000300a00 */
[----:B------:R-:W-:Y:S03]  /*2b9d0*/  HMMA.1688.F32.TF32 R8, R240, R42, R8 ;  /* 0x0000002af008723c */ /* 0x000fe60000081008 */
[----:B------:R-:W-:Y:S04]  /*2b9e0*/  LDS R5, [R3+0x6080] ;  /* 0x0060800003057984 */ /* 0x000fe80000000800 */
[----:B------:R-:W1:Y:S01]  /*2b9f0*/  LDS R7, [R3+0x7080] ;  /* 0x0070800003077984 */ /* 0x000e620000000800 */
[----:B------:R-:W-:-:S03]  /*2ba00*/  IMAD.MOV.U32 R252, RZ, RZ, R27 ;  /* 0x000000fffffc7224 */ /* 0x000fc600078e001b */
[----:B------:R-:W-:Y:S04]  /*2ba10*/  STL.64 [R1+0x400], R24 ;  /* 0x0004001801007387 */ /* 0x000fe80000100a00 */
[----:B------:R3:W-:Y:S04]  /*2ba20*/  STL [R1+0x408], R26 ;  /* 0x0004081a01007387 */ /* 0x0007e80000100800 */
[----:B---3--:R-:W3:Y:S04]  /*2ba30*/  LDL.LU.64 R26, [R1+0x17c8] ;  /* 0x0017c800011a7983 */ /* 0x008ee80000300a00 */
[----:B------:R-:W4:Y:S01]  /*2ba40*/  LDL.LU.64 R24, [R1+0x17c0] ;  /* 0x0017c00001187983 */ /* 0x000f220000300a00 */
[C---:B---3--:R-:W-:Y:S11]  /*2ba50*/  HMMA.1688.F32.TF32 R28, R240.reuse, R26, R28 ;  /* 0x0000001af01c723c */ /* 0x048ff6000008101c */
[----:B------:R-:W-:Y:S11]  /*2ba60*/  @!UPT UIADD3 URZ, URZ, URZ, URZ ;  /* 0x0000003f3f3ff290 */ /* 0x000ff6000fffe03f */
[----:B------:R-:W-:Y:S01]  /*2ba70*/  @!UPT UIADD3 URZ, URZ, URZ, URZ ;  /* 0x0000003f3f3ff290 */ /* 0x000fe2000fffe03f */
[----:B------:R-:W-:Y:S04]  /*2ba80*/  STL.64 [R1+0x460], R28 ;  /* 0x0004601c01007387 */ /* 0x000fe80000100a00 */
[----:B------:R3:W-:Y:S04]  /*2ba90*/  STL.64 [R1+0x468], R30 ;  /* 0x0004681e01007387 */ /* 0x0007e80000100a00 */
[----:B---3--:R-:W3:Y:S02]  /*2baa0*/  LDL.LU.64 R30, [R1+0x17b8] ;  /* 0x0017b800011e7983 */ /* 0x008ee40000300a00 */
        /* <DEDUP_REMOVED lines=11> */
[----:B---3--:R-:W3:Y:S01]  /*2bb60*/  LDL.LU.64 R38, [R1+0x17a8] ;  /* 0x0017a80001267983 */ /* 0x008ee20000300a00 */
[----:B------:R-:W-:Y:S01]  /*2bb70*/  IMAD.MOV.U32 R0, RZ, RZ, R11 ;  /* 0x000000ffff007224 */ /* 0x000fe200078e000b */
[C---:B---3--:R-:W-:Y:S11]  /*2bb80*/  HMMA.1688.F32.TF32 R16, R240.reuse, R38, R16 ;  /* 0x00000026f010723c */ /* 0x048ff60000081010 */
[----:B------:R-:W-:Y:S11]  /*2bb90*/  @!UPT UIADD3 URZ, URZ, URZ, URZ ;  /* 0x0000003f3f3ff290 */ /* 0x000ff6000fffe03f */
[----:B------:R-:W-:Y:S02]  /*2bba0*/  @!UPT UIADD3 URZ, URZ, URZ, URZ ;  /* 0x0000003f3f3ff290 */ /* 0x000fe4000fffe03f */
[----:B------:R-:W-:Y:S01]  /*2bbb0*/  MOV R28, R19 ;  /* 0x00000013001c7202 */ /* 0x000fe20000000f00 */
[----:B------:R-:W-:Y:S02]  /*2bbc0*/  IMAD.MOV.U32 R32, RZ, RZ, R17 ;  /* 0x000000ffff207224 */ /* 0x000fe400078e0011 */
[----:B------:R-:W-:Y:S02]  /*2bbd0*/  IMAD.MOV.U32 R33, RZ, RZ, R16 ;  /* 0x000000ffff217224 */ /* 0x000fe400078e0010 */
[----:B------:R-:W-:Y:S01]  /*2bbe0*/  IMAD.MOV.U32 R29, RZ, RZ, R18 ;  /* 0x000000ffff1d7224 */ /* 0x000fe200078e0012 */
[----:B------:R-:W-:Y:S04]  /*2bbf0*/  STL [R1+0x16f4], R28 ;  /* 0x0016f41c01007387 */ /* 0x000fe80000100800 */
[----:B------:R-:W-:Y:S01]  /*2bc00*/  STL [R1+0x16f0], R32 ;  /* 0x0016f02001007387 */ /* 0x000fe20000100800 */
[C---:B------:R-:W-:Y:S03]  /*2bc10*/  HMMA.1688.F32.TF32 R16, R240.reuse, R46, R248 ;  /* 0x0000002ef010723c */ /* 0x040fe600000810f8 */
[----:B------:R-:W-:Y:S04]  /*2bc20*/  STL [R1+0x16ec], R33 ;  /* 0x0016ec2101007387 */ /* 0x000fe80000100800 */
[----:B------:R-:W-:Y:S04]  /*2bc30*/  STL [R1+0x16e8], R29 ;  /* 0x0016e81d01007387 */ /* 0x000fe80000100800 */
[----:B------:R-:W-:Y:S04]  /*2bc40*/  STL.64 [R1+0x680], R8 ;  /* 0x0006800801007387 */ /* 0x000fe80000100a00 */
[----:B------:R3:W-:Y:S02]  /*2bc50*/  STL [R1+0x688], R10 ;  /* 0x0006880a01007387 */ /* 0x0007e40000100800 */
[C---:B---3--:R-:W-:Y:S02]  /*2bc60*/  HMMA.1688.F32.TF32 R8, R240.reuse, R70, R244 ;  /* 0x00000046f008723c */ /* 0x048fe400000810f4 */
[----:B------:R-:W-:Y:S04]  /*2bc70*/  STL [R1+0x16e4], R0 ;  /* 0x0016e40001007387 */ /* 0x000fe80000100800 */
[----:B------:R-:W-:Y:S04]  /*2bc80*/  STL.64 [R1+0x720], R16 ;  /* 0x0007201001007387 */ /* 0x000fe80000100a00 */
[----:B------:R-:W-:Y:S11]  /*2bc90*/  STL.64 [R1+0x728], R18 ;  /* 0x0007281201007387 */ /* 0x000ff60000100a00 */
[----:B------:R-:W-:Y:S02]  /*2bca0*/  @!UPT UIADD3 URZ, URZ, URZ, URZ ;  /* 0x0000003f3f3ff290 */ /* 0x000fe4000fffe03f */
[----:B------:R3:W-:Y:S01]  /*2bcb0*/  STL.64 [R1+0x768], R10 ;  /* 0x0007680a01007387 */ /* 0x0007e20000100a00 */
[----:B------:R-:W-:Y:S02]  /*2bcc0*/  IMAD.MOV.U32 R72, RZ, RZ, R8 ;  /* 0x000000ffff487224 */ /* 0x000fe400078e0008 */
[----:B------:R-:W-:Y:S02]  /*2bcd0*/  IMAD.MOV.U32 R73, RZ, RZ, R9 ;  /* 0x000000ffff497224 */ /* 0x000fe400078e0009 */
[C---:B---3--:R-:W-:Y:S03]  /*2bce0*/  HMMA.1688.F32.TF32 R8, R240.reuse, R74, R96 ;  /* 0x0000004af008723c */ /* 0x048fe60000081060 */
[----:B------:R-:W-:Y:S04]  /*2bcf0*/  STL [R1+0x16b4], R73 ;  /* 0x0016b44901007387 */ /* 0x000fe80000100800 */
[----:B------:R-:W-:Y:S01]  /*2bd00*/  STL [R1+0x16b0], R72 ;  /* 0x0016b04801007387 */ /* 0x000fe20000100800 */
[C---:B------:R-:W-:Y:S08]  /*2bd10*/  HMMA.1688.F32.TF32 R96, R240.reuse, R78, R112 ;  /* 0x0000004ef060723c */ /* 0x040ff00000081070 */
[C---:B------:R-:W-:Y:S07]  /*2bd20*/  HMMA.1688.F32.TF32 R16, R240.reuse, R82, R128 ;  /* 0x00000052f010723c */ /* 0x040fee0000081080 */
[----:B------:R-:W-:Y:S04]  /*2bd30*/  STL.64 [R1+0x7e0], R8 ;  /* 0x0007e00801007387 */ /* 0x000fe80000100a00 */
[----:B------:R3:W-:Y:S02]  /*2bd40*/  STL.64 [R1+0x7e8], R10 ;  /* 0x0007e80a01007387 */ /* 0x0007e40000100a00 */
[----:B---3--:R-:W-:Y:S02]  /*2bd50*/  HMMA.1688.F32.TF32 R8, R240, R146, R160 ;  /* 0x00000092f008723c */ /* 0x008fe400000810a0 */
[----:B------:R3:W-:Y:S04]  /*2bd60*/  STL.64 [R1+0x870], R96 ;  /* 0x0008706001007387 */ /* 0x0007e80000100a00 */
[----:B------:R1:W-:Y:S04]  /*2bd70*/  STL.64 [R1+0x878], R98 ;  /* 0x0008786201007387 */ /* 0x0003e80000100a00 */
[----:B------:R1:W-:Y:S04]  /*2bd80*/  STL.64 [R1+0x8f0], R16 ;  /* 0x0008f01001007387 */ /* 0x0003e80000100a00 */
[----:B------:R-:W-:Y:S09]  /*2bd90*/  STL.64 [R1+0x8f8], R18 ;  /* 0x0008f81201007387 */ /* 0x000ff20000100a00 */
        /* <DEDUP_REMOVED lines=13> */
[----:B---3--:R-:W3:Y:S04]  /*2be70*/  LDL.LU R96, [R1+0x210] ;  /* 0x0002100001607983 */ /* 0x008ee80000300800 */
[----:B------:R-:W3:Y:S04]  /*2be80*/  LDL.LU R97, [R1+0x214] ;  /* 0x0002140001617983 */ /* 0x000ee80000300800 */
[----:B-1----:R-:W3:Y:S04]  /*2be90*/  LDL.LU R98, [R1+0x218] ;  /* 0x0002180001627983 */ /* 0x002ee80000300800 */
[----:B------:R-:W3:Y:S04]  /*2bea0*/  LDL.LU R99, [R1+0x21c] ;  /* 0x00021c0001637983 */ /* 0x000ee80000300800 */
[----:B------:R-:W3:Y:S04]  /*2beb0*/  LDL.LU R112, [R1+0x280] ;  /* 0x0002800001707983 */ /* 0x000ee80000300800 */
[----:B------:R-:W3:Y:S04]  /*2bec0*/  LDL.LU R113, [R1+0x284] ;  /* 0x0002840001717983 */ /* 0x000ee80000300800 */
[----:B------:R-:W3:Y:S04]  /*2bed0*/  LDL.LU R114, [R1+0x288] ;  /* 0x0002880001727983 */ /* 0x000ee80000300800 */
[----:B------:R-:W3:Y:S04]  /*2bee0*/  LDL.LU R115, [R1+0x28c] ;  /* 0x00028c0001737983 */ /* 0x000ee80000300800 */
[----:B------:R-:W3:Y:S04]  /*2bef0*/  LDL.LU R16, [R1+0x30] ;  /* 0x0000300001107983 */ /* 0x000ee80000300800 */
[----:B------:R-:W3:Y:S01]  /*2bf00*/  LDL.LU R17, [R1+0x34] ;  /* 0x0000340001117983 */ /* 0x000ee20000300800 */
[----:B------:R-:W-:-:S02]  /*2bf10*/  IMAD.MOV.U32 R144, RZ, RZ, R8 ;  /* 0x000000ffff907224 */ /* 0x000fc400078e0008 */
[----:B------:R-:W-:Y:S02]  /*2bf20*/  IMAD.MOV.U32 R145, RZ, RZ, R9 ;  /* 0x000000ffff917224 */ /* 0x000fe400078e0009 */
[C---:B------:R-:W-:Y:S03]  /*2bf30*/  HMMA.1688.F32.TF32 R8, R240.reuse, R150, R164 ;  /* 0x00000096f008723c */ /* 0x040fe600000810a4 */
[----:B------:R-:W-:Y:S04]  /*2bf40*/  STL [R1+0x1594], R145 ;  /* 0x0015949101007387 */ /* 0x000fe80000100800 */
[----:B------:R-:W-:Y:S11]  /*2bf50*/  STL [R1+0x1590], R144 ;  /* 0x0015909001007387 */ /* 0x000ff60000100800 */
[----:B------:R-:W-:Y:S05]  /*2bf60*/  @!UPT UIADD3 URZ, URZ, URZ, URZ ;  /* 0x0000003f3f3ff290 */ /* 0x000fea000fffe03f */
[----:B------:R1:W-:Y:S01]  /*2bf70*/  STL.64 [R1+0x8d8], R10 ;  /* 0x0008d80a01007387 */ /* 0x0003e20000100a00 */
[----:B------:R-:W-:Y:S02]  /*2bf80*/  IMAD.MOV.U32 R148, RZ, RZ, R8 ;  /* 0x000000ffff947224 */ /* 0x000fe400078e0008 */
[----:B------:R-:W-:Y:S02]  /*2bf90*/  IMAD.MOV.U32 R149, RZ, RZ, R9 ;  /* 0x000000ffff957224 */ /* 0x000fe400078e0009 */
[C---:B-1----:R-:W-:Y:S03]  /*2bfa0*/  HMMA.1688.F32.TF32 R8, R240.reuse, R154, R168 ;  /* 0x0000009af008723c */ /* 0x042fe600000810a8 */
[----:B------:R-:W-:Y:S04]  /*2bfb0*/  STL [R1+0x15a0], R149 ;  /* 0x0015a09501007387 */ /* 0x000fe80000100800 */
[----:B------:R-:W-:Y:S01]  /*2bfc0*/  STL [R1+0x159c], R148 ;  /* 0x00159c9401007387 */ /* 0x000fe20000100800 */
[----:B----4-:R-:W-:Y:S01]  /*2bfd0*/  IMAD.MOV.U32 R18, RZ, RZ, R25 ;  /* 0x000000ffff127224 */ /* 0x010fe200078e0019 */
[----:B------:R-:W-:Y:S11]  /*2bfe0*/  MOV R19, R24 ;  /* 0x0000001800137202 */ /* 0x000ff60000000f00 */
[----:B------:R-:W-:Y:S03]  /*2bff0*/  @!UPT UIADD3 URZ, URZ, URZ, URZ ;  /* 0x0000003f3f3ff290 */ /* 0x000fe6000fffe03f */
[----:B------:R1:W-:Y:S01]  /*2c000*/  STL.64 [R1+0x8c8], R10 ;  /* 0x0008c80a01007387 */ /* 0x0003e20000100a00 */
[----:B------:R-:W-:Y:S02]  /*2c010*/  IMAD.MOV.U32 R152, RZ, RZ, R8 ;  /* 0x000000ffff987224 */ /* 0x000fe400078e0008 */
[----:B------:R-:W-:Y:S02]  /*2c020*/  IMAD.MOV.U32 R153, RZ, RZ, R9 ;  /* 0x000000ffff997224 */ /* 0x000fe400078e0009 */
[----:B-1----:R-:W-:Y:S03]  /*2c030*/  HMMA.1688.F32.TF32 R8, R240, R158, R172 ;  /* 0x0000009ef008723c */ /* 0x002fe600000810ac */
[----:B------:R-:W-:Y:S04]  /*2c040*/  STL [R1+0x15a4], R153 ;  /* 0x0015a49901007387 */ /* 0x000fe80000100800 */
[----:B------:R-:W-:Y:S11]  /*2c050*/  STL [R1+0x1598], R152 ;  /* 0x0015989801007387 */ /* 0x000ff60000100800 */
[----:B------:R-:W-:Y:S06]  /*2c060*/  @!UPT UIADD3 URZ, URZ, URZ, URZ ;  /* 0x0000003f3f3ff290 */ /* 0x000fec000fffe03f */
[----:B------:R-:W-:Y:S02]  /*2c070*/  IMAD.MOV.U32 R145, RZ, RZ, R8 ;  /* 0x000000ffff917224 */ /* 0x000fe400078e0008 */
[----:B------:R-:W-:Y:S01]  /*2c080*/  IMAD.MOV.U32 R144, RZ, RZ, R9 ;  /* 0x000000ffff907224 */ /* 0x000fe200078e0009 */
[----:B------:R-:W-:Y:S04]  /*2c090*/  STL.64 [R1+0x8b8], R10 ;  /* 0x0008b80a01007387 */ /* 0x000fe80000100a00 */
[----:B------:R-:W-:Y:S04]  /*2c0a0*/  STL [R1+0x15ac], R145 ;  /* 0x0015ac9101007387 */ /* 0x000fe80000100800 */
[----:B------:R-:W-:Y:S04]  /*2c0b0*/  STL [R1+0x15a8], R144 ;  /* 0x0015a89001007387 */ /* 0x000fe80000100800 */
[----:B------:R-:W-:Y:S04]  /*2c0c0*/  LDS R8, [R2+0x6100] ;  /* 0x0061000002087984 */ /* 0x000fe80000000800 */
[----:B------:R-:W-:Y:S04]  /*2c0d0*/  LDS R10, [R2+0x7100] ;  /* 0x00710000020a7984 */ /* 0x000fe80000000800 */
[----:B------:R-:W-:Y:S04]  /*2c0e0*/  LDS R9, [R3+0x6100] ;  /* 0x0061000003097984 */ /* 0x000fe80000000800 */
[----:B------:R-:W1:Y:S01]  /*2c0f0*/  LDS R11, [R3+0x7100] ;  /* 0x00710000030b7984 */ /* 0x000e620000000800 */
[C---:B--2---:R-:W-:Y:S11]  /*2c100*/  HMMA.1688.F32.TF32 R128, R4.reuse, R14, R128 ;  /* 0x0000000e0480723c */ /* 0x044ff60000081080 */
[----:B------:R-:W-:Y:S11]  /*2c110*/  @!UPT UIADD3 URZ, URZ, URZ, URZ ;  /* 0x0000003f3f3ff290 */ /* 0x000ff6000fffe03f */
[----:B------:R-:W-:Y:S02]  /*2c120*/  @!UPT UIADD3 URZ, URZ, URZ, URZ ;  /* 0x0000003f3f3ff290 */ /* 0x000fe4000fffe03f */
[----:B------:R-:W-:Y:S01]  /*2c130*/  MOV R157, R128 ;  /* 0x00000080009d7202 */ /* 0x000fe20000000f00 */
[----:B------:R-:W-:Y:S02]  /*2c140*/  IMAD.MOV.U32 R156, RZ, RZ, R129 ;  /* 0x000000ffff9c7224 */ /* 0x000fe400078e0081 */
[----:B------:R-:W-:Y:S02]  /*2c150*/  IMAD.MOV.U32 R25, RZ, RZ, R130 ;  /* 0x000000ffff197224 */ /* 0x000fe400078e0082 */
[----:B------:R-:W-:Y:S01]  /*2c160*/  IMAD.MOV.U32 R24, RZ, RZ, R131 ;  /* 0x000000ffff187224 */ /* 0x000fe200078e0083 */
[C---:B---3--:R-:W-:Y:S08]  /*2c170*/  HMMA.1688.F32.TF32 R160, R4.reuse, R22, R112 ;  /* 0x0000001604a0723c */ /* 0x048ff00000081070 */
[C---:B------:R-:W-:Y:S08]  /*2c180*/  HMMA.1688.F32.TF32 R128, R4.reuse, R26, R96 ;  /* 0x0000001a0480723c */ /* 0x040ff00000081060 */
[C---:B------:R-:W-:Y:S08]  /*2c190*/  HMMA.1688.F32.TF32 R112, R4.reuse, R30, R244 ;  /* 0x0000001e0470723c */ /* 0x040ff000000810f4 */
[C---:B------:R-:W-:Y:S08]  /*2c1a0*/  HMMA.1688.F32.TF32 R96, R4.reuse, R34, R248 ;  /* 0x000000220460723c */ /* 0x040ff000000810f8 */
[----:B------:R-:W-:Y:S01]  /*2c1b0*/  HMMA.1688.F32.TF32 R16, R4, R38, R16 ;  /* 0x000000260410723c */ /* 0x000fe20000081010 */
[----:B------:R-:W-:Y:S04]  /*2c1c0*/  STL.64 [R1+0x250], R160 ;  /* 0x000250a001007387 */ /* 0x000fe80000100a00 */
[----:B------:R-:W-:Y:S04]  /*2c1d0*/  STL.64 [R1+0x258], R162 ;  /* 0x000258a201007387 */ /* 0x000fe80000100a00 */
[----:B------:R-:W-:Y:S04]  /*2c1e0*/  STL.64 [R1+0x200], R128 ;  /* 0x0002008001007387 */ /* 0x000fe80000100a00 */
[----:B------:R-:W-:Y:S04]  /*2c1f0*/  STL.64 [R1+0x208], R130 ;  /* 0x0002088201007387 */ /* 0x000fe80000100a00 */
        /* <DEDUP_REMOVED lines=8> */
[C---:B------:R-:W-:Y:S08]  /*2c280*/  HMMA.1688.F32.TF32 R48, R4.reuse, R46, R56 ;  /* 0x0000002e0430723c */ /* 0x040ff00000081038 */
[C---:B---3--:R-:W-:Y:S01]  /*2c290*/  HMMA.1688.F32.TF32 R16, R4.reuse, R70, R84 ;  /* 0x000000460410723c */ /* 0x048fe20000081054 */
[----:B------:R-:W-:Y:S04]  /*2c2a0*/  STL [R1+0x16fc], R29 ;  /* 0x0016fc1d01007387 */ /* 0x000fe80000100800 */
[----:B------:R-:W-:Y:S04]  /*2c2b0*/  STL [R1+0x16f8], R33 ;  /* 0x0016f82101007387 */ /* 0x000fe80000100800 */
[----:B------:R-:W-:Y:S04]  /*2c2c0*/  STL.64 [R1+0x520], R96 ;  /* 0x0005206001007387 */ /* 0x000fe80000100a00 */
[----:B------:R-:W-:Y:S04]  /*2c2d0*/  STL.64 [R1+0x528], R98 ;  /* 0x0005286201007387 */ /* 0x000fe80000100a00 */
[----:B------:R-:W-:Y:S04]  /*2c2e0*/  STL.64 [R1+0x600], R48 ;  /* 0x0006003001007387 */ /* 0x000fe80000100a00 */
[----:B------:R-:W-:Y:S03]  /*2c2f0*/  STL.64 [R1+0x608], R50 ;  /* 0x0006083201007387 */ /* 0x000fe60000100a00 */
[----:B------:R-:W-:Y:S01]  /*2c300*/  IMAD.MOV.U32 R76, RZ, RZ, R16 ;  /* 0x000000ffff4c7224 */ /* 0x000fe200078e0010 */
[----:B------:R2:W-:Y:S01]  /*2c310*/  STL.64 [R1+0x698], R18 ;  /* 0x0006981201007387 */ /* 0x0005e20000100a00 */
[----:B------:R-:W-:Y:S01]  /*2c320*/  MOV R77, R17 ;  /* 0x00000011004d7202 */ /* 0x000fe20000000f00 */
[C---:B------:R-:W-:Y:S08]  /*2c330*/  HMMA.1688.F32.TF32 R56, R4.reuse, R74, R100 ;  /* 0x0000004a0438723c */ /* 0x040ff00000081064 */
[C---:B--2---:R-:W-:Y:S08]  /*2c340*/  HMMA.1688.F32.TF32 R16, R4.reuse, R82, R132 ;  /* 0x000000520410723c */ /* 0x044ff00000081084 */
[----:B------:R-:W-:Y:S01]  /*2c350*/  HMMA.1688.F32.TF32 R48, R4, R78, R116 ;  /* 0x0000004e0430723c */ /* 0x000fe20000081074 */
[----:B------:R-:W-:Y:S04]  /*2c360*/  STL [R1+0x16ac], R77 ;  /* 0x0016ac4d01007387 */ /* 0x000fe80000100800 */
[----:B------:R-:W-:Y:S04]  /*2c370*/  STL [R1+0x16a8], R76 ;  /* 0x0016a84c01007387 */ /* 0x000fe80000100800 */
[----:B------:R-:W-:Y:S07]  /*2c380*/  STL.64 [R1+0x700], R56 ;  /* 0x0007003801007387 */ /* 0x000fee0000100a00 */
[----:B------:R-:W-:-:S02]  /*2c390*/  IMAD.MOV.U32 R153, RZ, RZ, R16 ;  /* 0x000000ffff997224 */ /* 0x000fc400078e0010 */
[----:B------:R-:W-:Y:S02]  /*2c3a0*/  IMAD.MOV.U32 R149, RZ, RZ, R17 ;  /* 0x000000ffff957224 */ /* 0x000fe400078e0011 */
[----:B------:R-:W-:Y:S02]  /*2c3b0*/  IMAD.MOV.U32 R148, RZ, RZ, R18 ;  /* 0x000000ffff947224 */ /* 0x000fe400078e0012 */
[----:B------:R-:W-:Y:S02]  /*2c3c0*/  IMAD.MOV.U32 R152, RZ, RZ, R19 ;  /* 0x000000ffff987224 */ /* 0x000fe400078e0013 */
[C---:B------:R-:W-:Y:S01]  /*2c3d0*/  HMMA.1688.F32.TF32 R16, R4.reuse, R146, R176 ;  /* 0x000000920410723c */ /* 0x040fe200000810b0 */
[----:B------:R-:W-:Y:S04]  /*2c3e0*/  STL.64 [R1+0x708], R58 ;  /* 0x0007083a01007387 */ /* 0x000fe80000100a00 */
[----:B------:R-:W-:Y:S04]  /*2c3f0*/  STL.64 [R1+0x740], R48 ;  /* 0x0007403001007387 */ /* 0x000fe80000100a00 */
[----:B------:R2:W-:Y:S02]  /*2c400*/  STL.64 [R1+0x748], R50 ;  /* 0x0007483201007387 */ /* 0x0005e40000100a00 */
[----:B--2---:R-:W-:Y:S02]  /*2c410*/  HMMA.1688.F32.TF32 R48, R4, R150, R180 ;  /* 0x000000960430723c */ /* 0x004fe400000810b4 */
[----:B------:R-:W-:Y:S11]  /*2c420*/  STL [R1+0x15bc], R152 ;  /* 0x0015bc9801007387 */ /* 0x000ff60000100800 */
[----:B------:R-:W-:Y:S01]  /*2c430*/  IMAD.MOV.U32 R144, RZ, RZ, R19 ;  /* 0x000000ffff907224 */ /* 0x000fe200078e0013 */
[----:B------:R-:W-:Y:S01]  /*2c440*/  STL [R1+0x15b8], R148 ;  /* 0x0015b89401007387 */ /* 0x000fe20000100800 */
[----:B------:R-:W-:-:S03]  /*2c450*/  IMAD.MOV.U32 R145, RZ, RZ, R18 ;  /* 0x000000ffff917224 */ /* 0x000fc600078e0012 */
[----:B------:R-:W-:Y:S04]  /*2c460*/  STL [R1+0x15b4], R153 ;  /* 0x0015b49901007387 */ /* 0x000fe80000100800 */
[----:B------:R-:W-:Y:S04]  /*2c470*/  STL [R1+0x15b0], R149 ;  /* 0x0015b09501007387 */ /* 0x000fe80000100800 */
[----:B------:R2:W-:Y:S04]  /*2c480*/  STL.64 [R1+0x850], R16 ;  /* 0x0008501001007387 */ /* 0x0005e80000100a00 */
[----:B------:R-:W-:Y:S04]  /*2c490*/  STL [R1+0x15c4], R144 ;  /* 0x0015c49001007387 */ /* 0x000fe80000100800 */
[----:B------:R3:W-:Y:S04]  /*2c4a0*/  STL [R1+0x15c0], R145 ;  /* 0x0015c09101007387 */ /* 0x0007e80000100800 */
[----:B------:R-:W-:Y:S04]  /*2c4b0*/  STL.64 [R1+0x840], R48 ;  /* 0x0008403001007387 */ /* 0x000fe80000100a00 */
[----:B------:R4:W-:Y:S04]  /*2c4c0*/  STL.64 [R1+0x848], R50 ;  /* 0x0008483201007387 */ /* 0x0009e80000100a00 */
        /* <DEDUP_REMOVED lines=16> */
[----:B--2---:R-:W-:Y:S03]  /*2c5d0*/  HMMA.1688.F32.TF32 R16, R4, R154, R184 ;  /* 0x0000009a0410723c */ /* 0x004fe600000810b8 */
[----:B------:R-:W2:Y:S04]  /*2c5e0*/  LDL.LU R248, [R1+0x110] ;  /* 0x0001100001f87983 */ /* 0x000ea80000300800 */
[----:B------:R-:W2:Y:S04]  /*2c5f0*/  LDL.LU R249, [R1+0x114] ;  /* 0x0001140001f97983 */ /* 0x000ea80000300800 */
[----:B------:R-:W2:Y:S04]  /*2c600*/  LDL.LU R250, [R1+0x118] ;  /* 0x0001180001fa7983 */ /* 0x000ea80000300800 */
[----:B------:R-:W2:Y:S09]  /*2c610*/  LDL.LU R251, [R1+0x11c] ;  /* 0x00011c0001fb7983 */ /* 0x000eb20000300800 */
[----:B------:R-:W-:Y:S01]  /*2c620*/  MOV R152, R16 ;  /* 0x0000001000987202 */ /* 0x000fe20000000f00 */
[----:B------:R-:W-:Y:S01]  /*2c630*/  IMAD.MOV.U32 R148, RZ, RZ, R17 ;  /* 0x000000ffff947224 */ /* 0x000fe200078e0011 */
[----:B------:R-:W2:Y:S01]  /*2c640*/  LDL.LU R16, [R1+0x20] ;  /* 0x0000200001107983 */ /* 0x000ea20000300800 */
[----:B------:R-:W-:-:S02]  /*2c650*/  IMAD.MOV.U32 R153, RZ, RZ, R18 ;  /* 0x000000ffff997224 */ /* 0x000fc400078e0012 */
[----:B------:R-:W-:Y:S01]  /*2c660*/  IMAD.MOV.U32 R149, RZ, RZ, R19 ;  /* 0x000000ffff957224 */ /* 0x000fe200078e0013 */
[----:B------:R-:W2:Y:S04]  /*2c670*/  LDL.LU R17, [R1+0x24] ;  /* 0x0000240001117983 */ /* 0x000ea80000300800 */
[----:B------:R-:W2:Y:S04]  /*2c680*/  LDL.LU R18, [R1+0x28] ;  /* 0x0000280001127983 */ /* 0x000ea80000300800 */
[----:B------:R-:W2:Y:S01]  /*2c690*/  LDL.LU R19, [R1+0x2c] ;  /* 0x00002c0001137983 */ /* 0x000ea20000300800 */
[----:B------:R-:W-:Y:S03]  /*2c6a0*/  HMMA.1688.F32.TF32 R4, R4, R158, R188 ;  /* 0x0000009e0404723c */ /* 0x000fe600000810bc */
[----:B------:R-:W-:Y:S04]  /*2c6b0*/  STL [R1+0x15d4], R149 ;  /* 0x0015d49501007387 */ /* 0x000fe80000100800 */
[----:B------:R-:W-:Y:S04]  /*2c6c0*/  STL [R1+0x15d0], R153 ;  /* 0x0015d09901007387 */ /* 0x000fe80000100800 */
[----:B------:R-:W-:Y:S04]  /*2c6d0*/  STL [R1+0x15cc], R152 ;  /* 0x0015cc9801007387 */ /* 0x000fe80000100800 */
[----:B------:R-:W-:Y:S09]  /*2c6e0*/  STL [R1+0x15c8], R148 ;  /* 0x0015c89401007387 */ /* 0x000ff20000100800 */
[----:B---3--:R-:W-:-:S02]  /*2c6f0*/  IMAD.MOV.U32 R145, RZ, RZ, R7 ;  /* 0x000000ffff917224 */ /* 0x008fc400078e0007 */
[----:B------:R-:W-:Y:S01]  /*2c700*/  IMAD.MOV.U32 R144, RZ, RZ, R6 ;  /* 0x000000ffff907224 */ /* 0x000fe200078e0006 */
[----:B------:R-:W-:Y:S04]  /*2c710*/  STL.64 [R1+0x810], R4 ;  /* 0x0008100401007387 */ /* 0x000fe80000100a00 */
[----:B------:R-:W-:Y:S04]  /*2c720*/  STL [R1+0x15dc], R145 ;  /* 0x0015dc9101007387 */ /* 0x000fe80000100800 */
[----:B------:R-:W-:Y:S01]  /*2c730*/  STL [R1+0x15d8], R144 ;  /* 0x0015d89001007387 */ /* 0x000fe20000100800 */
[C---:B-1----:R-:W-:Y:S03]  /*2c740*/  HMMA.1688.F32.TF32 R52, R8.reuse, R42, R52 ;  /* 0x0000002a0834723c */ /* 0x042fe60000081034 */
[----:B------:R-:W-:Y:S04]  /*2c750*/  LDS R4, [R2+0x6180] ;  /* 0x0061800002047984 */ /* 0x000fe80000000800 */
[----:B------:R-:W-:Y:S04]  /*2c760*/  LDS R6, [R2+0x7180] ;  /* 0x0071800002067984 */ /* 0x000fe80000000800 */
[----:B------:R-:W-:Y:S04]  /*2c770*/  LDS R5, [R3+0x6180] ;  /* 0x0061800003057984 */ /* 0x000fe80000000800 */
[----:B------:R-:W1:Y:S01]  /*2c780*/  LDS R7, [R3+0x7180] ;  /* 0x0071800003077984 */ /* 0x000e620000000800 */
[C---:B----4-:R-:W-:Y:S11]  /*2c790*/  HMMA.1688.F32.TF32 R48, R8.reuse, R14, R128 ;  /* 0x0000000e0830723c */ /* 0x050ff60000081080 */
        /* <DEDUP_REMOVED lines=8> */
[----:B------:R-:W-:Y:S08]  /*2c820*/  HMMA.1688.F32.TF32 R56, R8, R26, R96 ;  /* 0x0000001a0838723c */ /* 0x000ff00000081060 */
[----:B------:R-:W-:-:S02]  /*2c830*/  IMAD.MOV.U32 R29, RZ, RZ, R48 ;  /* 0x000000ffff1d7224 */ /* 0x000fc400078e0030 */
[----:B------:R-:W-:Y:S02]  /*2c840*/  IMAD.MOV.U32 R33, RZ, RZ, R49 ;  /* 0x000000ffff217224 */ /* 0x000fe400078e0031 */
[----:B------:R-:W-:Y:S02]  /*2c850*/  IMAD.MOV.U32 R28, RZ, RZ, R50 ;  /* 0x000000ffff1c7224 */ /* 0x000fe400078e0032 */
[----:B------:R-:W-:Y:S02]  /*2c860*/  IMAD.MOV.U32 R32, RZ, RZ, R51 ;  /* 0x000000ffff207224 */ /* 0x000fe400078e0033 */
[C---:B--2---:R-:W-:Y:S08]  /*2c870*/  HMMA.1688.F32.TF32 R48, R8.reuse, R34, R248 ;  /* 0x000000220830723c */ /* 0x044ff000000810f8 */
[----:B------:R-:W-:Y:S01]  /*2c880*/  HMMA.1688.F32.TF32 R16, R8, R38, R16 ;  /* 0x000000260810723c */ /* 0x000fe20000081010 */
[----:B------:R-:W-:Y:S04]  /*2c890*/  STL.64 [R1+0x1760], R178 ;  /* 0x001760b201007387 */ /* 0x000fe80000100a00 */
[----:B------:R-:W-:Y:S04]  /*2c8a0*/  STL.64 [R1+0x1758], R176 ;  /* 0x001758b001007387 */ /* 0x000fe80000100a00 */
[----:B------:R-:W-:Y:S04]  /*2c8b0*/  STL.64 [R1+0x120], R84 ;  /* 0x0001205401007387 */ /* 0x000fe80000100a00 */
[----:B------:R-:W-:Y:S03]  /*2c8c0*/  STL.64 [R1+0x128], R86 ;  /* 0x0001285601007387 */ /* 0x000fe60000100a00 */
[----:B------:R-:W-:Y:S01]  /*2c8d0*/  IMAD.MOV.U32 R40, RZ, RZ, R49 ;  /* 0x000000ffff287224 */ /* 0x000fe200078e0031 */
[----:B------:R-:W-:Y:S01]  /*2c8e0*/  STL.64 [R1+0xe0], R56 ;  /* 0x0000e03801007387 */ /* 0x000fe20000100a00 */
[----:B------:R-:W-:-:S03]  /*2c8f0*/  MOV R41, R48 ;  /* 0x0000003000297202 */ /* 0x000fc60000000f00 */
[----:B------:R-:W-:Y:S04]  /*2c900*/  STL.64 [R1+0xe8], R58 ;  /* 0x0000e83a01007387 */ /* 0x000fe80000100a00 */
[----:B------:R-:W-:Y:S01]  /*2c910*/  STL [R1+0x170c], R28 ;  /* 0x00170c1c01007387 */ /* 0x000fe20000100800 */
[----:B------:R-:W-:-:S03]  /*2c920*/  IMAD.MOV.U32 R37, RZ, RZ, R50 ;  /* 0x000000ffff257224 */ /* 0x000fc600078e0032 */
[----:B------:R-:W-:Y:S01]  /*2c930*/  STL [R1+0x1708], R32 ;  /* 0x0017082001007387 */ /* 0x000fe20000100800 */
[----:B------:R-:W-:-:S03]  /*2c940*/  IMAD.MOV.U32 R36, RZ, RZ, R51 ;  /* 0x000000ffff247224 */ /* 0x000fc600078e0033 */
[----:B------:R-:W-:Y:S01]  /*2c950*/  STL [R1+0x1704], R40 ;  /* 0x0017042801007387 */ /* 0x000fe20000100800 */
[----:B------:R-:W-:Y:S01]  /*2c960*/  IMAD.MOV.U32 R0, RZ, RZ, R19 ;  /* 0x000000ffff007224 */ /* 0x000fe200078e0013 */
[C---:B------:R-:W-:Y:S02]  /*2c970*/  HMMA.1688.F32.TF32 R48, R8.reuse, R46, R60 ;  /* 0x0000002e0830723c */ /* 0x040fe4000008103c */
[----:B------:R-:W-:Y:S04]  /*2c980*/  STL [R1+0x1700], R41 ;  /* 0x0017002901007387 */ /* 0x000fe80000100800 */
[----:B------:R-:W-:Y:S04]  /*2c990*/  STL.64 [R1+0x1f0], R16 ;  /* 0x0001f01001007387 */ /* 0x000fe80000100a00 */
[----:B------:R2:W-:Y:S02]  /*2c9a0*/  STL [R1+0x1f8], R18 ;  /* 0x0001f81201007387 */ /* 0x0005e40000100800 */
[----:B--2---:R-:W-:Y:S02]  /*2c9b0*/  HMMA.1688.F32.TF32 R16, R8, R70, R88 ;  /* 0x000000460810723c */ /* 0x004fe40000081058 */
[----:B------:R-:W-:Y:S04]  /*2c9c0*/  STL.64 [R1+0x240], R52 ;  /* 0x0002403401007387 */ /* 0x000fe80000100a00 */
[----:B------:R-:W-:Y:S05]  /*2c9d0*/  STL.64 [R1+0x248], R54 ;  /* 0x0002483601007387 */ /* 0x000fea0000100a00 */
[----:B------:R-:W-:Y:S04]  /*2c9e0*/  STL.64 [R1+0x450], R48 ;  /* 0x0004503001007387 */ /* 0x000fe80000100a00 */
[----:B------:R-:W-:Y:S08]  /*2c9f0*/  STL.64 [R1+0x458], R50 ;  /* 0x0004583201007387 */ /* 0x000ff00000100a00 */
[----:B------:R2:W-:Y:S01]  /*2ca00*/  STL.64 [R1+0x598], R18 ;  /* 0x0005981201007387 */ /* 0x0005e20000100a00 */
[----:B------:R-:W-:-:S02]  /*2ca10*/  IMAD.MOV.U32 R80, RZ, RZ, R16 ;  /* 0x000000ffff507224 */ /* 0x000fc400078e0010 */
[----:B------:R-:W-:Y:S02]  /*2ca20*/  IMAD.MOV.U32 R81, RZ, RZ, R17 ;  /* 0x000000ffff517224 */ /* 0x000fe400078e0011 */
[C---:B--2---:R-:W-:Y:S08]  /*2ca30*/  HMMA.1688.F32.TF32 R16, R8.reuse, R82, R136 ;  /* 0x000000520810723c */ /* 0x044ff00000081088 */
[C---:B------:R-:W-:Y:S08]  /*2ca40*/  HMMA.1688.F32.TF32 R52, R8.reuse, R74, R104 ;  /* 0x0000004a0834723c */ /* 0x040ff00000081068 */
[----:B------:R-:W-:Y:S08]  /*2ca50*/  HMMA.1688.F32.TF32 R48, R8, R78, R120 ;  /* 0x0000004e0830723c */ /* 0x000ff00000081078 */
[----:B------:R-:W-:Y:S01]  /*2ca60*/  MOV R149, R16 ;  /* 0x0000001000957202 */ /* 0x000fe20000000f00 */
[----:B------:R-:W-:-:S02]  /*2ca70*/  IMAD.MOV.U32 R153, RZ, RZ, R17 ;  /* 0x000000ffff997224 */ /* 0x000fc400078e0011 */
[----:B------:R-:W-:Y:S02]  /*2ca80*/  IMAD.MOV.U32 R152, RZ, RZ, R18 ;  /* 0x000000ffff987224 */ /* 0x000fe400078e0012 */
[----:B------:R-:W-:Y:S02]  /*2ca90*/  IMAD.MOV.U32 R148, RZ, RZ, R19 ;  /* 0x000000ffff947224 */ /* 0x000fe400078e0013 */
[----:B------:R-:W-:Y:S01]  /*2caa0*/  HMMA.1688.F32.TF32 R16, R8, R150, R196 ;  /* 0x000000960810723c */ /* 0x000fe200000810c4 */
[----:B------:R-:W-:Y:S04]  /*2cab0*/  STL [R1+0x16a4], R81 ;  /* 0x0016a45101007387 */ /* 0x000fe80000100800 */
[----:B------:R-:W-:Y:S04]  /*2cac0*/  STL [R1+0x16a0], R80 ;  /* 0x0016a05001007387 */ /* 0x000fe80000100800 */
[----:B------:R-:W-:Y:S04]  /*2cad0*/  STL.64 [R1+0x5d0], R52 ;  /* 0x0005d03401007387 */ /* 0x000fe80000100a00 */
[----:B------:R-:W-:Y:S04]  /*2cae0*/  STL.64 [R1+0x5d8], R54 ;  /* 0x0005d83601007387 */ /* 0x000fe80000100a00 */
[----:B------:R-:W-:Y:S04]  /*2caf0*/  STL.64 [R1+0x670], R48 ;  /* 0x0006703001007387 */ /* 0x000fe80000100a00 */
[----:B------:R2:W-:Y:S04]  /*2cb00*/  STL.64 [R1+0x678], R50 ;  /* 0x0006783201007387 */ /* 0x0005e80000100a00 */
[----:B------:R-:W-:Y:S01]  /*2cb10*/  STL [R1+0x15ec], R149 ;  /* 0x0015ec9501007387 */ /* 0x000fe20000100800 */
[----:B------:R-:W-:-:S03]  /*2cb20*/  IMAD.MOV.U32 R145, RZ, RZ, R18 ;  /* 0x000000ffff917224 */ /* 0x000fc600078e0012 */
[----:B------:R-:W-:Y:S01]  /*2cb30*/  STL [R1+0x15e8], R153 ;  /* 0x0015e89901007387 */ /* 0x000fe20000100800 */
[----:B--2---:R-:W-:Y:S03]  /*2cb40*/  HMMA.1688.F32.TF32 R48, R8, R146, R192 ;  /* 0x000000920830723c */ /* 0x004fe600000810c0 */
[----:B------:R2:W-:Y:S01]  /*2cb50*/  STL [R1+0x15e4], R152 ;  /* 0x0015e49801007387 */ /* 0x0005e20000100800 */
[----:B------:R-:W-:-:S03]  /*2cb60*/  MOV R144, R19 ;  /* 0x0000001300907202 */ /* 0x000fc60000000f00 */
[----:B------:R3:W-:Y:S01]  /*2cb70*/  STL [R1+0x15e0], R148 ;  /* 0x0015e09401007387 */ /* 0x0007e20000100800 */
[----:B--2---:R-:W-:Y:S02]  /*2cb80*/  IMAD.MOV.U32 R152, RZ, RZ, R16 ;  /* 0x000000ffff987224 */ /* 0x004fe400078e0010 */
[----:B---3--:R-:W-:Y:S02]  /*2cb90*/  IMAD.MOV.U32 R148, RZ, RZ, R17 ;  /* 0x000000ffff947224 */ /* 0x008fe400078e0011 */
[----:B------:R-:W-:Y:S11]  /*2cba0*/  HMMA.1688.F32.TF32 R16, R8, R154, R200 ;  /* 0x0000009a0810723c */ /* 0x000ff600000810c8 */
[----:B------:R-:W-:Y:S04]  /*2cbb0*/  STL.64 [R1+0x7b0], R48 ;  /* 0x0007b03001007387 */ /* 0x000fe80000100a00 */
[----:B------:R-:W-:Y:S04]  /*2cbc0*/  STL.64 [R1+0x7b8], R50 ;  /* 0x0007b83201007387 */ /* 0x000fe80000100a00 */
[----:B------:R-:W-:Y:S04]  /*2cbd0*/  STL [R1+0x15fc], R144 ;  /* 0x0015fc9001007387 */ /* 0x000fe80000100800 */
[----:B------:R-:W-:Y:S04]  /*2cbe0*/  STL [R1+0x15f8], R145 ;  /* 0x0015f89101007387 */ /* 0x000fe80000100800 */
[----:B------:R-:W-:Y:S04]  /*2cbf0*/  STL [R1+0x15f4], R152 ;  /* 0x0015f49801007387 */ /* 0x000fe80000100800 */
[----:B------:R-:W-:Y:S01]  /*2cc00*/  STL [R1+0x15f0], R148 ;  /* 0x0015f09401007387 */ /* 0x000fe20000100800 */
[----:B------:R-:W-:-:S03]  /*2cc10*/  IMAD.MOV.U32 R149, RZ, RZ, R18 ;  /* 0x000000ffff957224 */ /* 0x000fc600078e0012 */
[----:B------:R2:W-:Y:S01]  /*2cc20*/  STL.64 [R1+0x790], R16 ;  /* 0x0007901001007387 */ /* 0x0005e20000100a00 */
[----:B------:R-:W-:-:S03]  /*2cc30*/  IMAD.MOV.U32 R153, RZ, RZ, R19 ;  /* 0x000000ffff997224 */ /* 0x000fc600078e0013 */
[----:B--2---:R-:W1:Y:S04]  /*2cc40*/  LDL.LU R16, [R1+0xb0] ;  /* 0x0000b00001107983 */ /* 0x004e680000300800 */
[----:B------:R-:W1:Y:S04]  /*2cc50*/  LDL.LU R17, [R1+0xb4] ;  /* 0x0000b40001117983 */ /* 0x000e680000300800 */
[----:B------:R-:W1:Y:S04]  /*2cc60*/  LDL.LU R18, [R1+0xb8] ;  /* 0x0000b80001127983 */ /* 0x000e680000300800 */
[----:B------:R-:W1:Y:S04]  /*2cc70*/  LDL.LU R19, [R1+0xbc] ;  /* 0x0000bc0001137983 */ /* 0x000e680000300800 */
        /* <DEDUP_REMOVED lines=24> */
[----:B------:R-:W-:Y:S03]  /*2ce00*/  HMMA.1688.F32.TF32 R8, R8, R158, R204 ;  /* 0x0000009e0808723c */ /* 0x000fe600000810cc */
[----:B------:R-:W-:Y:S04]  /*2ce10*/  STL [R1+0x1604], R153 ;  /* 0x0016049901007387 */ /* 0x000fe80000100800 */
[----:B------:R-:W-:Y:S11]  /*2ce20*/  STL [R1+0x1600], R149 ;  /* 0x0016009501007387 */ /* 0x000ff60000100800 */
[----:B------:R-:W-:Y:S06]  /*2ce30*/  @!UPT UIADD3 URZ, URZ, URZ, URZ ;  /* 0x0000003f3f3ff290 */ /* 0x000fec000fffe03f */
[----:B------:R-:W-:Y:S02]  /*2ce40*/  IMAD.MOV.U32 R144, RZ, RZ, R8 ;  /* 0x000000ffff907224 */ /* 0x000fe400078e0008 */
[----:B------:R-:W-:Y:S01]  /*2ce50*/  IMAD.MOV.U32 R145, RZ, RZ, R9 ;  /* 0x000000ffff917224 */ /* 0x000fe200078e0009 */
[----:B------:R-:W-:Y:S01]  /*2ce60*/  LDS R8, [R2+0x6200] ;  /* 0x0062000002087984 */ /* 0x000fe20000000800 */
[----:B------:R-:W-:Y:S02]  /*2ce70*/  IMAD.MOV.U32 R152, RZ, RZ, R10 ;  /* 0x000000ffff987224 */ /* 0x000fe400078e000a */
[----:B------:R-:W-:Y:S01]  /*2ce80*/  IMAD.MOV.U32 R148, RZ, RZ, R11 ;  /* 0x000000ffff947224 */ /* 0x000fe200078e000b */
[----:B------:R-:W-:Y:S04]  /*2ce90*/  STL [R1+0x1614], R144 ;  /* 0x0016149001007387 */ /* 0x000fe80000100800 */
[----:B------:R-:W-:Y:S04]  /*2cea0*/  STL [R1+0x1610], R145 ;  /* 0x0016109101007387 */ /* 0x000fe80000100800 */
[----:B------:R-:W-:Y:S04]  /*2ceb0*/  STL [R1+0x160c], R152 ;  /* 0x00160c9801007387 */ /* 0x000fe80000100800 */
[----:B------:R-:W-:Y:S04]  /*2cec0*/  STL [R1+0x1608], R148 ;  /* 0x0016089401007387 */ /* 0x000fe80000100800 */
[----:B------:R-:W-:Y:S04]  /*2ced0*/  LDS R10, [R2+0x7200] ;  /* 0x00720000020a7984 */ /* 0x000fe80000000800 */
[----:B------:R-:W-:Y:S04]  /*2cee0*/  LDS R9, [R3+0x6200] ;  /* 0x0062000003097984 */ /* 0x000fe80000000800 */
[----:B------:R-:W1:Y:S02]  /*2cef0*/  LDS R11, [R3+0x7200] ;  /* 0x00720000030b7984 */ /* 0x000e640000000800 */
[C---:B-1----:R-:W-:Y:S08]  /*2cf00*/  HMMA.1688.F32.TF32 R16, R4.reuse, R42, R16 ;  /* 0x0000002a0410723c */ /* 0x042ff00000081010 */
[C---:B--2---:R-:W-:Y:S08]  /*2cf10*/  HMMA.1688.F32.TF32 R48, R4.reuse, R26, R112 ;  /* 0x0000001a0430723c */ /* 0x044ff00000081070 */
[C---:B---3--:R-:W-:Y:S08]  /*2cf20*/  HMMA.1688.F32.TF32 R240, R4.reuse, R14, R160 ;  /* 0x0000000e04f0723c */ /* 0x048ff000000810a0 */
[C---:B----4-:R-:W-:Y:S11]  /*2cf30*/  HMMA.1688.F32.TF32 R52, R4.reuse, R22, R128 ;  /* 0x000000160434723c */ /* 0x050ff60000081080 */
[----:B------:R-:W-:Y:S04]  /*2cf40*/  @!UPT UIADD3 URZ, URZ, URZ, URZ ;  /* 0x0000003f3f3ff290 */ /* 0x000fe8000fffe03f */
[----:B------:R-:W-:Y:S04]  /*2cf50*/  STL.64 [R1+0x1728], R242 ;  /* 0x001728f201007387 */ /* 0x000fe80000100a00 */
[----:B------:R-:W-:Y:S01]  /*2cf60*/  STL.64 [R1+0x1720], R240 ;  /* 0x001720f001007387 */ /* 0x000fe20000100a00 */
[C---:B------:R-:W-:Y:S08]  /*2cf70*/  HMMA.1688.F32.TF32 R248, R4.reuse, R34, R248 ;  /* 0x0000002204f8723c */ /* 0x040ff000000810f8 */
[----:B------:R-:W-:Y:S01]  /*2cf80*/  HMMA.1688.F32.TF32 R244, R4, R38, R244 ;  /* 0x0000002604f4723c */ /* 0x000fe200000810f4 */
[----:B------:R-:W-:Y:S04]  /*2cf90*/  STL.64 [R1+0x1718], R54 ;  /* 0x0017183601007387 */ /* 0x000fe80000100a00 */
[----:B------:R-:W-:Y:S04]  /*2cfa0*/  STL.64 [R1+0x1710], R52 ;  /* 0x0017103401007387 */ /* 0x000fe80000100a00 */
[----:B------:R-:W-:Y:S04]  /*2cfb0*/  STL.64 [R1+0x1738], R50 ;  /* 0x0017383201007387 */ /* 0x000fe80000100a00 */
[----:B------:R-:W-:Y:S04]  /*2cfc0*/  STL.64 [R1+0x1730], R48 ;  /* 0x0017303001007387 */ /* 0x000fe80000100a00 */
[----:B------:R-:W-:Y:S01]  /*2cfd0*/  STL.64 [R1+0x1748], R250 ;  /* 0x001748fa01007387 */ /* 0x000fe20000100a00 */
[----:B------:R-:W-:-:S03]  /*2cfe0*/  IMAD.MOV.U32 R44, RZ, RZ, R16 ;  /* 0x000000ffff2c7224 */ /* 0x000fc600078e0010 */
[----:B------:R-:W-:Y:S01]  /*2cff0*/  STL.64 [R1+0x1740], R248 ;  /* 0x001740f801007387 */ /* 0x000fe20000100a00 */
[----:B------:R-:W-:-:S03]  /*2d000*/  IMAD.MOV.U32 R45, RZ, RZ, R17 ;  /* 0x000000ffff2d7224 */ /* 0x000fc600078e0011 */
[----:B------:R-:W-:Y:S04]  /*2d010*/  STL.64 [R1+0x1770], R246 ;  /* 0x001770f601007387 */ /* 0x000fe80000100a00 */
[----:B------:R-:W-:Y:S04]  /*2d020*/  STL.64 [R1+0x1768], R244 ;  /* 0x001768f401007387 */ /* 0x000fe80000100a00 */
[----:B------:R1:W-:Y:S02]  /*2d030*/  STL.64 [R1+0xc8], R18 ;  /* 0x0000c81201007387 */ /* 0x0003e40000100a00 */
[C---:B-1----:R-:W-:Y:S11]  /*2d040*/  HMMA.1688.F32.TF32 R16, R4.reuse, R46, R64 ;  /* 0x0000002e0410723c */ /* 0x042ff60000081040 */
[----:B------:R-:W-:Y:S11]  /*2d050*/  @!UPT UIADD3 URZ, URZ, URZ, URZ ;  /* 0x0000003f3f3ff290 */ /* 0x000ff6000fffe03f */
[----:B------:R-:W-:Y:S01]  /*2d060*/  @!UPT UIADD3 URZ, URZ, URZ, URZ ;  /* 0x0000003f3f3ff290 */ /* 0x000fe2000fffe03f */
[----:B------:R1:W-:Y:S01]  /*2d070*/  STL.64 [R1+0x1e8], R18 ;  /* 0x0001e81201007387 */ /* 0x0003e20000100a00 */
[----:B------:R-:W-:Y:S01]  /*2d080*/  IMAD.MOV.U32 R68, RZ, RZ, R16 ;  /* 0x000000ffff447224 */ /* 0x000fe200078e0010 */
[----:B------:R-:W-:Y:S02]  /*2d090*/  MOV R69, R17 ;  /* 0x0000001100457202 */ /* 0x000fe40000000f00 */
[C---:B-1----:R-:W-:Y:S11]  /*2d0a0*/  HMMA.1688.F32.TF32 R16, R4.reuse, R70, R92 ;  /* 0x000000460410723c */ /* 0x042ff6000008105c */
[----:B------:R-:W-:Y:S11]  /*2d0b0*/  @!UPT UIADD3 URZ, URZ, URZ, URZ ;  /* 0x0000003f3f3ff290 */ /* 0x000ff6000fffe03f */
[----:B------:R-:W-:Y:S02]  /*2d0c0*/  @!UPT UIADD3 URZ, URZ, URZ, URZ ;  /* 0x0000003f3f3ff290 */ /* 0x000fe4000fffe03f */
[----:B------:R-:W-:Y:S02]  /*2d0d0*/  IMAD.MOV.U32 R77, RZ, RZ, R16 ;  /* 0x000000ffff4d7224 */ /* 0x000fe400078e0010 */
[----:B------:R-:W-:Y:S02]  /*2d0e0*/  IMAD.MOV.U32 R76, RZ, RZ, R17 ;  /* 0x000000ffff4c7224 */ /* 0x000fe400078e0011 */
[----:B------:R-:W-:Y:S02]  /*2d0f0*/  IMAD.MOV.U32 R81, RZ, RZ, R18 ;  /* 0x000000ffff517224 */ /* 0x000fe400078e0012 */
[----:B------:R-:W-:Y:S02]  /*2d100*/  IMAD.MOV.U32 R80, RZ, RZ, R19 ;  /* 0x000000ffff507224 */ /* 0x000fe400078e0013 */
[C---:B------:R-:W-:Y:S03]  /*2d110*/  HMMA.1688.F32.TF32 R16, R4.reuse, R74, R108 ;  /* 0x0000004a0410723c */ /* 0x040fe6000008106c */
[----:B------:R-:W-:Y:S04]  /*2d120*/  STL [R1+0x16c4], R80 ;  /* 0x0016c45001007387 */ /* 0x000fe80000100800 */
[----:B------:R-:W-:Y:S01]  /*2d130*/  STL [R1+0x16c0], R77 ;  /* 0x0016c04d01007387 */ /* 0x000fe20000100800 */
[C---:B------:R-:W-:Y:S03]  /*2d140*/  HMMA.1688.F32.TF32 R52, R4.reuse, R30, R96 ;  /* 0x0000001e0434723c */ /* 0x040fe60000081060 */
[----:B------:R-:W-:Y:S04]  /*2d150*/  STL [R1+0x16bc], R76 ;  /* 0x0016bc4c01007387 */ /* 0x000fe80000100800 */
[----:B------:R-:W-:Y:S08]  /*2d160*/  STL [R1+0x16b8], R81 ;  /* 0x0016b85101007387 */ /* 0x000ff00000100800 */
[----:B------:R-:W-:Y:S04]  /*2d170*/  STL.64 [R1+0x3d0], R16 ;  /* 0x0003d01001007387 */ /* 0x000fe80000100a00 */
[----:B------:R1:W-:Y:S02]  /*2d180*/  STL.64 [R1+0x3d8], R18 ;  /* 0x0003d81201007387 */ /* 0x0003e40000100a00 */
[----:B-1----:R-:W-:Y:S03]  /*2d190*/  HMMA.1688.F32.TF32 R16, R4, R146, R208 ;  /* 0x000000920410723c */ /* 0x002fe600000810d0 */
[----:B------:R-:W-:Y:S01]  /*2d1a0*/  MOV R28, R52 ;  /* 0x00000034001c7202 */ /* 0x000fe20000000f00 */
[----:B------:R-:W-:-:S02]  /*2d1b0*/  IMAD.MOV.U32 R32, RZ, RZ, R53 ;  /* 0x000000ffff207224 */ /* 0x000fc400078e0035 */
[----:B------:R-:W-:Y:S02]  /*2d1c0*/  IMAD.MOV.U32 R40, RZ, RZ, R54 ;  /* 0x000000ffff287224 */ /* 0x000fe400078e0036 */
[----:B------:R-:W-:Y:S02]  /*2d1d0*/  IMAD.MOV.U32 R41, RZ, RZ, R55 ;  /* 0x000000ffff297224 */ /* 0x000fe400078e0037 */
[C---:B------:R-:W-:Y:S08]  /*2d1e0*/  HMMA.1688.F32.TF32 R52, R4.reuse, R78, R124 ;  /* 0x0000004e0434723c */ /* 0x040ff0000008107c */
[----:B------:R-:W-:Y:S06]  /*2d1f0*/  HMMA.1688.F32.TF32 R48, R4, R82, R140 ;  /* 0x000000520430723c */ /* 0x000fec000008108c */
[----:B------:R-:W-:Y:S01]  /*2d200*/  IMAD.MOV.U32 R152, RZ, RZ, R16 ;  /* 0x000000ffff987224 */ /* 0x000fe200078e0010 */
[----:B------:R-:W-:Y:S01]  /*2d210*/  MOV R153, R18 ;  /* 0x0000001200997202 */ /* 0x000fe20000000f00 */
[----:B------:R-:W-:-:S02]  /*2d220*/  IMAD.MOV.U32 R148, RZ, RZ, R17 ;  /* 0x000000ffff947224 */ /* 0x000fc400078e0011 */
[----:B------:R-:W-:Y:S02]  /*2d230*/  IMAD.MOV.U32 R149, RZ, RZ, R19 ;  /* 0x000000ffff957224 */ /* 0x000fe400078e0013 */
[----:B------:R-:W-:Y:S03]  /*2d240*/  HMMA.1688.F32.TF32 R16, R4, R150, R212 ;  /* 0x000000960410723c */ /* 0x000fe600000810d4 */
[----:B------:R-:W-:Y:S04]  /*2d250*/  STL.64 [R1+0x510], R52 ;  /* 0x0005103401007387 */ /* 0x000fe80000100a00 */
[----:B------:R-:W-:Y:S04]  /*2d260*/  STL.64 [R1+0x518], R54 ;  /* 0x0005183601007387 */ /* 0x000fe80000100a00 */
[----:B------:R-:W-:Y:S04]  /*2d270*/  STL.64 [R1+0x6f0], R48 ;  /* 0x0006f03001007387 */ /* 0x000fe80000100a00 */
[----:B------:R-:W-:Y:S04]  /*2d280*/  STL.64 [R1+0x6f8], R50 ;  /* 0x0006f83201007387 */ /* 0x000fe80000100a00 */
[----:B------:R-:W-:Y:S04]  /*2d290*/  STL [R1+0x1624], R149 ;  /* 0x0016249501007387 */ /* 0x000fe80000100800 */
[----:B------:R-:W-:Y:S01]  /*2d2a0*/  STL [R1+0x1620], R153 ;  /* 0x0016209901007387 */ /* 0x000fe20000100800 */
[----:B------:R-:W-:-:S03]  /*2d2b0*/  IMAD.MOV.U32 R145, RZ, RZ, R19 ;  /* 0x000000ffff917224 */ /* 0x000fc600078e0013 */
[----:B------:R-:W-:Y:S01]  /*2d2c0*/  STL [R1+0x161c], R152 ;  /* 0x00161c9801007387 */ /* 0x000fe20000100800 */
[----:B------:R-:W-:-:S03]  /*2d2d0*/  IMAD.MOV.U32 R144, RZ, RZ, R18 ;  /* 0x000000ffff907224 */ /* 0x000fc600078e0012 */
[----:B------:R-:W-:Y:S04]  /*2d2e0*/  STL [R1+0x1618], R148 ;  /* 0x0016189401007387 */ /* 0x000fe80000100800 */
[----:B------:R1:W-:Y:S04]  /*2d2f0*/  STL.64 [R1+0x6d0], R16 ;  /* 0x0006d01001007387 */ /* 0x0003e80000100a00 */
[----:B------:R-:W-:Y:S04]  /*2d300*/  STL [R1+0x162c], R145 ;  /* 0x00162c9101007387 */ /* 0x000fe80000100800 */
[----:B------:R-:W-:Y:S04]  /*2d310*/  STL [R1+0x1628], R144 ;  /* 0x0016289001007387 */ /* 0x000fe80000100800 */
        /* <DEDUP_REMOVED lines=48> */
[C---:B-1----:R-:W-:Y:S08]  /*2d620*/  HMMA.1688.F32.TF32 R16, R4.reuse, R154, R216 ;  /* 0x0000009a0410723c */ /* 0x042ff000000810d8 */
[----:B------:R-:W-:Y:S11]  /*2d630*/  HMMA.1688.F32.TF32 R4, R4, R158, R220 ;  /* 0x0000009e0404723c */ /* 0x000ff600000810dc */
[----:B------:R-:W-:Y:S05]  /*2d640*/  @!UPT UIADD3 URZ, URZ, URZ, URZ ;  /* 0x0000003f3f3ff290 */ /* 0x000fea000fffe03f */
[----:B------:R-:W-:Y:S02]  /*2d650*/  IMAD.MOV.U32 R149, RZ, RZ, R16 ;  /* 0x000000ffff957224 */ /* 0x000fe400078e0010 */
[----:B------:R-:W-:Y:S01]  /*2d660*/  IMAD.MOV.U32 R153, RZ, RZ, R17 ;  /* 0x000000ffff997224 */ /* 0x000fe200078e0011 */
[----:B------:R-:W-:Y:S01]  /*2d670*/  MOV R148, R19 ;  /* 0x0000001300947202 */ /* 0x000fe20000000f00 */
[----:B------:R-:W-:Y:S01]  /*2d680*/  IMAD.MOV.U32 R152, RZ, RZ, R18 ;  /* 0x000000ffff987224 */ /* 0x000fe200078e0012 */
[----:B------:R-:W-:Y:S04]  /*2d690*/  STL [R1+0x163c], R149 ;  /* 0x00163c9501007387 */ /* 0x000fe80000100800 */
[----:B------:R-:W-:Y:S04]  /*2d6a0*/  STL [R1+0x1638], R153 ;  /* 0x0016389901007387 */ /* 0x000fe80000100800 */
[----:B------:R-:W-:Y:S04]  /*2d6b0*/  STL [R1+0x1634], R152 ;  /* 0x0016349801007387 */ /* 0x000fe80000100800 */
[----:B------:R-:W-:Y:S04]  /*2d6c0*/  STL [R1+0x1630], R148 ;  /* 0x0016309401007387 */ /* 0x000fe80000100800 */
[----:B------:R-:W-:Y:S04]  /*2d6d0*/  STL.64 [R1+0x6a0], R4 ;  /* 0x0006a00401007387 */ /* 0x000fe80000100a00 */
[----:B------:R3:W-:Y:S04]  /*2d6e0*/  STL.64 [R1+0x6a8], R6 ;  /* 0x0006a80601007387 */ /* 0x0007e80000100a00 */
[----:B------:R-:W-:Y:S04]  /*2d6f0*/  LDS R16, [R2+0x6280] ;  /* 0x0062800002107984 */ /* 0x000fe80000000800 */
[----:B------:R-:W-:Y:S04]  /*2d700*/  LDS R18, [R2+0x7280] ;  /* 0x0072800002127984 */ /* 0x000fe80000000800 */
[----:B------:R-:W-:Y:S04]  /*2d710*/  LDS R17, [R3+0x6280] ;  /* 0x0062800003117984 */ /* 0x000fe80000000800 */
[----:B------:R-:W1:Y:S01]  /*2d720*/  LDS R19, [R3+0x7280] ;  /* 0x0072800003137984 */ /* 0x000e620000000800 */
[C---:B---3--:R-:W-:Y:S11]  /*2d730*/  HMMA.1688.F32.TF32 R4, R8.reuse, R70, R164 ;  /* 0x000000460804723c */ /* 0x048ff600000810a4 */
[----:B------:R-:W-:Y:S11]  /*2d740*/  @!UPT UIADD3 URZ, URZ, URZ, URZ ;  /* 0x0000003f3f3ff290 */ /* 0x000ff6000fffe03f */
[----:B------:R-:W-:Y:S02]  /*2d750*/  @!UPT UIADD3 URZ, URZ, URZ, URZ ;  /* 0x0000003f3f3ff290 */ /* 0x000fe4000fffe03f */
[----:B------:R-:W-:Y:S02]  /*2d760*/  IMAD.MOV.U32 R81, RZ, RZ, R4 ;  /* 0x000000ffff517224 */ /* 0x000fe400078e0004 */
[----:B------:R-:W-:Y:S02]  /*2d770*/  IMAD.MOV.U32 R73, RZ, RZ, R5 ;  /* 0x000000ffff497224 */ /* 0x000fe400078e0005 */
[----:B------:R-:W-:Y:S01]  /*2d780*/  IMAD.MOV.U32 R72, RZ, RZ, R6 ;  /* 0x000000ffff487224 */ /* 0x000fe200078e0006 */
[C---:B--2---:R-:W-:Y:S08]  /*2d790*/  HMMA.1688.F32.TF32 R124, R8.reuse, R14, R132 ;  /* 0x0000000e087c723c */ /* 0x044ff00000081084 */
[C---:B----4-:R-:W-:Y:S08]  /*2d7a0*/  HMMA.1688.F32.TF32 R100, R8.reuse, R22, R100 ;  /* 0x000000160864723c */ /* 0x050ff00000081064 */
[C---:B------:R-:W-:Y:S07]  /*2d7b0*/  HMMA.1688.F32.TF32 R160, R8.reuse, R26, R160 ;  /* 0x0000001a08a0723c */ /* 0x040fee00000810a0 */
[----:B------:R-:W-:Y:S04]  /*2d7c0*/  STL.64 [R1+0x1780], R126 ;  /* 0x0017807e01007387 */ /* 0x000fe80000100a00 */
[----:B------:R-:W-:Y:S04]  /*2d7d0*/  STL.64 [R1+0x1778], R124 ;  /* 0x0017787c01007387 */ /* 0x000fe80000100a00 */
[----:B------:R-:W-:Y:S01]  /*2d7e0*/  STL.64 [R1+0x1790], R102 ;  /* 0x0017906601007387 */ /* 0x000fe20000100a00 */
[C---:B------:R-:W-:Y:S03]  /*2d7f0*/  HMMA.1688.F32.TF32 R48, R8.reuse, R46, R168 ;  /* 0x0000002e0830723c */ /* 0x040fe600000810a8 */
[----:B------:R-:W-:Y:S04]  /*2d800*/  STL.64 [R1+0x1788], R100 ;  /* 0x0017886401007387 */ /* 0x000fe80000100a00 */
[----:B------:R-:W-:Y:S04]  /*2d810*/  STL.64 [R1+0x17a0], R162 ;  /* 0x0017a0a201007387 */ /* 0x000fe80000100a00 */
[----:B------:R-:W-:Y:S11]  /*2d820*/  STL.64 [R1+0x1798], R160 ;  /* 0x001798a001007387 */ /* 0x000ff60000100a00 */
[----:B------:R-:W-:Y:S01]  /*2d830*/  @!UPT UIADD3 URZ, URZ, URZ, URZ ;  /* 0x0000003f3f3ff290 */ /* 0x000fe2000fffe03f */
[----:B------:R-:W-:Y:S04]  /*2d840*/  STL.64 [R1+0x30], R48 ;  /* 0x0000303001007387 */ /* 0x000fe80000100a00 */
[----:B------:R-:W-:Y:S04]  /*2d850*/  STL.64 [R1+0x38], R50 ;  /* 0x0000383201007387 */ /* 0x000fe80000100a00 */
[----:B------:R2:W-:Y:S02]  /*2d860*/  STL [R1+0x14c], R7 ;  /* 0x00014c0701007387 */ /* 0x0005e40000100800 */
[C---:B--2---:R-:W-:Y:S08]  /*2d870*/  HMMA.1688.F32.TF32 R4, R8.reuse, R82, R96 ;  /* 0x000000520804723c */ /* 0x044ff00000081060 */
[C---:B------:R-:W-:Y:S08]  /*2d880*/  HMMA.1688.F32.TF32 R52, R8.reuse, R74, R128 ;  /* 0x0000004a0834723c */ /* 0x040ff00000081080 */
[----:B------:R-:W-:Y:S08]  /*2d890*/  HMMA.1688.F32.TF32 R48, R8, R78, R112 ;  /* 0x0000004e0830723c */ /* 0x000ff00000081070 */
[----:B------:R-:W-:Y:S01]  /*2d8a0*/  IMAD.MOV.U32 R152, RZ, RZ, R4 ;  /* 0x000000ffff987224 */ /* 0x000fe200078e0004 */
[----:B------:R-:W-:Y:S01]  /*2d8b0*/  MOV R144, R7 ;  /* 0x0000000700907202 */ /* 0x000fe20000000f00 */
[----:B------:R-:W-:-:S02]  /*2d8c0*/  IMAD.MOV.U32 R148, RZ, RZ, R5 ;  /* 0x000000ffff947224 */ /* 0x000fc400078e0005 */
[----:B------:R-:W-:Y:S02]  /*2d8d0*/  IMAD.MOV.U32 R145, RZ, RZ, R6 ;  /* 0x000000ffff917224 */ /* 0x000fe400078e0006 */
[----:B------:R-:W-:Y:S01]  /*2d8e0*/  HMMA.1688.F32.TF32 R4, R8, R146, R224 ;  /* 0x000000920804723c */ /* 0x000fe200000810e0 */
[----:B------:R-:W-:Y:S04]  /*2d8f0*/  STL [R1+0x16d0], R73 ;  /* 0x0016d04901007387 */ /* 0x000fe80000100800 */
[----:B------:R-:W-:Y:S04]  /*2d900*/  STL [R1+0x16cc], R81 ;  /* 0x0016cc5101007387 */ /* 0x000fe80000100800 */
[----:B------:R-:W-:Y:S04]  /*2d910*/  STL [R1+0x16c8], R72 ;  /* 0x0016c84801007387 */ /* 0x000fe80000100800 */
[----:B------:R-:W-:Y:S04]  /*2d920*/  STL.64 [R1+0x1d0], R52 ;  /* 0x0001d03401007387 */ /* 0x000fe80000100a00 */
[----:B------:R-:W-:Y:S04]  /*2d930*/  STL.64 [R1+0x1d8], R54 ;  /* 0x0001d83601007387 */ /* 0x000fe80000100a00 */
[----:B------:R-:W-:Y:S04]  /*2d940*/  STL.64 [R1+0x270], R48 ;  /* 0x0002703001007387 */ /* 0x000fe80000100a00 */
[----:B------:R-:W-:Y:S04]  /*2d950*/  STL.64 [R1+0x278], R50 ;  /* 0x0002783201007387 */ /* 0x000fe80000100a00 */
[----:B------:R-:W-:Y:S01]  /*2d960*/  STL [R1+0x164c], R144 ;  /* 0x00164c9001007387 */ /* 0x000fe20000100800 */
[----:B------:R-:W-:-:S03]  /*2d970*/  IMAD.MOV.U32 R149, RZ, RZ, R6 ;  /* 0x000000ffff957224 */ /* 0x000fc600078e0006 */
[----:B------:R-:W-:Y:S01]  /*2d980*/  STL [R1+0x1648], R145 ;  /* 0x0016489101007387 */ /* 0x000fe20000100800 */
[----:B------:R-:W-:-:S03]  /*2d990*/  IMAD.MOV.U32 R153, RZ, RZ, R7 ;  /* 0x000000ffff997224 */ /* 0x000fc600078e0007 */
[----:B------:R-:W-:Y:S04]  /*2d9a0*/  STL [R1+0x1644], R152 ;  /* 0x0016449801007387 */ /* 0x000fe80000100800 */
[----:B------:R-:W-:Y:S04]  /*2d9b0*/  STL [R1+0x1640], R148 ;  /* 0x0016409401007387 */ /* 0x000fe80000100800 */
[----:B------:R2:W-:Y:S02]  /*2d9c0*/  STL.64 [R1+0x640], R4 ;  /* 0x0006400401007387 */ /* 0x0005e40000100a00 */
[C---:B--2---:R-:W-:Y:S02]  /*2d9d0*/  HMMA.1688.F32.TF32 R4, R8.reuse, R150, R228 ;  /* 0x000000960804723c */ /* 0x044fe400000810e4 */
[----:B------:R-:W-:Y:S04]  /*2d9e0*/  STL [R1+0x1654], R153 ;  /* 0x0016549901007387 */ /* 0x000fe80000100800 */
[----:B------:R-:W-:Y:S11]  /*2d9f0*/  STL [R1+0x1650], R149 ;  /* 0x0016509501007387 */ /* 0x000ff60000100800 */
[----:B------:R-:W-:Y:S07]  /*2da00*/  @!UPT UIADD3 URZ, URZ, URZ, URZ ;  /* 0x0000003f3f3ff290 */ /* 0x000fee000fffe03f */
[----:B------:R-:W-:Y:S02]  /*2da10*/  IMAD.MOV.U32 R144, RZ, RZ, R4 ;  /* 0x000000ffff907224 */ /* 0x000fe400078e0004 */
[----:B------:R-:W-:Y:S02]  /*2da20*/  IMAD.MOV.U32 R145, RZ, RZ, R5 ;  /* 0x000000ffff917224 */ /* 0x000fe400078e0005 */
[----:B------:R-:W-:Y:S02]  /*2da30*/  IMAD.MOV.U32 R152, RZ, RZ, R6 ;  /* 0x000000ffff987224 */ /* 0x000fe400078e0006 */
[----:B------:R-:W-:Y:S02]  /*2da40*/  IMAD.MOV.U32 R148, RZ, RZ, R7 ;  /* 0x000000ffff947224 */ /* 0x000fe400078e0007 */
[C---:B------:R-:W-:Y:S01]  /*2da50*/  HMMA.1688.F32.TF32 R4, R8.reuse, R154, R232 ;  /* 0x0000009a0804723c */ /* 0x040fe200000810e8 */
[----:B------:R-:W-:Y:S04]  /*2da60*/  STL [R1+0x1664], R144 ;  /* 0x0016649001007387 */ /* 0x000fe80000100800 */
[----:B------:R-:W-:Y:S04]  /*2da70*/  STL [R1+0x1660], R145 ;  /* 0x0016609101007387 */ /* 0x000fe80000100800 */
[----:B------:R-:W-:Y:S04]  /*2da80*/  STL [R1+0x165c], R152 ;  /* 0x00165c9801007387 */ /* 0x000fe80000100800 */
[----:B------:R-:W-:Y:S04]  /*2da90*/  STL [R1+0x1658], R148 ;  /* 0x0016589401007387 */ /* 0x000fe80000100800 */
[----:B------:R-:W1:Y:S01]  /*2daa0*/  LDL.LU R164, [R1+0x220] ;  /* 0x0002200001a47983 */ /* 0x000e620000300800 */
[C---:B------:R-:W-:Y:S05]  /*2dab0*/  HMMA.1688.F32.TF32 R64, R8.reuse, R38, R84 ;  /* 0x000000260840723c */ /* 0x040fea0000081054 */
[----:B------:R-:W-:Y:S04]  /*2dac0*/  STL.64 [R1+0x610], R4 ;  /* 0x0006100401007387 */ /* 0x000fe80000100a00 */
[----:B------:R2:W-:Y:S04]  /*2dad0*/  STL.64 [R1+0x618], R6 ;  /* 0x0006180601007387 */ /* 0x0005e80000100a00 */
[----:B------:R-:W1:Y:S04]  /*2dae0*/  LDL.LU R165, [R1+0x224] ;  /* 0x0002240001a57983 */ /* 0x000e680000300800 */
[----:B------:R-:W1:Y:S04]  /*2daf0*/  LDL.LU R166, [R1+0x228] ;  /* 0x0002280001a67983 */ /* 0x000e680000300800 */
[----:B------:R-:W1:Y:S04]  /*2db00*/  LDL.LU R167, [R1+0x22c] ;  /* 0x00022c0001a77983 */ /* 0x000e680000300800 */
        /* <DEDUP_REMOVED lines=16> */
[C---:B------:R-:W-:Y:S03]  /*2dc10*/  HMMA.1688.F32.TF32 R92, R8.reuse, R42, R172 ;  /* 0x0000002a085c723c */ /* 0x040fe600000810ac */
        /* <DEDUP_REMOVED lines=25> */
[C---:B--2---:R-:W-:Y:S11]  /*2ddb0*/  HMMA.1688.F32.TF32 R4, R8.reuse, R158, R236 ;  /* 0x0000009e0804723c */ /* 0x044ff600000810ec */
[----:B------:R-:W-:Y:S11]  /*2ddc0*/  @!UPT UIADD3 URZ, URZ, URZ, URZ ;  /* 0x0000003f3f3ff290 */ /* 0x000ff6000fffe03f */
[----:B------:R-:W-:Y:S02]  /*2ddd0*/  @!UPT UIADD3 URZ, URZ, URZ, URZ ;  /* 0x0000003f3f3ff290 */ /* 0x000fe4000fffe03f */
[----:B------:R-:W-:Y:S01]  /*2dde0*/  MOV R152, R4 ;  /* 0x0000000400987202 */ /* 0x000fe20000000f00 */
[----:B------:R-:W-:Y:S01]  /*2ddf0*/  IMAD.MOV.U32 R148, RZ, RZ, R5 ;  /* 0x000000ffff947224 */ /* 0x000fe200078e0005 */
[----:B------:R-:W-:Y:S01]  /*2de00*/  HMMA.1688.F32.TF32 R56, R8, R30, R56 ;  /* 0x0000001e0838723c */ /* 0x000fe20000081038 */
[----:B------:R-:W-:Y:S01]  /*2de10*/  IMAD.MOV.U32 R153, RZ, RZ, R6 ;  /* 0x000000ffff997224 */ /* 0x000fe200078e0006 */
[----:B------:R-:W-:Y:S01]  /*2de20*/  LDS R8, [R2+0x6300] ;  /* 0x0063000002087984 */ /* 0x000fe20000000800 */
[----:B------:R-:W-:-:S03]  /*2de30*/  IMAD.MOV.U32 R149, RZ, RZ, R7 ;  /* 0x000000ffff957224 */ /* 0x000fc600078e0007 */
[----:B------:R-:W-:Y:S04]  /*2de40*/  STL [R1+0x1674], R152 ;  /* 0x0016749801007387 */ /* 0x000fe80000100800 */
[----:B------:R-:W-:Y:S04]  /*2de50*/  STL [R1+0x1670], R148 ;  /* 0x0016709401007387 */ /* 0x000fe80000100800 */
[----:B------:R-:W-:Y:S04]  /*2de60*/  STL [R1+0x166c], R153 ;  /* 0x00166c9901007387 */ /* 0x000fe80000100800 */
[----:B------:R-:W-:Y:S04]  /*2de70*/  STL [R1+0x1668], R149 ;  /* 0x0016689501007387 */ /* 0x000fe80000100800 */
[----:B------:R-:W-:Y:S04]  /*2de80*/  LDS R10, [R2+0x7300] ;  /* 0x00730000020a7984 */ /* 0x000fe80000000800 */
[----:B------:R-:W-:Y:S04]  /*2de90*/  LDS R9, [R3+0x6300] ;  /* 0x0063000003097984 */ /* 0x000fe80000000800 */
[----:B------:R-:W2:Y:S04]  /*2dea0*/  LDS R11, [R3+0x7300] ;  /* 0x00730000030b7984 */ /* 0x000ea80000000800 */
[----:B------:R-:W-:Y:S04]  /*2deb0*/  LDS R4, [R2+0x6380] ;  /* 0x0063800002047984 */ /* 0x000fe80000000800 */
[----:B------:R-:W-:Y:S04]  /*2dec0*/  LDS R6, [R2+0x7380] ;  /* 0x0073800002067984 */ /* 0x000fe80000000800 */
[----:B------:R-:W-:Y:S04]  /*2ded0*/  LDS R5, [R3+0x6380] ;  /* 0x0063800003057984 */ /* 0x000fe80000000800 */
[----:B------:R-:W1:Y:S02]  /*2dee0*/  LDS R7, [R3+0x7380] ;  /* 0x0073800003077984 */ /* 0x000e640000000800 */
[C---:B-1----:R-:W-:Y:S11]  /*2def0*/  HMMA.1688.F32.TF32 R48, R16.reuse, R70, R164 ;  /* 0x000000461030723c */ /* 0x042ff600000810a4 */
[----:B------:R-:W-:Y:S11]  /*2df00*/  @!UPT UIADD3 URZ, URZ, URZ, URZ ;  /* 0x0000003f3f3ff290 */ /* 0x000ff6000fffe03f */
[----:B------:R-:W-:Y:S02]  /*2df10*/  @!UPT UIADD3 URZ, URZ, URZ, URZ ;  /* 0x0000003f3f3ff290 */ /* 0x000fe4000fffe03f */
[----:B------:R-:W-:Y:S01]  /*2df20*/  IMAD.MOV.U32 R72, RZ, RZ, R48 ;  /* 0x000000ffff487224 */ /* 0x000fe200078e0030 */
[----:B------:R-:W-:Y:S01]  /*2df30*/  MOV R76, R51 ;  /* 0x00000033004c7202 */ /* 0x000fe20000000f00 */
[----:B------:R-:W-:Y:S02]  /*2df40*/  IMAD.MOV.U32 R80, RZ, RZ, R49 ;  /* 0x000000ffff507224 */ /* 0x000fe400078e0031 */
[----:B------:R-:W-:Y:S02]  /*2df50*/  IMAD.MOV.U32 R77, RZ, RZ, R50 ;  /* 0x000000ffff4d7224 */ /* 0x000fe400078e0032 */
[----:B------:R-:W-:Y:S04]  /*2df60*/  STL [R1+0x16e0], R76 ;  /* 0x0016e04c01007387 */ /* 0x000fe80000100800 */
[----:B------:R-:W-:Y:S04]  /*2df70*/  STL [R1+0x16dc], R77 ;  /* 0x0016dc4d01007387 */ /* 0x000fe80000100800 */
[----:B------:R-:W-:Y:S04]  /*2df80*/  STL [R1+0x16d8], R80 ;  /* 0x0016d85001007387 */ /* 0x000fe80000100800 */
[----:B------:R-:W-:Y:S01]  /*2df90*/  STL [R1+0x16d4], R72 ;  /* 0x0016d44801007387 */ /* 0x000fe20000100800 */
[C---:B----4-:R-:W-:Y:S08]  /*2dfa0*/  HMMA.1688.F32.TF32 R120, R16.reuse, R42, R132 ;  /* 0x0000002a1078723c */ /* 0x050ff00000081084 */
[C---:B---3--:R-:W-:Y:S08]  /*2dfb0*/  HMMA.1688.F32.TF32 R108, R16.reuse, R30, R184 ;  /* 0x0000001e106c723c */ /* 0x048ff000000810b8 */
[C---:B------:R-:W-:Y:S11]  /*2dfc0*/  HMMA.1688.F32.TF32 R48, R16.reuse, R74, R128 ;  /* 0x0000004a1030723c */ /* 0x040ff60000081080 */
[----:B------:R-:W-:Y:S11]  /*2dfd0*/  @!UPT UIADD3 URZ, URZ, URZ, URZ ;  /* 0x0000003f3f3ff290 */ /* 0x000ff6000fffe03f */
[----:B------:R-:W-:Y:S01]  /*2dfe0*/  @!UPT UIADD3 URZ, URZ, URZ, URZ ;  /* 0x0000003f3f3ff290 */ /* 0x000fe2000fffe03f */
[----:B------:R1:W-:Y:S01]  /*2dff0*/  STL.64 [R1+0x50], R48 ;  /* 0x0000503001007387 */ /* 0x0003e20000100a00 */
[----:B------:R-:W-:Y:S02]  /*2e000*/  IMAD.MOV.U32 R73, RZ, RZ, R50 ;  /* 0x000000ffff497224 */ /* 0x000fe400078e0032 */
[----:B------:R-:W-:Y:S02]  /*2e010*/  IMAD.MOV.U32 R81, RZ, RZ, R51 ;  /* 0x000000ffff517224 */ /* 0x000fe400078e0033 */
[----:B-1----:R-:W-:Y:S01]  /*2e020*/  HMMA.1688.F32.TF32 R48, R16, R78, R96 ;  /* 0x0000004e1030723c */ /* 0x002fe20000081060 */
        /* <DEDUP_REMOVED lines=58> */
[C---:B--2---:R-:W-:Y:S11]  /*2e3d0*/  HMMA.1688.F32.TF32 R48, R16.reuse, R82, R196 ;  /* 0x000000521030723c */ /* 0x044ff600000810c4 */
[----:B------:R-:W-:Y:S11]  /*2e3e0*/  @!UPT UIADD3 URZ, URZ, URZ, URZ ;  /* 0x0000003f3f3ff290 */ /* 0x000ff6000fffe03f */
[----:B------:R-:W-:Y:S02]  /*2e3f0*/  @!UPT UIADD3 URZ, URZ, URZ, URZ ;  /* 0x0000003f3f3ff290 */ /* 0x000fe4000fffe03f */
[----:B------:R-:W-:Y:S01]  /*2e400*/  MOV R153, R48 ;  /* 0x0000003000997202 */ /* 0x000fe20000000f00 */
[----:B------:R-:W-:Y:S02]  /*2e410*/  IMAD.MOV.U32 R149, RZ, RZ, R49 ;  /* 0x000000ffff957224 */ /* 0x000fe400078e0031 */
[----:B------:R-:W-:Y:S02]  /*2e420*/  IMAD.MOV.U32 R144, RZ, RZ, R50 ;  /* 0x000000ffff907224 */ /* 0x000fe400078e0032 */
[----:B------:R-:W-:Y:S02]  /*2e430*/  IMAD.MOV.U32 R145, RZ, RZ, R51 ;  /* 0x000000ffff917224 */ /* 0x000fe400078e0033 */
[----:B---3--:R-:W-:Y:S03]  /*2e440*/  HMMA.1688.F32.TF32 R48, R16, R146, R192 ;  /* 0x000000921030723c */ /* 0x008fe600000810c0 */
[----:B------:R-:W-:Y:S04]  /*2e450*/  STL [R1+0x1684], R145 ;  /* 0x0016849101007387 */ /* 0x000fe80000100800 */
[----:B------:R-:W-:Y:S04]  /*2e460*/  STL [R1+0x1680], R144 ;  /* 0x0016809001007387 */ /* 0x000fe80000100800 */
[----:B------:R-:W-:Y:S04]  /*2e470*/  STL [R1+0x167c], R153 ;  /* 0x00167c9901007387 */ /* 0x000fe80000100800 */
[----:B------:R-:W-:Y:S08]  /*2e480*/  STL [R1+0x1678], R149 ;  /* 0x0016789501007387 */ /* 0x000ff00000100800 */
[----:B------:R4:W-:Y:S01]  /*2e490*/  STL.64 [R1+0x570], R48 ;  /* 0x0005703001007387 */ /* 0x0009e20000100a00 */
[----:B------:R-:W-:-:S02]  /*2e4a0*/  IMAD.MOV.U32 R152, RZ, RZ, R50 ;  /* 0x000000ffff987224 */ /* 0x000fc400078e0032 */
[----:B------:R-:W-:Y:S02]  /*2e4b0*/  IMAD.MOV.U32 R148, RZ, RZ, R51 ;  /* 0x000000ffff947224 */ /* 0x000fe400078e0033 */
[C---:B----4-:R-:W-:Y:S08]  /*2e4c0*/  HMMA.1688.F32.TF32 R48, R16.reuse, R154, R104 ;  /* 0x0000009a1030723c */ /* 0x050ff00000081068 */
[C---:B------:R-:W-:Y:S01]  /*2e4d0*/  HMMA.1688.F32.TF32 R52, R16.reuse, R150, R136 ;  /* 0x000000961034723c */ /* 0x040fe20000081088 */
[----:B------:R-:W-:Y:S04]  /*2e4e0*/  STL [R1+0x168c], R148 ;  /* 0x00168c9401007387 */ /* 0x000fe80000100800 */
[----:B------:R-:W-:Y:S03]  /*2e4f0*/  STL [R1+0x1688], R152 ;  /* 0x0016889801007387 */ /* 0x000fe60000100800 */
[----:B------:R-:W-:Y:S08]  /*2e500*/  HMMA.1688.F32.TF32 R16, R16, R158, R88 ;  /* 0x0000009e1010723c */ /* 0x000ff00000081058 */
[----:B------:R-:W-:Y:S01]  /*2e510*/  IMAD.MOV.U32 R149, RZ, RZ, R51 ;  /* 0x000000ffff957224 */ /* 0x000fe200078e0033 */
[----:B------:R-:W-:Y:S01]  /*2e520*/  MOV R144, R49 ;  /* 0x0000003100907202 */ /* 0x000fe20000000f00 */
[----:B------:R-:W-:-:S05]  /*2e530*/  IMAD.MOV.U32 R153, RZ, RZ, R50 ;  /* 0x000000ffff997224 */ /* 0x000fca00078e0032 */
[----:B------:R1:W-:Y:S01]  /*2e540*/  STL.64 [R1+0x560], R52 ;  /* 0x0005603401007387 */ /* 0x0003e20000100a00 */
[----:B------:R-:W-:-:S03]  /*2e550*/  IMAD.MOV.U32 R145, RZ, RZ, R48 ;  /* 0x000000ffff917224 */ /* 0x000fc600078e0030 */
[----:B------:R2:W-:Y:S04]  /*2e560*/  STL.64 [R1+0x568], R54 ;  /* 0x0005683601007387 */ /* 0x0005e80000100a00 */
[----:B------:R-:W-:Y:S04]  /*2e570*/  STL [R1+0x169c], R149 ;  /* 0x00169c9501007387 */ /* 0x000fe80000100800 */
[----:B------:R-:W-:Y:S04]  /*2e580*/  STL [R1+0x1698], R153 ;  /* 0x0016989901007387 */ /* 0x000fe80000100800 */
[----:B------:R-:W-:Y:S04]  /*2e590*/  STL [R1+0x1694], R144 ;  /* 0x0016949001007387 */ /* 0x000fe80000100800 */
[----:B------:R-:W-:Y:S04]  /*2e5a0*/  STL [R1+0x1690], R145 ;  /* 0x0016909101007387 */ /* 0x000fe80000100800 */
[----:B------:R3:W-:Y:S04]  /*2e5b0*/  STL.64 [R1+0x540], R16 ;  /* 0x0005401001007387 */ /* 0x0007e80000100a00 */
[----:B------:R4:W-:Y:S04]  /*2e5c0*/  STL.64 [R1+0x548], R18 ;  /* 0x0005481201007387 */ /* 0x0009e80000100a00 */
[----:B------:R-:W4:Y:S04]  /*2e5d0*/  LDL.LU R240, [R1+0x2d0] ;  /* 0x0002d00001f07983 */ /* 0x000f280000300800 */
[----:B------:R-:W4:Y:S04]  /*2e5e0*/  LDL.LU R241, [R1+0x2d4] ;  /* 0x0002d40001f17983 */ /* 0x000f280000300800 */
[----:B------:R-:W4:Y:S04]  /*2e5f0*/  LDL.LU R242, [R1+0x2d8] ;  /* 0x0002d80001f27983 */ /* 0x000f280000300800 */
[----:B------:R-:W4:Y:S04]  /*2e600*/  LDL.LU R243, [R1+0x2dc] ;  /* 0x0002dc0001f37983 */ /* 0x000f280000300800 */
[----:B-1----:R-:W4:Y:S04]  /*2e610*/  LDL.LU R52, [R1+0x2e0] ;  /* 0x0002e00001347983 */ /* 0x002f280000300800 */
[----:B------:R-:W4:Y:S04]  /*2e620*/  LDL.LU R53, [R1+0x2e4] ;  /* 0x0002e40001357983 */ /* 0x000f280000300800 */
[----:B--2---:R-:W2:Y:S04]  /*2e630*/  LDL.LU R54, [R1+0x2e8] ;  /* 0x0002e80001367983 */ /* 0x004ea80000300800 */
        /* <DEDUP_REMOVED lines=96> */
[C---:B------:R-:W-:Y:S08]  /*2ec40*/  HMMA.1688.F32.TF32 R188, R8.reuse, R14, R188 ;  /* 0x0000000e08bc723c */ /* 0x040ff000000810bc */
[C---:B------:R-:W-:Y:S08]  /*2ec50*/  HMMA.1688.F32.TF32 R184, R8.reuse, R26, R184 ;  /* 0x0000001a08b8723c */ /* 0x040ff000000810b8 */
[C---:B------:R-:W-:Y:S08]  /*2ec60*/  HMMA.1688.F32.TF32 R128, R8.reuse, R30, R128 ;  /* 0x0000001e0880723c */ /* 0x040ff00000081080 */
[----:B------:R-:W-:Y:S08]  /*2ec70*/  HMMA.1688.F32.TF32 R132, R8, R34, R132 ;  /* 0x000000220884723c */ /* 0x000ff00000081084 */
[C---:B--2---:R-:W-:Y:S08]  /*2ec80*/  HMMA.1688.F32.TF32 R48, R4.reuse, R146, R48 ;  /* 0x000000920430723c */ /* 0x044ff00000081030 */
[----:B------:R-:W-:Y:S08]  /*2ec90*/  HMMA.1688.F32.TF32 R212, R4, R38, R212 ;  /* 0x0000002604d4723c */ /* 0x000ff000000810d4 */
[C---:B---3--:R-:W-:Y:S08]  /*2eca0*/  HMMA.1688.F32.TF32 R16, R8.reuse, R150, R16 ;  /* 0x000000960810723c */ /* 0x048ff00000081010 */
[C---:B----4-:R-:W-:Y:S08]  /*2ecb0*/  HMMA.1688.F32.TF32 R124, R8.reuse, R78, R124 ;  /* 0x0000004e087c723c */ /* 0x050ff0000008107c */
[C---:B------:R-:W-:Y:S08]  /*2ecc0*/  HMMA.1688.F32.TF32 R160, R8.reuse, R70, R160 ;  /* 0x0000004608a0723c */ /* 0x040ff000000810a0 */
[C---:B------:R-:W-:Y:S11]  /*2ecd0*/  HMMA.1688.F32.TF32 R100, R8.reuse, R74, R100 ;  /* 0x0000004a0864723c */ /* 0x040ff60000081064 */
[----:B------:R-:W-:Y:S04]  /*2ece0*/  @!UPT UIADD3 URZ, URZ, URZ, URZ ;  /* 0x0000003f3f3ff290 */ /* 0x000fe8000fffe03f */
[----:B------:R-:W-:Y:S04]  /*2ecf0*/  STL.64 [R1+0x10], R160 ;  /* 0x000010a001007387 */ /* 0x000fe80000100a00 */
[----:B------:R1:W-:Y:S01]  /*2ed00*/  STL.64 [R1+0x18], R162 ;  /* 0x000018a201007387 */ /* 0x0003e20000100a00 */
[C---:B------:R-:W-:Y:S03]  /*2ed10*/  HMMA.1688.F32.TF32 R176, R8.reuse, R146, R176 ;  /* 0x0000009208b0723c */ /* 0x040fe600000810b0 */
[----:B-1----:R-:W2:Y:S05]  /*2ed20*/  LDL.LU.64 R162, [R1+0x17a0] ;  /* 0x0017a00001a27983 */ /* 0x002eaa0000300a00 */
[----:B------:R-:W-:Y:S01]  /*2ed30*/  HMMA.1688.F32.TF32 R244, R8, R82, R244 ;  /* 0x0000005208f4723c */ /* 0x000fe200000810f4 */
[----:B------:R-:W2:Y:S01]  /*2ed40*/  LDL.LU.64 R160, [R1+0x1798] ;  /* 0x0017980001a07983 */ /* 0x000ea20000300a00 */
[----:B------:R-:W-:-:S02]  /*2ed50*/  IMAD.MOV.U32 R149, RZ, RZ, R102 ;  /* 0x000000ffff957224 */ /* 0x000fc400078e0066 */
[----:B------:R-:W-:Y:S01]  /*2ed60*/  IMAD.MOV.U32 R153, RZ, RZ, R103 ;  /* 0x000000ffff997224 */ /* 0x000fe200078e0067 */
[----:B------:R1:W-:Y:S01]  /*2ed70*/  STL.64 [R1+0x40], R100 ;  /* 0x0000406401007387 */ /* 0x0003e20000100a00 */
[----:B------:R-:W-:Y:S01]  /*2ed80*/  MOV R148, R126 ;  /* 0x0000007e00947202 */ /* 0x000fe20000000f00 */
[----:B------:R-:W-:Y:S02]  /*2ed90*/  IMAD.MOV.U32 R152, RZ, RZ, R127 ;  /* 0x000000ffff987224 */ /* 0x000fe400078e007f */
[----:B------:R-:W3:Y:S01]  /*2eda0*/  LDL.LU.64 R102, [R1+0x1790] ;  /* 0x0017900001667983 */ /* 0x000ee20000300a00 */
[----:B------:R-:W-:Y:S02]  /*2edb0*/  IMAD.MOV.U32 R144, RZ, RZ, R124 ;  /* 0x000000ffff907224 */ /* 0x000fe400078e007c */
[----:B------:R-:W-:Y:S01]  /*2edc0*/  IMAD.MOV.U32 R145, RZ, RZ, R125 ;  /* 0x000000ffff917224 */ /* 0x000fe200078e007d */
[----:B-1----:R-:W3:Y:S04]  /*2edd0*/  LDL.LU.64 R100, [R1+0x1788] ;  /* 0x0017880001647983 */ /* 0x002ee80000300a00 */
[----:B------:R-:W4:Y:S04]  /*2ede0*/  LDL.LU.64 R126, [R1+0x1780] ;  /* 0x00178000017e7983 */ /* 0x000f280000300a00 */
[----:B------:R-:W4:Y:S04]  /*2edf0*/  LDL.LU.64 R124, [R1+0x1778] ;  /* 0x00177800017c7983 */ /* 0x000f280000300a00 */
[----:B------:R-:W-:Y:S04]  /*2ee00*/  STL.64 [R1+0x4e0], R244 ;  /* 0x0004e0f401007387 */ /* 0x000fe80000100a00 */
[----:B------:R1:W-:Y:S01]  /*2ee10*/  STL.64 [R1+0x4e8], R246 ;  /* 0x0004e8f601007387 */ /* 0x0003e20000100a00 */
[C---:B------:R-:W-:Y:S03]  /*2ee20*/  HMMA.1688.F32.TF32 R88, R8.reuse, R46, R88 ;  /* 0x0000002e0858723c */ /* 0x040fe60000081058 */
[----:B-1----:R-:W2:Y:S04]  /*2ee30*/  LDL.LU.64 R246, [R1+0x1770] ;  /* 0x0017700001f67983 */ /* 0x002ea80000300a00 */
[----:B------:R-:W2:Y:S04]  /*2ee40*/  LDL.LU.64 R244, [R1+0x1768] ;  /* 0x0017680001f47983 */ /* 0x000ea80000300a00 */
[----:B------:R-:W-:Y:S04]  /*2ee50*/  STL.64 [R1+0x4d0], R176 ;  /* 0x0004d0b001007387 */ /* 0x000fe80000100a00 */
[----:B------:R1:W-:Y:S04]  /*2ee60*/  STL.64 [R1+0x4d8], R178 ;  /* 0x0004d8b201007387 */ /* 0x0003e80000100a00 */
[----:B-1----:R-:W2:Y:S04]  /*2ee70*/  LDL.LU.64 R178, [R1+0x1760] ;  /* 0x0017600001b27983 */ /* 0x002ea80000300a00 */
[----:B------:R-:W3:Y:S04]  /*2ee80*/  LDL.LU.64 R176, [R1+0x1758] ;  /* 0x0017580001b07983 */ /* 0x000ee80000300a00 */
[----:B------:R-:W-:Y:S04]  /*2ee90*/  STL.64 [R1+0x4c0], R16 ;  /* 0x0004c01001007387 */ /* 0x000fe80000100a00 */
[----:B------:R1:W-:Y:S02]  /*2eea0*/  STL.64 [R1+0x4c8], R18 ;  /* 0x0004c81201007387 */ /* 0x0003e40000100a00 */
[C---:B-1----:R-:W-:Y:S02]  /*2eeb0*/  HMMA.1688.F32.TF32 R16, R8.reuse, R154, R236 ;  /* 0x0000009a0810723c */ /* 0x042fe400000810ec */
[----:B------:R-:W-:Y:S04]  /*2eec0*/  LDS R236, [R2+0x8200] ;  /* 0x0082000002ec7984 */ /* 0x000fe80000000800 */
[----:B------:R-:W-:Y:S02]  /*2eed0*/  LDS R238, [R2+0x9200] ;  /* 0x0092000002ee7984 */ /* 0x000fe40000000800 */
[----:B------:R-:W-:Y:S02]  /*2eee0*/  HMMA.1688.F32.TF32 R8, R8, R158, R232 ;  /* 0x0000009e0808723c */ /* 0x000fe400000810e8 */
[----:B------:R-:W-:Y:S04]  /*2eef0*/  LDS R237, [R3+0x8200] ;  /* 0x0082000003ed7984 */ /* 0x000fe80000000800 */
[----:B------:R-:W-:Y:S09]  /*2ef00*/  LDS R239, [R3+0x9200] ;  /* 0x0092000003ef7984 */ /* 0x000ff20000000800 */
[----:B------:R-:W-:Y:S04]  /*2ef10*/  STL.64 [R1+0x360], R16 ;  /* 0x0003601001007387 */ /* 0x000fe80000100a00 */
[----:B------:R-:W-:Y:S04]  /*2ef20*/  STL.64 [R1+0x368], R18 ;  /* 0x0003681201007387 */ /* 0x000fe80000100a00 */
[----:B------:R-:W-:Y:S04]  /*2ef30*/  STL.64 [R1+0x1b0], R8 ;  /* 0x0001b00801007387 */ /* 0x000fe80000100a00 */
[----:B------:R1:W-:Y:S02]  /*2ef40*/  STL.64 [R1+0x1b8], R10 ;  /* 0x0001b80a01007387 */ /* 0x0003e40000100a00 */
[C---:B-1----:R-:W-:Y:S08]  /*2ef50*/  HMMA.1688.F32.TF32 R8, R4.reuse, R82, R248 ;  /* 0x000000520408723c */ /* 0x042ff000000810f8 */
[C---:B------:R-:W-:Y:S08]  /*2ef60*/  HMMA.1688.F32.TF32 R16, R4.reuse, R150, R52 ;  /* 0x000000960410723c */ /* 0x040ff00000081034 */
[C---:B------:R-:W-:Y:S07]  /*2ef70*/  HMMA.1688.F32.TF32 R204, R4.reuse, R14, R204 ;  /* 0x0000000e04cc723c */ /* 0x040fee00000810cc */
[----:B------:R-:W-:Y:S01]  /*2ef80*/  STL.64 [R1+0x330], R8 ;  /* 0x0003300801007387 */ /* 0x000fe20000100a00 */
[C---:B------:R-:W-:Y:S03]  /*2ef90*/  HMMA.1688.F32.TF32 R220, R4.reuse, R22, R220 ;  /* 0x0000001604dc723c */ /* 0x040fe600000810dc */
[----:B------:R1:W-:Y:S05]  /*2efa0*/  STL.64 [R1+0x338], R10 ;  /* 0x0003380a01007387 */ /* 0x0003ea0000100a00 */
[C---:B------:R-:W-:Y:S08]  /*2efb0*/  HMMA.1688.F32.TF32 R224, R4.reuse, R26, R224 ;  /* 0x0000001a04e0723c */ /* 0x040ff000000810e0 */
[C---:B------:R-:W-:Y:S08]  /*2efc0*/  HMMA.1688.F32.TF32 R200, R4.reuse, R30, R200 ;  /* 0x0000001e04c8723c */ /* 0x040ff000000810c8 */
[C---:B------:R-:W-:Y:S08]  /*2efd0*/  HMMA.1688.F32.TF32 R208, R4.reuse, R34, R208 ;  /* 0x0000002204d0723c */ /* 0x040ff000000810d0 */
        /* <DEDUP_REMOVED lines=8> */
[----:B------:R-:W-:Y:S04]  /*2f060*/  LDS R14, [R2+0x9380] ;  /* 0x00938000020e7984 */ /* 0x000fe80000000800 */
[----:B-1----:R-:W-:Y:S01]  /*2f070*/  HMMA.1688.F32.TF32 R8, R4, R154, R240 ;  /* 0x0000009a0408723c */ /* 0x002fe200000810f0 */
[----:B------:R1:W-:Y:S01]  /*2f080*/  STL.64 [R1+0x320], R48 ;  /* 0x0003203001007387 */ /* 0x0003e20000100a00 */
[----:B------:R-:W-:-:S02]  /*2f090*/  IMAD.MOV.U32 R249, RZ, RZ, R20 ;  /* 0x000000fffff97224 */ /* 0x000fc400078e0014 */
[----:B------:R-:W-:Y:S01]  /*2f0a0*/  IMAD.MOV.U32 R250, RZ, RZ, R13 ;  /* 0x000000fffffa7224 */ /* 0x000fe200078e000d */
[----:B------:R-:W-:Y:S03]  /*2f0b0*/  LDS R216, [R2+0x8180] ;  /* 0x0081800002d87984 */ /* 0x000fe60000000800 */
[----:B------:R-:W-:Y:S01]  /*2f0c0*/  HMMA.1688.F32.TF32 R4, R4, R158, R196 ;  /* 0x0000009e0404723c */ /* 0x000fe200000810c4 */
[----:B------:R1:W-:Y:S04]  /*2f0d0*/  STL.64 [R1+0x328], R50 ;  /* 0x0003283201007387 */ /* 0x0003e80000100a00 */
[----:B------:R-:W-:Y:S04]  /*2f0e0*/  STL.64 [R1+0x310], R16 ;  /* 0x0003101001007387 */ /* 0x000fe80000100a00 */
[----:B------:R-:W-:Y:S04]  /*2f0f0*/  STL.64 [R1+0x318], R18 ;  /* 0x0003181201007387 */ /* 0x000fe80000100a00 */
[----:B------:R-:W4:Y:S04]  /*2f100*/  LDL.LU R52, [R1+0x400] ;  /* 0x0004000001347983 */ /* 0x000f280000300800 */
[----:B------:R-:W-:Y:S04]  /*2f110*/  STL.64 [R1+0x300], R8 ;  /* 0x0003000801007387 */ /* 0x000fe80000100a00 */
[----:B------:R-:W-:Y:S04]  /*2f120*/  STL.64 [R1+0x308], R10 ;  /* 0x0003080a01007387 */ /* 0x000fe80000100a00 */
[----:B------:R-:W-:Y:S04]  /*2f130*/  STL.64 [R1+0x2c0], R4 ;  /* 0x0002c00401007387 */ /* 0x000fe80000100a00 */
[----:B------:R-:W-:Y:S04]  /*2f140*/  STL.64 [R1+0x2c8], R6 ;  /* 0x0002c80601007387 */ /* 0x000fe80000100a00 */
[----:B------:R-:W4:Y:S04]  /*2f150*/  LDL.LU R53, [R1+0x404] ;  /* 0x0004040001357983 */ /* 0x000f280000300800 */
[----:B------:R-:W4:Y:S04]  /*2f160*/  LDL.LU R54, [R1+0x408] ;  /* 0x0004080001367983 */ /* 0x000f280000300800 */
[----:B------:R-:W4:Y:S01]  /*2f170*/  LDL.LU R252, [R1+0x1750] ;  /* 0x0017500001fc7983 */ /* 0x000f220000300800 */
[----:B-1----:R-:W-:Y:S01]  /*2f180*/  MOV R48, R157 ;  /* 0x0000009d00307202 */ /* 0x002fe20000000f00 */
[----:B------:R-:W-:-:S02]  /*2f190*/  IMAD.MOV.U32 R49, RZ, RZ, R156 ;  /* 0x000000ffff317224 */ /* 0x000fc400078e009c */
        /* <DEDUP_REMOVED lines=10> */
[----:B------:R-:W-:Y:S04]  /*2f240*/  LDS R218, [R2+0x9180] ;  /* 0x0091800002da7984 */ /* 0x000fe80000000800 */
[----:B------:R-:W-:Y:S04]  /*2f250*/  LDS R217, [R3+0x8180] ;  /* 0x0081800003d97984 */ /* 0x000fe80000000800 */
[----:B------:R-:W-:Y:S04]  /*2f260*/  LDS R219, [R3+0x9180] ;  /* 0x0091800003db7984 */ /* 0x000fe80000000800 */
[----:B------:R-:W-:Y:S04]  /*2f270*/  LDS R12, [R2+0x8380] ;  /* 0x00838000020c7984 */ /* 0x000fe80000000800 */
[----:B------:R-:W-:Y:S01]  /*2f280*/  LDS R15, [R3+0x9380] ;  /* 0x00938000030f7984 */ /* 0x000fe20000000800 */
[----:B--2---:R-:W-:-:S03]  /*2f290*/  IMAD.MOV.U32 R240, RZ, RZ, R179 ;  /* 0x000000fffff07224 */ /* 0x004fc600078e00b3 */
[----:B------:R-:W-:Y:S01]  /*2f2a0*/  LDS R4, [R2+0x8280] ;  /* 0x0082800002047984 */ /* 0x000fe20000000800 */
[----:B------:R-:W-:Y:S02]  /*2f2b0*/  IMAD.MOV.U32 R241, RZ, RZ, R178 ;  /* 0x000000fffff17224 */ /* 0x000fe400078e00b2 */
[----:B---3--:R-:W-:Y:S01]  /*2f2c0*/  IMAD.MOV.U32 R242, RZ, RZ, R177 ;  /* 0x000000fffff27224 */ /* 0x008fe200078e00b1 */
[----:B------:R-:W-:Y:S01]  /*2f2d0*/  LDS R178, [R2+0x9080] ;  /* 0x0090800002b27984 */ /* 0x000fe20000000800 */
[----:B------:R-:W-:-:S03]  /*2f2e0*/  IMAD.MOV.U32 R243, RZ, RZ, R176 ;  /* 0x000000fffff37224 */ /* 0x000fc600078e00b0 */
[----:B------:R-:W-:Y:S04]  /*2f2f0*/  LDS R176, [R2+0x8080] ;  /* 0x0080800002b07984 */ /* 0x000fe80000000800 */
[----:B------:R-:W-:Y:S04]  /*2f300*/  LDS R177, [R3+0x8080] ;  /* 0x0080800003b17984 */ /* 0x000fe80000000800 */
[----:B------:R-:W-:Y:S04]  /*2f310*/  LDS R179, [R3+0x9080] ;  /* 0x0090800003b37984 */ /* 0x000fe80000000800 */
[----:B------:R-:W-:Y:S04]  /*2f320*/  STL [R1+0x1574], R2 ;  /* 0x0015740201007387 */ /* 0x000fe80000100800 */
[----:B------:R-:W-:Y:S04]  /*2f330*/  STL [R1+0x1570], R3 ;  /* 0x0015700301007387 */ /* 0x000fe80000100800 */
        /* <DEDUP_REMOVED lines=8> */
[----:B----4-:R-:W1:Y:S04]  /*2f3c0*/  LDSM.16.M88.4 R16, [R252+0x50080] ;  /* 0x05008000fc10783b */ /* 0x010e680000000200 */
[----:B------:R-:W2:Y:S04]  /*2f3d0*/  LDSM.16.M88.4 R20, [R252+0x51080] ;  /* 0x05108000fc14783b */ /* 0x000ea80000000200 */
[----:B------:R-:W3:Y:S01]  /*2f3e0*/  LDSM.16.M88.4 R24, [R252+0x52080] ;  /* 0x05208000fc18783b */ /* 0x000ee20000000200 */
[-C--:B-1----:R-:W-:Y:S08]  /*2f3f0*/  HMMA.1688.F32.TF32 R248, R156, R16.reuse, R248 ;  /* 0x000000109cf8723c */ /* 0x082ff000000810f8 */
[-C--:B------:R-:W-:Y:S08]  /*2f400*/  HMMA.1688.F32.TF32 R48, R176, R16.reuse, R48 ;  /* 0x00000010b030723c */ /* 0x080ff00000081030 */
[-C--:B------:R-:W-:Y:S07]  /*2f410*/  HMMA.1688.F32.TF32 R240, R196, R16.reuse, R240 ;  /* 0x00000010c4f0723c */ /* 0x080fee00000810f0 */
[----:B------:R-:W-:Y:S04]  /*2f420*/  STL.64 [R1+0x2e0], R248 ;  /* 0x0002e0f801007387 */ /* 0x000fe80000100a00 */
[----:B------:R1:W-:Y:S04]  /*2f430*/  STL.64 [R1+0x2e8], R250 ;  /* 0x0002e8fa01007387 */ /* 0x0003e80000100a00 */
[----:B-1----:R-:W4:Y:S04]  /*2f440*/  LDL.LU.64 R250, [R1+0x1748] ;  /* 0x0017480001fa7983 */ /* 0x002f280000300a00 */
[----:B------:R-:W4:Y:S04]  /*2f450*/  LDL.LU.64 R248, [R1+0x1740] ;  /* 0x0017400001f87983 */ /* 0x000f280000300a00 */
[----:B------:R-:W-:Y:S04]  /*2f460*/  STL.64 [R1+0x2d0], R48 ;  /* 0x0002d03001007387 */ /* 0x000fe80000100a00 */
[----:B------:R1:W-:Y:S04]  /*2f470*/  STL.64 [R1+0x2d8], R50 ;  /* 0x0002d83201007387 */ /* 0x0003e80000100a00 */
[----:B-1----:R-:W3:Y:S04]  /*2f480*/  LDL.LU.64 R50, [R1+0x1738] ;  /* 0x0017380001327983 */ /* 0x002ee80000300a00 */
[----:B------:R-:W3:Y:S04]  /*2f490*/  LDL.LU.64 R48, [R1+0x1730] ;  /* 0x0017300001307983 */ /* 0x000ee80000300a00 */
[----:B------:R-:W-:Y:S04]  /*2f4a0*/  STL.64 [R1+0x390], R240 ;  /* 0x000390f001007387 */ /* 0x000fe80000100a00 */
[----:B------:R1:W-:Y:S04]  /*2f4b0*/  STL.64 [R1+0x398], R242 ;  /* 0x000398f201007387 */ /* 0x0003e80000100a00 */
[----:B-1----:R-:W3:Y:S04]  /*2f4c0*/  LDL.LU.64 R242, [R1+0x1728] ;  /* 0x0017280001f27983 */ /* 0x002ee80000300a00 */
[----:B------:R-:W3:Y:S01]  /*2f4d0*/  LDL.LU.64 R240, [R1+0x1720] ;  /* 0x0017200001f07983 */ /* 0x000ee20000300a00 */
[-C--:B------:R-:W-:Y:S08]  /*2f4e0*/  HMMA.1688.F32.TF32 R124, R236, R16.reuse, R124 ;  /* 0x00000010ec7c723c */ /* 0x080ff0000008107c */
[-C--:B------:R-:W-:Y:S08]  /*2f4f0*/  HMMA.1688.F32.TF32 R180, R4, R16.reuse, R180 ;  /* 0x0000001004b4723c */ /* 0x080ff000000810b4 */
[-C--:B------:R-:W-:Y:S08]  /*2f500*/  HMMA.1688.F32.TF32 R188, R8, R16.reuse, R188 ;  /* 0x0000001008bc723c */ /* 0x080ff000000810bc */
[----:B------:R-:W-:Y:S08]  /*2f510*/  HMMA.1688.F32.TF32 R204, R12, R16, R204 ;  /* 0x000000100ccc723c */ /* 0x000ff000000810cc */
[----:B--2---:R-:W-:Y:S11]  /*2f520*/  HMMA.1688.F32.TF32 R52, R156, R20, R52 ;  /* 0x000000149c34723c */ /* 0x004ff60000081034 */
[----:B------:R-:W-:Y:S11]  /*2f530*/  @!UPT UIADD3 URZ, URZ, URZ, URZ ;  /* 0x0000003f3f3ff290 */ /* 0x000ff6000fffe03f */
[----:B------:R-:W-:Y:S02]  /*2f540*/  @!UPT UIADD3 URZ, URZ, URZ, URZ ;  /* 0x0000003f3f3ff290 */ /* 0x000fe4000fffe03f */
[----:B------:R-:W-:Y:S02]  /*2f550*/  IMAD.MOV.U32 R2, RZ, RZ, R54 ;  /* 0x000000ffff027224 */ /* 0x000fe400078e0036 */
[----:B------:R-:W-:Y:S01]  /*2f560*/  IMAD.MOV.U32 R3, RZ, RZ, R55 ;  /* 0x000000ffff037224 */ /* 0x000fe200078e0037 */
[----:B---3--:R-:W-:Y:S11]  /*2f570*/  HMMA.1688.F32.TF32 R240, R216, R16, R240 ;  /* 0x00000010d8f0723c */ /* 0x008ff600000810f0 */
        /* <DEDUP_REMOVED lines=33> */
[----:B------:R-:W2:Y:S04]  /*2f790*/  LDL.LU.64 R54, [R1+0x1718] ;  /* 0x0017180001367983 */ /* 0x000ea80000300a00 */
[----:B-1----:R-:W2:Y:S04]  /*2f7a0*/  LDL.LU.64 R52, [R1+0x1710] ;  /* 0x0017100001347983 */ /* 0x002ea80000300a00 */
[----:B------:R-:W-:Y:S04]  /*2f7b0*/  STL [R1+0x157c], R3 ;  /* 0x00157c0301007387 */ /* 0x000fe80000100800 */
[----:B------:R-:W-:Y:S01]  /*2f7c0*/  STL [R1+0x1578], R2 ;  /* 0x0015780201007387 */ /* 0x000fe20000100800 */
[----:B------:R-:W-:Y:S08]  /*2f7d0*/  HMMA.1688.F32.TF32 R100, R236, R20, R100 ;  /* 0x00000014ec64723c */ /* 0x000ff00000081064 */
[C---:B---3--:R-:W-:Y:S08]  /*2f7e0*/  HMMA.1688.F32.TF32 R124, R176.reuse, R24, R124 ;  /* 0x00000018b07c723c */ /* 0x048ff0000008107c */
[-C--:B----4-:R-:W-:Y:S11]  /*2f7f0*/  HMMA.1688.F32.TF32 R204, R176, R20.reuse, R204 ;  /* 0x00000014b0cc723c */ /* 0x090ff600000810cc */
[----:B------:R-:W-:Y:S11]  /*2f800*/  @!UPT UIADD3 URZ, URZ, URZ, URZ ;  /* 0x0000003f3f3ff290 */ /* 0x000ff6000fffe03f */
[----:B------:R-:W-:Y:S01]  /*2f810*/  @!UPT UIADD3 URZ, URZ, URZ, URZ ;  /* 0x0000003f3f3ff290 */ /* 0x000fe2000fffe03f */
[----:B------:R-:W-:Y:S04]  /*2f820*/  STL.64 [R1+0x250], R204 ;  /* 0x000250cc01007387 */ /* 0x000fe80000100a00 */
[----:B------:R1:W-:Y:S02]  /*2f830*/  STL.64 [R1+0x258], R206 ;  /* 0x000258ce01007387 */ /* 0x0003e40000100a00 */
[-C--:B-1----:R-:W-:Y:S08]  /*2f840*/  HMMA.1688.F32.TF32 R204, R196, R20.reuse, R188 ;  /* 0x00000014c4cc723c */ /* 0x082ff000000810bc */
[-C--:B--2---:R-:W-:Y:S08]  /*2f850*/  HMMA.1688.F32.TF32 R188, R216, R20.reuse, R52 ;  /* 0x00000014d8bc723c */ /* 0x084ff00000081034 */
[-C--:B------:R-:W-:Y:S07]  /*2f860*/  HMMA.1688.F32.TF32 R52, R4, R20.reuse, R168 ;  /* 0x000000140434723c */ /* 0x080fee00000810a8 */
[----:B------:R-:W-:Y:S01]  /*2f870*/  STL.64 [R1+0x2a0], R204 ;  /* 0x0002a0cc01007387 */ /* 0x000fe20000100a00 */
[-C--:B------:R-:W-:Y:S03]  /*2f880*/  HMMA.1688.F32.TF32 R168, R8, R20.reuse, R192 ;  /* 0x0000001408a8723c */ /* 0x080fe600000810c0 */
[----:B------:R-:W-:Y:S04]  /*2f890*/  STL.64 [R1+0x2a8], R206 ;  /* 0x0002a8ce01007387 */ /* 0x000fe80000100a00 */
[----:B------:R-:W-:Y:S04]  /*2f8a0*/  STL.64 [R1+0x3c0], R188 ;  /* 0x0003c0bc01007387 */ /* 0x000fe80000100a00 */
[----:B------:R-:W-:Y:S04]  /*2f8b0*/  STL.64 [R1+0x3c8], R190 ;  /* 0x0003c8be01007387 */ /* 0x000fe80000100a00 */
[----:B------:R-:W-:Y:S04]  /*2f8c0*/  STL.64 [R1+0x4b0], R100 ;  /* 0x0004b06401007387 */ /* 0x000fe80000100a00 */
[----:B------:R1:W-:Y:S04]  /*2f8d0*/  STL.64 [R1+0x4b8], R102 ;  /* 0x0004b86601007387 */ /* 0x0003e80000100a00 */
[----:B------:R-:W-:Y:S04]  /*2f8e0*/  STL.64 [R1+0x5c0], R52 ;  /* 0x0005c03401007387 */ /* 0x000fe80000100a00 */
[----:B------:R2:W-:Y:S01]  /*2f8f0*/  STL.64 [R1+0x5c8], R54 ;  /* 0x0005c83601007387 */ /* 0x0005e20000100a00 */
[----:B-1----:R-:W-:Y:S08]  /*2f900*/  HMMA.1688.F32.TF32 R100, R12, R20, R220 ;  /* 0x000000140c64723c */ /* 0x002ff000000810dc */
[----:B--2---:R-:W-:Y:S01]  /*2f910*/  HMMA.1688.F32.TF32 R52, R156, R24, R180 ;  /* 0x000000189c34723c */ /* 0x004fe200000810b4 */
[----:B------:R-:W-:Y:S04]  /*2f920*/  STL.64 [R1+0x800], R168 ;  /* 0x000800a801007387 */ /* 0x000fe80000100a00 */
[----:B------:R-:W-:Y:S10]  /*2f930*/  STL.64 [R1+0x808], R170 ;  /* 0x000808aa01007387 */ /* 0x000ff40000100a00 */
[----:B------:R-:W-:Y:S04]  /*2f940*/  STL.64 [R1+0x900], R100 ;  /* 0x0009006401007387 */ /* 0x000fe80000100a00 */
[----:B------:R1:W-:Y:S04]  /*2f950*/  STL.64 [R1+0x908], R102 ;  /* 0x0009086601007387 */ /* 0x0003e80000100a00 */
[----:B------:R2:W-:Y:S01]  /*2f960*/  STL.64 [R1+0x180], R52 ;  /* 0x0001803401007387 */ /* 0x0005e20000100a00 */
[----:B------:R-:W-:-:S02]  /*2f970*/  IMAD.MOV.U32 R3, RZ, RZ, R54 ;  /* 0x000000ffff037224 */ /* 0x000fc400078e0036 */
[----:B------:R-:W-:Y:S01]  /*2f980*/  IMAD.MOV.U32 R2, RZ, RZ, R55 ;  /* 0x000000ffff027224 */ /* 0x000fe200078e0037 */
[-C--:B-1----:R-:W-:Y:S08]  /*2f990*/  HMMA.1688.F32.TF32 R100, R196, R24.reuse, R240 ;  /* 0x00000018c464723c */ /* 0x082ff000000810f0 */
[-C--:B--2---:R-:W-:Y:S08]  /*2f9a0*/  HMMA.1688.F32.TF32 R52, R216, R24.reuse, R48 ;  /* 0x00000018d834723c */ /* 0x084ff00000081030 */
[-C--:B------:R-:W-:Y:S01]  /*2f9b0*/  HMMA.1688.F32.TF32 R48, R236, R24.reuse, R160 ;  /* 0x00000018ec30723c */ /* 0x080fe200000810a0 */
[----:B------:R-:W-:Y:S04]  /*2f9c0*/  STL [R1+0x1584], R2 ;  /* 0x0015840201007387 */ /* 0x000fe80000100800 */
[----:B------:R-:W-:Y:S04]  /*2f9d0*/  STL [R1+0x1580], R3 ;  /* 0x0015800301007387 */ /* 0x000fe80000100800 */
[----:B------:R-:W-:Y:S04]  /*2f9e0*/  STL.64 [R1+0x190], R124 ;  /* 0x0001907c01007387 */ /* 0x000fe80000100a00 */
[----:B------:R-:W-:Y:S04]  /*2f9f0*/  STL.64 [R1+0x198], R126 ;  /* 0x0001987e01007387 */ /* 0x000fe80000100a00 */
        /* <DEDUP_REMOVED lines=9> */
[----:B------:R1:W-:Y:S04]  /*2fa90*/  STL.64 [R1+0x530], R100 ;  /* 0x0005306401007387 */ /* 0x0003e80000100a00 */
[----:B------:R2:W-:Y:S04]  /*2faa0*/  STL.64 [R1+0x538], R102 ;  /* 0x0005386601007387 */ /* 0x0005e80000100a00 */
[----:B------:R-:W3:Y:S04]  /*2fab0*/  LDL.LU R240, [R1+0x340] ;  /* 0x0003400001f07983 */ /* 0x000ee80000300800 */
[----:B------:R4:W-:Y:S04]  /*2fac0*/  STL.64 [R1+0x750], R52 ;  /* 0x0007503401007387 */ /* 0x0009e80000100a00 */
[----:B------:R1:W-:Y:S04]  /*2fad0*/  STL.64 [R1+0x758], R54 ;  /* 0x0007583601007387 */ /* 0x0003e80000100a00 */
[----:B------:R-:W-:Y:S04]  /*2fae0*/  STL.64 [R1+0x8a0], R48 ;  /* 0x0008a03001007387 */ /* 0x000fe80000100a00 */
[----:B------:R-:W-:Y:S04]  /*2faf0*/  STL.64 [R1+0x8a8], R50 ;  /* 0x0008a83201007387 */ /* 0x000fe80000100a00 */
[----:B------:R-:W3:Y:S04]  /*2fb00*/  LDL.LU R241, [R1+0x344] ;  /* 0x0003440001f17983 */ /* 0x000ee80000300800 */
[----:B------:R-:W3:Y:S04]  /*2fb10*/  LDL.LU R242, [R1+0x348] ;  /* 0x0003480001f27983 */ /* 0x000ee80000300800 */
[----:B------:R-:W3:Y:S04]  /*2fb20*/  LDL.LU R243, [R1+0x34c] ;  /* 0x00034c0001f37983 */ /* 0x000ee80000300800 */
[----:B------:R-:W3:Y:S04]  /*2fb30*/  LDL.LU R192, [R1+0x4f0] ;  /* 0x0004f00001c07983 */ /* 0x000ee80000300800 */
[----:B------:R-:W3:Y:S04]  /*2fb40*/  LDL.LU R193, [R1+0x4f4] ;  /* 0x0004f40001c17983 */ /* 0x000ee80000300800 */
[----:B------:R-:W3:Y:S04]  /*2fb50*/  LDL.LU R194, [R1+0x4f8] ;  /* 0x0004f80001c27983 */ /* 0x000ee80000300800 */
[----:B------:R-:W3:Y:S01]  /*2fb60*/  LDL.LU R195, [R1+0x4fc] ;  /* 0x0004fc0001c37983 */ /* 0x000ee20000300800 */
[----:B-1----:R-:W-:-:S03]  /*2fb70*/  IMAD.MOV.U32 R100, RZ, RZ, R28 ;  /* 0x000000ffff647224 */ /* 0x002fc600078e001c */
[----:B------:R-:W3:Y:S01]  /*2fb80*/  LDL.LU R124, [R1+0x210] ;  /* 0x00021000017c7983 */ /* 0x000ee20000300800 */
[----:B------:R-:W-:-:S03]  /*2fb90*/  IMAD.MOV.U32 R101, RZ, RZ, R32 ;  /* 0x000000ffff657224 */ /* 0x000fc600078e0020 */
[----:B------:R-:W3:Y:S04]  /*2fba0*/  LDL.LU R125, [R1+0x214] ;  /* 0x00021400017d7983 */ /* 0x000ee80000300800 */
[----:B------:R-:W3:Y:S01]  /*2fbb0*/  LDL.LU R126, [R1+0x218] ;  /* 0x00021800017e7983 */ /* 0x000ee20000300800 */
[----:B--2---:R-:W-:-:S03]  /*2fbc0*/  MOV R102, R40 ;  /* 0x0000002800667202 */ /* 0x004fc60000000f00 */
[----:B------:R-:W2:Y:S01]  /*2fbd0*/  LDL.LU R127, [R1+0x21c] ;  /* 0x00021c00017f7983 */ /* 0x000ea20000300800 */
[----:B------:R-:W-:-:S03]  /*2fbe0*/  IMAD.MOV.U32 R103, RZ, RZ, R41 ;  /* 0x000000ffff677224 */ /* 0x000fc600078e0029 */
[----:B------:R-:W2:Y:S01]  /*2fbf0*/  LDL.LU R28, [R1+0x170c] ;  /* 0x00170c00011c7983 */ /* 0x000ea20000300800 */
[----:B------:R-:W-:-:S03]  /*2fc00*/  IMAD.MOV.U32 R168, RZ, RZ, R29 ;  /* 0x000000ffffa87224 */ /* 0x000fc600078e001d */
[----:B------:R-:W3:Y:S01]  /*2fc10*/  LDL.LU R32, [R1+0x1708] ;  /* 0x0017080001207983 */ /* 0x000ee20000300800 */
[----:B------:R-:W-:-:S03]  /*2fc20*/  IMAD.MOV.U32 R169, RZ, RZ, R33 ;  /* 0x000000ffffa97224 */ /* 0x000fc600078e0021 */
[----:B------:R-:W4:Y:S04]  /*2fc30*/  LDL.LU R40, [R1+0x1704] ;  /* 0x0017040001287983 */ /* 0x000f280000300800 */
[----:B------:R-:W4:Y:S04]  /*2fc40*/  LDL.LU R41, [R1+0x1700] ;  /* 0x0017000001297983 */ /* 0x000f280000300800 */
[----:B------:R-:W4:Y:S04]  /*2fc50*/  LDL.LU R29, [R1+0x16fc] ;  /* 0x0016fc00011d7983 */ /* 0x000f280000300800 */
[----:B------:R-:W4:Y:S01]  /*2fc60*/  LDL.LU R33, [R1+0x16f8] ;  /* 0x0016f80001217983 */ /* 0x000f220000300800 */
[----:B--2---:R-:W-:-:S03]  /*2fc70*/  IMAD.MOV.U32 R170, RZ, RZ, R28 ;  /* 0x000000ffffaa7224 */ /* 0x004fc600078e001c */
[----:B------:R-:W2:Y:S01]  /*2fc80*/  LDL.LU R28, [R1+0x16f4] ;  /* 0x0016f400011c7983 */ /* 0x000ea20000300800 */
[----:B---3--:R-:W-:-:S03]  /*2fc90*/  IMAD.MOV.U32 R171, RZ, RZ, R32 ;  /* 0x000000ffffab7224 */ /* 0x008fc600078e0020 */
[----:B------:R-:W3:Y:S04]  /*2fca0*/  LDL.LU R32, [R1+0x16f0] ;  /* 0x0016f00001207983 */ /* 0x000ee80000300800 */
[----:B----4-:R-:W4:Y:S04]  /*2fcb0*/  LDL.LU R52, [R1+0x5b0] ;  /* 0x0005b00001347983 */ /* 0x010f280000300800 */
[----:B------:R-:W4:Y:S01]  /*2fcc0*/  LDL.LU R53, [R1+0x5b4] ;  /* 0x0005b40001357983 */ /* 0x000f220000300800 */
[----:B------:R-:W-:-:S03]  /*2fcd0*/  MOV R181, R29 ;  /* 0x0000001d00b57202 */ /* 0x000fc60000000f00 */
[----:B------:R-:W4:Y:S01]  /*2fce0*/  LDL.LU R54, [R1+0x5b8] ;  /* 0x0005b80001367983 */ /* 0x000f220000300800 */
[----:B------:R-:W-:-:S03]  /*2fcf0*/  IMAD.MOV.U32 R180, RZ, RZ, R33 ;  /* 0x000000ffffb47224 */ /* 0x000fc600078e0021 */
[----:B------:R-:W4:Y:S04]  /*2fd00*/  LDL.LU R55, [R1+0x5bc] ;  /* 0x0005bc0001377983 */ /* 0x000f280000300800 */
[----:B------:R-:W3:Y:S04]  /*2fd10*/  LDL.LU R33, [R1+0x16ec] ;  /* 0x0016ec0001217983 */ /* 0x000ee80000300800 */
[----:B------:R-:W3:Y:S04]  /*2fd20*/  LDL.LU R29, [R1+0x16e8] ;  /* 0x0016e800011d7983 */ /* 0x000ee80000300800 */
[----:B------:R-:W4:Y:S04]  /*2fd30*/  LDL.LU R182, [R1+0x478] ;  /* 0x0004780001b67983 */ /* 0x000f280000300800 */
[----:B------:R-:W4:Y:S01]  /*2fd40*/  LDL.LU R183, [R1+0x47c] ;  /* 0x00047c0001b77983 */ /* 0x000f220000300800 */
[----:B--2---:R-:W-:Y:S01]  /*2fd50*/  IMAD.MOV.U32 R191, RZ, RZ, R28 ;  /* 0x000000ffffbf7224 */ /* 0x004fe200078e001c */
[----:B---3--:R-:W-:-:S02]  /*2fd60*/  MOV R190, R29 ;  /* 0x0000001d00be7202 */ /* 0x008fc40000000f00 */
[----:B------:R-:W1:Y:S02]  /*2fd70*/  LDSM.16.M88.4 R28, [R252+0x53080] ;  /* 0x05308000fc1c783b */ /* 0x000e640000000200 */
[-C--:B-1----:R-:W-:Y:S11]  /*2fd80*/  HMMA.1688.F32.TF32 R48, R156, R28.reuse, R192 ;  /* 0x0000001c9c30723c */ /* 0x082ff600000810c0 */
[----:B------:R-:W-:Y:S11]  /*2fd90*/  @!UPT UIADD3 URZ, URZ, URZ, URZ ;  /* 0x0000003f3f3ff290 */ /* 0x000ff6000fffe03f */
[----:B------:R-:W-:Y:S01]  /*2fda0*/  @!UPT UIADD3 URZ, URZ, URZ, URZ ;  /* 0x0000003f3f3ff290 */ /* 0x000fe2000fffe03f */
[----:B------:R1:W-:Y:S01]  /*2fdb0*/  STL.64 [R1+0x120], R48 ;  /* 0x0001203001007387 */ /* 0x0003e20000100a00 */
[----:B------:R-:W-:Y:S02]  /*2fdc0*/  IMAD.MOV.U32 R2, RZ, RZ, R50 ;  /* 0x000000ffff027224 */ /* 0x000fe400078e0032 */
[----:B------:R-:W-:Y:S02]  /*2fdd0*/  IMAD.MOV.U32 R3, RZ, RZ, R51 ;  /* 0x000000ffff037224 */ /* 0x000fe400078e0033 */
[-C--:B-1----:R-:W-:Y:S01]  /*2fde0*/  HMMA.1688.F32.TF32 R48, R176, R28.reuse, R124 ;  /* 0x0000001cb030723c */ /* 0x082fe2000008107c */
[----:B------:R-:W-:Y:S04]  /*2fdf0*/  STL [R1+0x158c], R2 ;  /* 0x00158c0201007387 */ /* 0x000fe80000100800 */
[----:B------:R-:W-:Y:S04]  /*2fe00*/  STL [R1+0x1588], R3 ;  /* 0x0015880301007387 */ /* 0x000fe80000100800 */
[----:B------:R-:W2:Y:S11]  /*2fe10*/  LDL.LU R124, [R1+0x1f0] ;  /* 0x0001f000017c7983 */ /* 0x000eb60000300800 */
[----:B------:R-:W-:Y:S03]  /*2fe20*/  @!UPT UIADD3 URZ, URZ, URZ, URZ ;  /* 0x0000003f3f3ff290 */ /* 0x000fe6000fffe03f */
[----:B------:R-:W-:Y:S04]  /*2fe30*/  STL.64 [R1+0x130], R48 ;  /* 0x0001303001007387 */ /* 0x000fe80000100a00 */
[----:B------:R1:W-:Y:S04]  /*2fe40*/  STL.64 [R1+0x138], R50 ;  /* 0x0001383201007387 */ /* 0x0003e80000100a00 */
[----:B------:R-:W2:Y:S04]  /*2fe50*/  LDL.LU R125, [R1+0x1f4] ;  /* 0x0001f400017d7983 */ /* 0x000ea80000300800 */
[----:B------:R-:W2:Y:S01]  /*2fe60*/  LDL.LU R126, [R1+0x1f8] ;  /* 0x0001f800017e7983 */ /* 0x000ea20000300800 */
[----:B------:R-:W-:Y:S01]  /*2fe70*/  HMMA.1688.F32.TF32 R160, R196, R28, R168 ;  /* 0x0000001cc4a0723c */ /* 0x000fe200000810a8 */
[----:B------:R-:W-:-:S07]  /*2fe80*/  IMAD.MOV.U32 R188, RZ, RZ, R33 ;  /* 0x000000ffffbc7224 */ /* 0x000fce00078e0021 */
[----:B-1----:R-:W-:Y:S01]  /*2fe90*/  HMMA.1688.F32.TF32 R48, R216, R28, R100 ;  /* 0x0000001cd830723c */ /* 0x002fe20000081064 */
[----:B------:R-:W-:Y:S02]  /*2fea0*/  IMAD.MOV.U32 R189, RZ, RZ, R32 ;  /* 0x000000ffffbd7224 */ /* 0x000fe400078e0020 */
[----:B------:R-:W4:Y:S01]  /*2feb0*/  LDSM.16.M88.4 R32, [R252+0x54080] ;  /* 0x05408000fc20783b */ /* 0x000f220000000200 */
[----:B------:R-:W-:-:S03]  /*2fec0*/  IMAD.MOV.U32 R127, RZ, RZ, R0 ;  /* 0x000000ffff7f7224 */ /* 0x000fc600078e0000 */
[----:B------:R-:W3:Y:S01]  /*2fed0*/  LDL.LU R0, [R1+0x16e4] ;  /* 0x0016e40001007983 */ /* 0x000ee20000300800 */
[-C--:B------:R-:W-:Y:S07]  /*2fee0*/  HMMA.1688.F32.TF32 R56, R236, R28.reuse, R56 ;  /* 0x0000001cec38723c */ /* 0x080fee0000081038 */
[----:B------:R-:W-:Y:S01]  /*2fef0*/  STL.64 [R1+0x170], R160 ;  /* 0x000170a001007387 */ /* 0x000fe20000100a00 */
[-C--:B------:R-:W-:Y:S03]  /*2ff00*/  HMMA.1688.F32.TF32 R100, R4, R28.reuse, R108 ;  /* 0x0000001c0464723c */ /* 0x080fe6000008106c */
[----:B------:R-:W-:Y:S04]  /*2ff10*/  STL.64 [R1+0x178], R162 ;  /* 0x000178a201007387 */ /* 0x000fe80000100a00 */
[----:B------:R-:W-:Y:S04]  /*2ff20*/  STL.64 [R1+0x230], R48 ;  /* 0x0002303001007387 */ /* 0x000fe80000100a00 */
[----:B------:R1:W-:Y:S02]  /*2ff30*/  STL.64 [R1+0x238], R50 ;  /* 0x0002383201007387 */ /* 0x0003e40000100a00 */
[----:B-1----:R-:W-:Y:S02]  /*2ff40*/  HMMA.1688.F32.TF32 R48, R8, R28, R128 ;  /* 0x0000001c0830723c */ /* 0x002fe40000081080 */
[----:B------:R-:W-:Y:S04]  /*2ff50*/  STL.64 [R1+0x370], R56 ;  /* 0x0003703801007387 */ /* 0x000fe80000100a00 */
[----:B------:R1:W-:Y:S04]  /*2ff60*/  STL.64 [R1+0x378], R58 ;  /* 0x0003783a01007387 */ /* 0x0003e80000100a00 */
[----:B------:R-:W-:Y:S01]  /*2ff70*/  STL.64 [R1+0x4a0], R100 ;  /* 0x0004a06401007387 */ /* 0x000fe20000100a00 */
[----:B----4-:R-:W-:Y:S03]  /*2ff80*/  HMMA.1688.F32.TF32 R52, R156, R32, R52 ;  /* 0x000000209c34723c */ /* 0x010fe60000081034 */
[----:B------:R-:W-:Y:S05]  /*2ff90*/  STL.64 [R1+0x4a8], R102 ;  /* 0x0004a86601007387 */ /* 0x000fea0000100a00 */
[----:B-1----:R-:W-:Y:S04]  /*2ffa0*/  HMMA.1688.F32.TF32 R56, R12, R28, R200 ;  /* 0x0000001c0c38723c */ /* 0x002fe800000810c8 */
[----:B------:R-:W-:Y:S04]  /*2ffb0*/  STL.64 [R1+0x620], R48 ;  /* 0x0006203001007387 */ /* 0x000fe80000100a00 */
[----:B------:R1:W-:Y:S02]  /*2ffc0*/  STL.64 [R1+0x628], R50 ;  /* 0x0006283201007387 */ /* 0x0003e40000100a00 */
[----:B-1----:R-:W-:Y:S11]  /*2ffd0*/  HMMA.1688.F32.TF32 R48, R176, R32, R240 ;  /* 0x00000020b030723c */ /* 0x002ff600000810f0 */
[----:B------:R-:W-:Y:S02]  /*2ffe0*/  @!UPT UIADD3 URZ, URZ, URZ, URZ ;  /* 0x0000003f3f3ff290 */ /* 0x000fe4000fffe03f */
[----:B------:R-:W-:Y:S04]  /*2fff0*/  STL.64 [R1+0x820], R56 ;  /* 0x0008203801007387 */ /* 0x000fe80000100a00 */
[----:B------:R1:W-:Y:S04]  /*30000*/  STL.64 [R1+0x828], R58 ;  /* 0x0008283a01007387 */ /* 0x0003e80000100a00 */
[----:B------:R-:W4:Y:S04]  /*30010*/  LDL.LU R240, [R1+0x680] ;  /* 0x0006800001f07983 */ /* 0x000f280000300800 */
[----:B------:R-:W-:Y:S04]  /*30020*/  STL.64 [R1+0xe0], R52 ;  /* 0x0000e03401007387 */ /* 0x000fe80000100a00 */
[----:B------:R-:W-:Y:S04]  /*30030*/  STL.64 [R1+0xe8], R54 ;  /* 0x0000e83601007387 */ /* 0x000fe80000100a00 */
[----:B------:R-:W-:Y:S04]  /*30040*/  STL.64 [R1+0x100], R48 ;  /* 0x0001003001007387 */ /* 0x000fe80000100a00 */
[----:B------:R1:W-:Y:S04]  /*30050*/  STL.64 [R1+0x108], R50 ;  /* 0x0001083201007387 */ /* 0x0003e80000100a00 */
[----:B------:R-:W4:Y:S04]  /*30060*/  LDL.LU R241, [R1+0x684] ;  /* 0x0006840001f17983 */ /* 0x000f280000300800 */
[----:B------:R-:W4:Y:S01]  /*30070*/  LDL.LU R242, [R1+0x688] ;  /* 0x0006880001f27983 */ /* 0x000f220000300800 */
[----:B------:R-:W-:-:S02]  /*30080*/  IMAD.MOV.U32 R204, RZ, RZ, R41 ;  /* 0x000000ffffcc7224 */ /* 0x000fc400078e0029 */
[----:B------:R-:W-:Y:S02]  /*30090*/  IMAD.MOV.U32 R205, RZ, RZ, R40 ;  /* 0x000000ffffcd7224 */ /* 0x000fe400078e0028 */
[----:B------:R-:W-:Y:S02]  /*300a0*/  IMAD.MOV.U32 R206, RZ, RZ, R37 ;  /* 0x000000ffffce7224 */ /* 0x000fe400078e0025 */
[----:B------:R-:W-:Y:S01]  /*300b0*/  IMAD.MOV.U32 R207, RZ, RZ, R36 ;  /* 0x000000ffffcf7224 */ /* 0x000fe200078e0024 */
[-C--:B-1----:R-:W-:Y:S01]  /*300c0*/  HMMA.1688.F32.TF32 R56, R216, R32.reuse, R248 ;  /* 0x00000020d838723c */ /* 0x082fe200000810f8 */
[----:B------:R-:W1:Y:S04]  /*300d0*/  LDSM.16.M88.4 R36, [R252+0x55080] ;  /* 0x05508000fc24783b */ /* 0x000e680000000200 */
[----:B------:R-:W4:Y:S03]  /*300e0*/  LDSM.16.M88.4 R40, [R252+0x56080] ;  /* 0x05608000fc28783b */ /* 0x000f260000000200 */
[-C--:B------:R-:W-:Y:S08]  /*300f0*/  HMMA.1688.F32.TF32 R48, R196, R32.reuse, R204 ;  /* 0x00000020c430723c */ /* 0x080ff000000810cc */
[-C--:B------:R-:W-:Y:S11]  /*30100*/  HMMA.1688.F32.TF32 R52, R236, R32.reuse, R60 ;  /* 0x00000020ec34723c */ /* 0x080ff6000008103c */
[----:B------:R-:W-:Y:S04]  /*30110*/  @!UPT UIADD3 URZ, URZ, URZ, URZ ;  /* 0x0000003f3f3ff290 */ /* 0x000fe8000fffe03f */
[----:B------:R-:W-:Y:S04]  /*30120*/  STL.64 [R1+0x110], R48 ;  /* 0x0001103001007387 */ /* 0x000fe80000100a00 */
[----:B------:R1:W-:Y:S02]  /*30130*/  STL.64 [R1+0x118], R50 ;  /* 0x0001183201007387 */ /* 0x0003e40000100a00 */
[-C--:B-1----:R-:W-:Y:S02]  /*30140*/  HMMA.1688.F32.TF32 R48, R4, R32.reuse, R112 ;  /* 0x000000200430723c */ /* 0x082fe40000081070 */
[----:B------:R-:W-:Y:S04]  /*30150*/  STL.64 [R1+0x160], R56 ;  /* 0x0001603801007387 */ /* 0x000fe80000100a00 */
[----:B------:R1:W-:Y:S04]  /*30160*/  STL.64 [R1+0x168], R58 ;  /* 0x0001683a01007387 */ /* 0x0003e80000100a00 */
[----:B------:R-:W-:Y:S04]  /*30170*/  STL.64 [R1+0x290], R52 ;  /* 0x0002903401007387 */ /* 0x000fe80000100a00 */
[----:B------:R1:W-:Y:S02]  /*30180*/  STL.64 [R1+0x298], R54 ;  /* 0x0002983601007387 */ /* 0x0003e40000100a00 */
[-C--:B-1----:R-:W-:Y:S07]  /*30190*/  HMMA.1688.F32.TF32 R56, R8, R32.reuse, R132 ;  /* 0x000000200838723c */ /* 0x082fee0000081084 */
[----:B------:R-:W-:Y:S01]  /*301a0*/  STL.64 [R1+0x410], R48 ;  /* 0x0004103001007387 */ /* 0x000fe20000100a00 */
[----:B------:R-:W-:Y:S03]  /*301b0*/  HMMA.1688.F32.TF32 R52, R12, R32, R208 ;  /* 0x000000200c34723c */ /* 0x000fe600000810d0 */
[----:B------:R1:W-:Y:S05]  /*301c0*/  STL.64 [R1+0x418], R50 ;  /* 0x0004183201007387 */ /* 0x0003ea0000100a00 */
[----:B-1----:R-:W-:Y:S07]  /*301d0*/  HMMA.1688.F32.TF32 R48, R156, R36, R188 ;  /* 0x000000249c30723c */ /* 0x002fee00000810bc */
[----:B------:R-:W-:Y:S04]  /*301e0*/  STL.64 [R1+0x500], R56 ;  /* 0x0005003801007387 */ /* 0x000fe80000100a00 */
[----:B------:R-:W-:Y:S04]  /*301f0*/  STL.64 [R1+0x508], R58 ;  /* 0x0005083a01007387 */ /* 0x000fe80000100a00 */
[----:B------:R-:W-:Y:S04]  /*30200*/  STL.64 [R1+0x770], R52 ;  /* 0x0007703401007387 */ /* 0x000fe80000100a00 */
[----:B------:R-:W-:Y:S01]  /*30210*/  STL.64 [R1+0x778], R54 ;  /* 0x0007783601007387 */ /* 0x000fe20000100a00 */
[----:B------:R-:W-:-:S02]  /*30220*/  IMAD.MOV.U32 R186, RZ, RZ, R73 ;  /* 0x000000ffffba7224 */ /* 0x000fc400078e0049 */
[----:B------:R-:W-:Y:S01]  /*30230*/  IMAD.MOV.U32 R187, RZ, RZ, R81 ;  /* 0x000000ffffbb7224 */ /* 0x000fe200078e0051 */
[----:B------:R-:W-:Y:S04]  /*30240*/  LDSM.16.M88.4 R56, [R252+0x5a080] ;  /* 0x05a08000fc38783b */ /* 0x000fe80000000200 */
[----:B------:R1:W-:Y:S01]  /*30250*/  STL.64 [R1+0x88], R50 ;  /* 0x0000883201007387 */ /* 0x0003e20000100a00 */
[----:B------:R-:W-:Y:S01]  /*30260*/  IMAD.MOV.U32 R2, RZ, RZ, R48 ;  /* 0x000000ffff027224 */ /* 0x000fe200078e0030 */
[----:B------:R-:W-:Y:S02]  /*30270*/  MOV R3, R49 ;  /* 0x0000003100037202 */ /* 0x000fe40000000f00 */
[-C--:B-1----:R-:W-:Y:S11]  /*30280*/  HMMA.1688.F32.TF32 R48, R176, R36.reuse, R180 ;  /* 0x00000024b030723c */ /* 0x082ff600000810b4 */
[----:B------:R-:W-:Y:S11]  /*30290*/  @!UPT UIADD3 URZ, URZ, URZ, URZ ;  /* 0x0000003f3f3ff290 */ /* 0x000ff6000fffe03f */
[----:B------:R-:W-:Y:S02]  /*302a0*/  @!UPT UIADD3 URZ, URZ, URZ, URZ ;  /* 0x0000003f3f3ff290 */ /* 0x000fe4000fffe03f */
[----:B------:R-:W-:Y:S02]  /*302b0*/  IMAD.MOV.U32 R33, RZ, RZ, R48 ;  /* 0x000000ffff217224 */ /* 0x000fe400078e0030 */
[----:B------:R-:W-:Y:S02]  /*302c0*/  IMAD.MOV.U32 R32, RZ, RZ, R49 ;  /* 0x000000ffff207224 */ /* 0x000fe400078e0031 */
[----:B------:R-:W-:Y:S02]  /*302d0*/  IMAD.MOV.U32 R25, RZ, RZ, R50 ;  /* 0x000000ffff197224 */ /* 0x000fe400078e0032 */
[----:B------:R-:W-:Y:S02]  /*302e0*/  IMAD.MOV.U32 R24, RZ, RZ, R51 ;  /* 0x000000ffff187224 */ /* 0x000fe400078e0033 */
[-C--:B--2---:R-:W-:Y:S01]  /*302f0*/  HMMA.1688.F32.TF32 R48, R196, R36.reuse, R124 ;  /* 0x00000024c430723c */ /* 0x084fe2000008107c */
[----:B------:R-:W-:Y:S04]  /*30300*/  STL.64 [R1+0x14d8], R26 ;  /* 0x0014d81a01007387 */ /* 0x000fe80000100a00 */
[----:B------:R1:W-:Y:S04]  /*30310*/  STL.64 [R1+0x14d0], R24 ;  /* 0x0014d01801007387 */ /* 0x0003e80000100a00 */
[----:B------:R-:W-:Y:S04]  /*30320*/  STL.64 [R1+0x14b8], R34 ;  /* 0x0014b82201007387 */ /* 0x000fe80000100a00 */
[----:B------:R-:W-:Y:S01]  /*30330*/  STL.64 [R1+0x14b0], R32 ;  /* 0x0014b02001007387 */ /* 0x000fe20000100a00 */
[----:B-1----:R-:W-:Y:S10]  /*30340*/  HMMA.1688.F32.TF32 R24, R216, R36, R244 ;  /* 0x00000024d818723c */ /* 0x002ff400000810f4 */
[----:B------:R-:W-:-:S02]  /*30350*/  IMAD.MOV.U32 R29, RZ, RZ, R49 ;  /* 0x000000ffff1d7224 */ /* 0x000fc400078e0031 */
[----:B------:R-:W-:Y:S01]  /*30360*/  IMAD.MOV.U32 R28, RZ, RZ, R50 ;  /* 0x000000ffff1c7224 */ /* 0x000fe200078e0032 */
[----:B------:R-:W-:Y:S04]  /*30370*/  STL [R1+0xa0], R48 ;  /* 0x0000a03001007387 */ /* 0x000fe80000100800 */
[----:B------:R-:W-:Y:S04]  /*30380*/  STL.64 [R1+0x14c8], R30 ;  /* 0x0014c81e01007387 */ /* 0x000fe80000100a00 */
[----:B------:R1:W-:Y:S02]  /*30390*/  STL.64 [R1+0x14c0], R28 ;  /* 0x0014c01c01007387 */ /* 0x0003e40000100a00 */
[-C--:B-1----:R-:W-:Y:S02]  /*303a0*/  HMMA.1688.F32.TF32 R28, R236, R36.reuse, R64 ;  /* 0x00000024ec1c723c */ /* 0x082fe40000081040 */
[----:B------:R-:W-:Y:S04]  /*303b0*/  STL.64 [R1+0xf0], R24 ;  /* 0x0000f01801007387 */ /* 0x000fe80000100a00 */
[----:B------:R1:W-:Y:S02]  /*303c0*/  STL.64 [R1+0xf8], R26 ;  /* 0x0000f81a01007387 */ /* 0x0003e40000100a00 */
[-C--:B------:R-:W-:Y:S08]  /*303d0*/  HMMA.1688.F32.TF32 R32, R4, R36.reuse, R116 ;  /* 0x000000240420723c */ /* 0x080ff00000081074 */
[----:B-1----:R-:W-:Y:S01]  /*303e0*/  HMMA.1688.F32.TF32 R24, R8, R36, R136 ;  /* 0x000000240818723c */ /* 0x002fe20000081088 */
[----:B---3--:R-:W-:-:S06]  /*303f0*/  IMAD.MOV.U32 R243, RZ, RZ, R0 ;  /* 0x000000fffff37224 */ /* 0x008fcc00078e0000 */
[----:B------:R-:W-:Y:S04]  /*30400*/  STL.64 [R1+0x210], R28 ;  /* 0x0002101c01007387 */ /* 0x000fe80000100a00 */
[----:B------:R1:W-:Y:S01]  /*30410*/  STL.64 [R1+0x218], R30 ;  /* 0x0002181e01007387 */ /* 0x0003e20000100a00 */
[----:B------:R-:W-:Y:S02]  /*30420*/  IMAD.MOV.U32 R174, RZ, RZ, R149 ;  /* 0x000000ffffae7224 */ /* 0x000fe400078e0095 */
[----:B------:R-:W-:Y:S01]  /*30430*/  IMAD.MOV.U32 R175, RZ, RZ, R153 ;  /* 0x000000ffffaf7224 */ /* 0x000fe200078e0099 */
[----:B------:R-:W-:Y:S01]  /*30440*/  LDSM.16.M88.4 R136, [R252+0x5f080] ;  /* 0x05f08000fc88783b */ /* 0x000fe20000000200 */
[----:B-1----:R-:W-:Y:S03]  /*30450*/  HMMA.1688.F32.TF32 R28, R12, R36, R212 ;  /* 0x000000240c1c723c */ /* 0x002fe600000810d4 */
[----:B------:R-:W-:Y:S04]  /*30460*/  STL.64 [R1+0x380], R32 ;  /* 0x0003802001007387 */ /* 0x000fe80000100a00 */
[----:B------:R-:W-:Y:S04]  /*30470*/  STL.64 [R1+0x388], R34 ;  /* 0x0003882201007387 */ /* 0x000fe80000100a00 */
[----:B------:R-:W-:Y:S04]  /*30480*/  STL.64 [R1+0x14a8], R38 ;  /* 0x0014a82601007387 */ /* 0x000fe80000100a00 */
[----:B------:R-:W-:Y:S04]  /*30490*/  STL.64 [R1+0x480], R24 ;  /* 0x0004801801007387 */ /* 0x000fe80000100a00 */
[----:B------:R4:W-:Y:S04]  /*304a0*/  STL.64 [R1+0x488], R26 ;  /* 0x0004881a01007387 */ /* 0x0009e80000100a00 */
[----:B------:R-:W-:Y:S04]  /*304b0*/  STL.64 [R1+0x5b0], R28 ;  /* 0x0005b01c01007387 */ /* 0x000fe80000100a00 */
[----:B------:R-:W-:Y:S04]  /*304c0*/  STL.64 [R1+0x5b8], R30 ;  /* 0x0005b81e01007387 */ /* 0x000fe80000100a00 */
        /* <DEDUP_REMOVED lines=9> */
[----:B------:R-:W3:Y:S01]  /*30560*/  LDL.LU R47, [R1+0xcc] ;  /* 0x0000cc00012f7983 */ /* 0x000ee20000300800 */
[----:B----4-:R-:W-:Y:S03]  /*30570*/  HMMA.1688.F32.TF32 R24, R156, R40, R240 ;  /* 0x000000289c18723c */ /* 0x010fe600000810f0 */
        /* <DEDUP_REMOVED lines=22> */
[----:B------:R-:W-:Y:S04]  /*306e0*/  STL.64 [R1+0x1508], R18 ;  /* 0x0015081201007387 */ /* 0x000fe80000100a00 */
[----:B------:R1:W-:Y:S04]  /*306f0*/  STL.64 [R1+0x1500], R16 ;  /* 0x0015001001007387 */ /* 0x0003e80000100a00 */
[----:B------:R-:W-:Y:S04]  /*30700*/  STL.64 [R1+0x14f8], R22 ;  /* 0x0014f81601007387 */ /* 0x000fe80000100a00 */
[----:B------:R2:W-:Y:S01]  /*30710*/  STL.64 [R1+0x14f0], R20 ;  /* 0x0014f01401007387 */ /* 0x0005e20000100a00 */
[-C--:B-1----:R-:W-:Y:S08]  /*30720*/  HMMA.1688.F32.TF32 R16, R236, R40.reuse, R92 ;  /* 0x00000028ec10723c */ /* 0x082ff0000008105c */
[-C--:B------:R-:W-:Y:S01]  /*30730*/  HMMA.1688.F32.TF32 R24, R4, R40.reuse, R120 ;  /* 0x000000280418723c */ /* 0x080fe20000081078 */
[----:B------:R-:W-:Y:S01]  /*30740*/  MOV R0, R51 ;  /* 0x0000003300007202 */ /* 0x000fe20000000f00 */
[----:B------:R-:W-:Y:S04]  /*30750*/  LDSM.16.M88.4 R120, [R252+0x5b080] ;  /* 0x05b08000fc78783b */ /* 0x000fe80000000200 */
[----:B------:R-:W-:Y:S02]  /*30760*/  LDSM.16.M88.4 R48, [R252+0x58080] ;  /* 0x05808000fc30783b */ /* 0x000fe40000000200 */
[-C--:B--2---:R-:W-:Y:S02]  /*30770*/  HMMA.1688.F32.TF32 R248, R176, R40.reuse, R52 ;  /* 0x00000028b0f8723c */ /* 0x084fe40000081034 */
[----:B------:R-:W-:Y:S06]  /*30780*/  LDSM.16.M88.4 R52, [R252+0x59080] ;  /* 0x05908000fc34783b */ /* 0x000fec0000000200 */
[-C--:B---3--:R-:W-:Y:S08]  /*30790*/  HMMA.1688.F32.TF32 R244, R196, R40.reuse, R204 ;  /* 0x00000028c4f4723c */ /* 0x088ff000000810cc */
[-C--:B------:R-:W-:Y:S01]  /*307a0*/  HMMA.1688.F32.TF32 R20, R216, R40.reuse, R44 ;  /* 0x00000028d814723c */ /* 0x080fe2000008102c */
[----:B------:R-:W4:Y:S06]  /*307b0*/  LDSM.16.M88.4 R44, [R252+0x57080] ;  /* 0x05708000fc2c783b */ /* 0x000f2c0000000200 */
        /* <DEDUP_REMOVED lines=10> */
[----:B------:R-:W-:Y:S07]  /*30860*/  STL.64 [R1+0x340], R24 ;  /* 0x0003401801007387 */ /* 0x000fee0000100a00 */
[-C--:B----4-:R-:W-:Y:S01]  /*30870*/  HMMA.1688.F32.TF32 R240, R156, R44.reuse, R240 ;  /* 0x0000002c9cf0723c */ /* 0x090fe200000810f0 */
[----:B------:R1:W-:Y:S07]  /*30880*/  STL.64 [R1+0x348], R26 ;  /* 0x0003481a01007387 */ /* 0x0003ee0000100a00 */
[-C--:B------:R-:W-:Y:S01]  /*30890*/  HMMA.1688.F32.TF32 R60, R176, R44.reuse, R188 ;  /* 0x0000002cb03c723c */ /* 0x080fe200000810bc */
[----:B------:R-:W-:Y:S07]  /*308a0*/  STL.64 [R1+0x1510], R42 ;  /* 0x0015102a01007387 */ /* 0x000fee0000100a00 */
[-C--:B------:R-:W-:Y:S01]  /*308b0*/  HMMA.1688.F32.TF32 R64, R196, R44.reuse, R180 ;  /* 0x0000002cc440723c */ /* 0x080fe200000810b4 */
[----:B------:R-:W-:Y:S04]  /*308c0*/  STL.64 [R1+0x3f0], R20 ;  /* 0x0003f01401007387 */ /* 0x000fe80000100a00 */
[----:B------:R2:W-:Y:S03]  /*308d0*/  STL.64 [R1+0x3f8], R22 ;  /* 0x0003f81601007387 */ /* 0x0005e60000100a00 */
[-C--:B------:R-:W-:Y:S01]  /*308e0*/  HMMA.1688.F32.TF32 R68, R216, R44.reuse, R68 ;  /* 0x0000002cd844723c */ /* 0x080fe20000081044 */
[----:B------:R-:W-:Y:S07]  /*308f0*/  STL.64 [R1+0x4f0], R16 ;  /* 0x0004f01001007387 */ /* 0x000fee0000100a00 */
[-C--:B-1----:R-:W-:Y:S01]  /*30900*/  HMMA.1688.F32.TF32 R24, R236, R44.reuse, R124 ;  /* 0x0000002cec18723c */ /* 0x082fe2000008107c */
[----:B------:R1:W-:Y:S07]  /*30910*/  STL.64 [R1+0x4f8], R18 ;  /* 0x0004f81201007387 */ /* 0x0003ee0000100a00 */
[-C--:B--2---:R-:W-:Y:S08]  /*30920*/  HMMA.1688.F32.TF32 R20, R4, R44.reuse, R84 ;  /* 0x0000002c0414723c */ /* 0x084ff00000081054 */
[----:B-1----:R-:W-:Y:S01]  /*30930*/  HMMA.1688.F32.TF32 R16, R8, R44, R88 ;  /* 0x0000002c0810723c */ /* 0x002fe20000081058 */
[----:B------:R-:W-:Y:S04]  /*30940*/  STL.64 [R1+0x1520], R242 ;  /* 0x001520f201007387 */ /* 0x000fe80000100a00 */
        /* <DEDUP_REMOVED lines=8> */
[----:B------:R1:W-:Y:S04]  /*309d0*/  STL.64 [R1+0xd0], R24 ;  /* 0x0000d01801007387 */ /* 0x0003e80000100a00 */
[----:B------:R2:W-:Y:S04]  /*309e0*/  STL.64 [R1+0xd8], R26 ;  /* 0x0000d81a01007387 */ /* 0x0005e80000100a00 */
[----:B------:R-:W-:Y:S01]  /*309f0*/  STL.64 [R1+0x240], R20 ;  /* 0x0002401401007387 */ /* 0x000fe20000100a00 */
[----:B------:R-:W-:-:S03]  /*30a00*/  IMAD.MOV.U32 R189, RZ, RZ, R77 ;  /* 0x000000ffffbd7224 */ /* 0x000fc600078e004d */
[----:B------:R-:W-:Y:S01]  /*30a10*/  STL.64 [R1+0x248], R22 ;  /* 0x0002481601007387 */ /* 0x000fe20000100a00 */
[----:B------:R-:W-:-:S03]  /*30a20*/  MOV R190, R80 ;  /* 0x0000005000be7202 */ /* 0x000fc60000000f00 */
[----:B------:R-:W3:Y:S01]  /*30a30*/  LDL.LU R76, [R1+0x16e0] ;  /* 0x0016e000014c7983 */ /* 0x000ee20000300800 */
[----:B------:R-:W-:-:S03]  /*30a40*/  IMAD.MOV.U32 R191, RZ, RZ, R72 ;  /* 0x000000ffffbf7224 */ /* 0x000fc600078e0048 */
[----:B------:R-:W-:Y:S04]  /*30a50*/  STL.64 [R1+0x3b0], R16 ;  /* 0x0003b01001007387 */ /* 0x000fe80000100a00 */
[----:B------:R4:W-:Y:S04]  /*30a60*/  STL.64 [R1+0x3b8], R18 ;  /* 0x0003b81201007387 */ /* 0x0009e80000100a00 */
        /* <DEDUP_REMOVED lines=39> */
[----:B---3--:R-:W-:Y:S01]  /*30ce0*/  MOV R135, R76 ;  /* 0x0000004c00877202 */ /* 0x008fe20000000f00 */
[----:B--2---:R-:W-:-:S02]  /*30cf0*/  IMAD.MOV.U32 R134, RZ, RZ, R77 ;  /* 0x000000ffff867224 */ /* 0x004fc400078e004d */
[----:B----4-:R-:W-:Y:S02]  /*30d00*/  IMAD.MOV.U32 R133, RZ, RZ, R80 ;  /* 0x000000ffff857224 */ /* 0x010fe400078e0050 */
[----:B------:R-:W-:Y:S02]  /*30d10*/  IMAD.MOV.U32 R132, RZ, RZ, R72 ;  /* 0x000000ffff847224 */ /* 0x000fe400078e0048 */
[----:B------:R-:W2:Y:S04]  /*30d20*/  LDL.LU R72, [R1+0x16c8] ;  /* 0x0016c80001487983 */ /* 0x000ea80000300800 */
[----:B------:R-:W3:Y:S04]  /*30d30*/  LDL.LU R80, [R1+0x16c4] ;  /* 0x0016c40001507983 */ /* 0x000ee80000300800 */
[----:B------:R-:W1:Y:S04]  /*30d40*/  LDL.LU R77, [R1+0x16c0] ;  /* 0x0016c000014d7983 */ /* 0x000e680000300800 */
[----:B------:R-:W4:Y:S01]  /*30d50*/  LDL.LU R76, [R1+0x16bc] ;  /* 0x0016bc00014c7983 */ /* 0x000f220000300800 */
[----:B------:R-:W-:-:S03]  /*30d60*/  IMAD.MOV.U32 R208, RZ, RZ, R81 ;  /* 0x000000ffffd07224 */ /* 0x000fc600078e0051 */
[----:B------:R-:W3:Y:S01]  /*30d70*/  LDL.LU R81, [R1+0x16b8] ;  /* 0x0016b80001517983 */ /* 0x000ee20000300800 */
[----:B------:R-:W-:-:S03]  /*30d80*/  IMAD.MOV.U32 R209, RZ, RZ, R73 ;  /* 0x000000ffffd17224 */ /* 0x000fc600078e0049 */
[----:B------:R-:W3:Y:S01]  /*30d90*/  LDL.LU R73, [R1+0x16b4] ;  /* 0x0016b40001497983 */ /* 0x000ee20000300800 */
[----:B------:R-:W-:Y:S02]  /*30da0*/  IMAD.MOV.U32 R124, RZ, RZ, R144 ;  /* 0x000000ffff7c7224 */ /* 0x000fe400078e0090 */
[----:B------:R-:W-:Y:S02]  /*30db0*/  IMAD.MOV.U32 R125, RZ, RZ, R145 ;  /* 0x000000ffff7d7224 */ /* 0x000fe400078e0091 */
[----:B------:R-:W-:Y:S02]  /*30dc0*/  IMAD.MOV.U32 R126, RZ, RZ, R148 ;  /* 0x000000ffff7e7224 */ /* 0x000fe400078e0094 */
[----:B------:R-:W-:Y:S02]  /*30dd0*/  IMAD.MOV.U32 R127, RZ, RZ, R152 ;  /* 0x000000ffff7f7224 */ /* 0x000fe400078e0098 */
[----:B--2---:R-:W-:Y:S02]  /*30de0*/  IMAD.MOV.U32 R210, RZ, RZ, R72 ;  /* 0x000000ffffd27224 */ /* 0x004fe400078e0048 */
[----:B------:R-:W2:Y:S04]  /*30df0*/  LDL.LU R72, [R1+0x16b0] ;  /* 0x0016b00001487983 */ /* 0x000ea80000300800 */
[----:B------:R-:W2:Y:S01]  /*30e00*/  LDL.LU R211, [R1+0x14c] ;  /* 0x00014c0001d37983 */ /* 0x000ea20000300800 */
[----:B-1----:R-:W-:-:S03]  /*30e10*/  IMAD.MOV.U32 R24, RZ, RZ, R77 ;  /* 0x000000ffff187224 */ /* 0x002fc600078e004d */
[----:B------:R-:W2:Y:S01]  /*30e20*/  LDL.LU R77, [R1+0x16ac] ;  /* 0x0016ac00014d7983 */ /* 0x000ea20000300800 */
[----:B----4-:R-:W-:Y:S01]  /*30e30*/  IMAD.MOV.U32 R25, RZ, RZ, R76 ;  /* 0x000000ffff197224 */ /* 0x010fe200078e004c */
[----:B---3--:R-:W-:Y:S02]  /*30e40*/  MOV R27, R80 ;  /* 0x00000050001b7202 */ /* 0x008fe40000000f00 */
[----:B------:R-:W3:Y:S01]  /*30e50*/  LDL.LU R76, [R1+0x16a8] ;  /* 0x0016a800014c7983 */ /* 0x000ee20000300800 */
[----:B------:R-:W-:-:S03]  /*30e60*/  IMAD.MOV.U32 R26, RZ, RZ, R81 ;  /* 0x000000ffff1a7224 */ /* 0x000fc600078e0051 */
[----:B------:R-:W4:Y:S04]  /*30e70*/  LDL.LU R81, [R1+0x16a4] ;  /* 0x0016a40001517983 */ /* 0x000f280000300800 */
[----:B------:R-:W4:Y:S04]  /*30e80*/  LDL.LU R80, [R1+0x16a0] ;  /* 0x0016a00001507983 */ /* 0x000f280000300800 */
        /* <DEDUP_REMOVED lines=27> */
[----:B------:R-:W-:Y:S11]  /*31040*/  STL.64 [R1+0x1558], R46 ;  /* 0x0015582e01007387 */ /* 0x000ff60000100a00 */
[----:B------:R-:W-:Y:S09]  /*31050*/  @!UPT UIADD3 URZ, URZ, URZ, URZ ;  /* 0x0000003f3f3ff290 */ /* 0x000ff2000fffe03f */
[----:B------:R-:W-:Y:S04]  /*31060*/  STL.64 [R1+0x440], R16 ;  /* 0x0004401001007387 */ /* 0x000fe80000100a00 */
[----:B------:R2:W-:Y:S01]  /*31070*/  STL.64 [R1+0x448], R18 ;  /* 0x0004481201007387 */ /* 0x0005e20000100a00 */
[-C--:B------:R-:W-:Y:S03]  /*31080*/  HMMA.1688.F32.TF32 R84, R216, R48.reuse, R24 ;  /* 0x00000030d854723c */ /* 0x080fe60000081018 */
[----:B------:R-:W4:Y:S04]  /*31090*/  LDL.LU R180, [R1+0x8f0] ;  /* 0x0008f00001b47983 */ /* 0x000f280000300800 */
[----:B------:R-:W4:Y:S01]  /*310a0*/  LDL.LU R181, [R1+0x8f4] ;  /* 0x0008f40001b57983 */ /* 0x000f220000300800 */
[----:B------:R-:W-:Y:S03]  /*310b0*/  HMMA.1688.F32.TF32 R24, R4, R48, R132 ;  /* 0x000000300418723c */ /* 0x000fe60000081084 */
[----:B------:R-:W4:Y:S04]  /*310c0*/  LDL.LU R182, [R1+0x8f8] ;  /* 0x0008f80001b67983 */ /* 0x000f280000300800 */
[----:B------:R-:W4:Y:S01]  /*310d0*/  LDL.LU R183, [R1+0x8fc] ;  /* 0x0008fc0001b77983 */ /* 0x000f220000300800 */
[----:B------:R-:W-:Y:S03]  /*310e0*/  HMMA.1688.F32.TF32 R116, R216, R56, R168 ;  /* 0x00000038d874723c */ /* 0x000fe600000810a8 */
[----:B------:R-:W-:Y:S05]  /*310f0*/  LDSM.16.M88.4 R132, [R252+0x5e080] ;  /* 0x05e08000fc84783b */ /* 0x000fea0000000200 */
[-C--:B--2---:R-:W-:Y:S08]  /*31100*/  HMMA.1688.F32.TF32 R16, R236, R48.reuse, R208 ;  /* 0x00000030ec10723c */ /* 0x084ff000000810d0 */
[-C--:B---3--:R-:W-:Y:S11]  /*31110*/  HMMA.1688.F32.TF32 R72, R156, R48.reuse, R72 ;  /* 0x000000309c48723c */ /* 0x088ff60000081048 */
[----:B------:R-:W-:Y:S11]  /*31120*/  @!UPT UIADD3 URZ, URZ, URZ, URZ ;  /* 0x0000003f3f3ff290 */ /* 0x000ff6000fffe03f */
[----:B------:R-:W-:Y:S01]  /*31130*/  @!UPT UIADD3 URZ, URZ, URZ, URZ ;  /* 0x0000003f3f3ff290 */ /* 0x000fe2000fffe03f */
[----:B------:R-:W-:Y:S04]  /*31140*/  STL.64 [R1+0x1568], R74 ;  /* 0x0015684a01007387 */ /* 0x000fe80000100a00 */
[----:B------:R-:W-:Y:S04]  /*31150*/  STL.64 [R1+0x1560], R72 ;  /* 0x0015604801007387 */ /* 0x000fe80000100a00 */
[----:B------:R-:W-:Y:S01]  /*31160*/  STL.64 [R1+0x90], R16 ;  /* 0x0000901001007387 */ /* 0x000fe20000100a00 */
[-C--:B----4-:R-:W-:Y:S03]  /*31170*/  HMMA.1688.F32.TF32 R20, R8, R48.reuse, R112 ;  /* 0x000000300814723c */ /* 0x090fe60000081070 */
[----:B------:R1:W-:Y:S05]  /*31180*/  STL.64 [R1+0x98], R18 ;  /* 0x0000981201007387 */ /* 0x0003ea0000100a00 */
[----:B-1----:R-:W-:Y:S01]  /*31190*/  HMMA.1688.F32.TF32 R16, R12, R48, R96 ;  /* 0x000000300c10723c */ /* 0x002fe20000081060 */
[----:B------:R-:W-:Y:S04]  /*311a0*/  STL.64 [R1+0x200], R24 ;  /* 0x0002001801007387 */ /* 0x000fe80000100a00 */
[----:B------:R-:W-:Y:S10]  /*311b0*/  STL.64 [R1+0x208], R26 ;  /* 0x0002081a01007387 */ /* 0x000ff40000100a00 */
        /* <DEDUP_REMOVED lines=18> */
[-C--:B------:R-:W-:Y:S01]  /*312e0*/  HMMA.1688.F32.TF32 R20, R8, R56.reuse, R124 ;  /* 0x000000380814723c */ /* 0x080fe2000008107c */
[----:B------:R-:W-:Y:S01]  /*312f0*/  MOV R32, R145 ;  /* 0x0000009100207202 */ /* 0x000fe20000000f00 */
[----:B------:R-:W-:Y:S01]  /*31300*/  IMAD.MOV.U32 R33, RZ, RZ, R144 ;  /* 0x000000ffff217224 */ /* 0x000fe200078e0090 */
[----:B------:R-:W1:Y:S04]  /*31310*/  LDSM.16.M88.4 R124, [R252+0x5c080] ;  /* 0x05c08000fc7c783b */ /* 0x000e680000000200 */
[----:B------:R-:W-:Y:S04]  /*31320*/  STL.64 [R1+0x10], R16 ;  /* 0x0000101001007387 */ /* 0x000fe80000100a00 */
[----:B------:R2:W-:Y:S02]  /*31330*/  STL.64 [R1+0x18], R18 ;  /* 0x0000181201007387 */ /* 0x0005e40000100a00 */
[----:B--2---:R-:W-:Y:S02]  /*31340*/  HMMA.1688.F32.TF32 R16, R12, R56, R232 ;  /* 0x000000380c10723c */ /* 0x004fe400000810e8 */
[----:B------:R-:W-:Y:S04]  /*31350*/  STL.64 [R1+0x140], R24 ;  /* 0x0001401801007387 */ /* 0x000fe80000100a00 */
[----:B------:R-:W-:Y:S04]  /*31360*/  STL.64 [R1+0x148], R26 ;  /* 0x0001481a01007387 */ /* 0x000fe80000100a00 */
[----:B------:R-:W-:Y:S04]  /*31370*/  STL.64 [R1+0x280], R20 ;  /* 0x0002801401007387 */ /* 0x000fe80000100a00 */
[----:B------:R-:W-:Y:S01]  /*31380*/  STL.64 [R1+0x288], R22 ;  /* 0x0002881601007387 */ /* 0x000fe20000100a00 */
[----:B------:R-:W-:-:S02]  /*31390*/  IMAD.MOV.U32 R34, RZ, RZ, R153 ;  /* 0x000000ffff227224 */ /* 0x000fc400078e0099 */
[----:B------:R-:W-:-:S06]  /*313a0*/  IMAD.MOV.U32 R35, RZ, RZ, R149 ;  /* 0x000000ffff237224 */ /* 0x000fcc00078e0095 */
[----:B------:R-:W-:Y:S04]  /*313b0*/  STL.64 [R1+0x3a0], R16 ;  /* 0x0003a01001007387 */ /* 0x000fe80000100a00 */
[----:B------:R2:W-:Y:S04]  /*313c0*/  STL.64 [R1+0x3a8], R18 ;  /* 0x0003a81201007387 */ /* 0x0005e80000100a00 */
[----:B------:R-:W2:Y:S04]  /*313d0*/  LDL.LU R145, [R1+0x1684] ;  /* 0x0016840001917983 */ /* 0x000ea80000300800 */
[----:B------:R-:W3:Y:S01]  /*313e0*/  LDL.LU R144, [R1+0x1680] ;  /* 0x0016800001907983 */ /* 0x000ee20000300800 */
[----:B------:R-:W-:-:S03]  /*313f0*/  IMAD.MOV.U32 R38, RZ, RZ, R152 ;  /* 0x000000ffff267224 */ /* 0x000fc600078e0098 */
[----:B------:R-:W4:Y:S01]  /*31400*/  LDL.LU R153, [R1+0x167c] ;  /* 0x00167c0001997983 */ /* 0x000f220000300800 */
[----:B------:R-:W-:-:S03]  /*31410*/  IMAD.MOV.U32 R39, RZ, RZ, R148 ;  /* 0x000000ffff277224 */ /* 0x000fc600078e0094 */
[----:B------:R-:W4:Y:S04]  /*31420*/  LDL.LU R149, [R1+0x1678] ;  /* 0x0016780001957983 */ /* 0x000f280000300800 */
[----:B------:R-:W4:Y:S04]  /*31430*/  LDL.LU R36, [R1+0x570] ;  /* 0x0005700001247983 */ /* 0x000f280000300800 */
[----:B------:R-:W4:Y:S04]  /*31440*/  LDL.LU R37, [R1+0x574] ;  /* 0x0005740001257983 */ /* 0x000f280000300800 */
[----:B------:R-:W4:Y:S04]  /*31450*/  LDL.LU R152, [R1+0x1674] ;  /* 0x0016740001987983 */ /* 0x000f280000300800 */
[----:B------:R-:W4:Y:S01]  /*31460*/  LDL.LU R148, [R1+0x1670] ;  /* 0x0016700001947983 */ /* 0x000f220000300800 */
[----:B--2---:R-:W-:-:S02]  /*31470*/  IMAD.MOV.U32 R19, RZ, RZ, R145 ;  /* 0x000000ffff137224 */ /* 0x004fc400078e0091 */
[----:B---3--:R-:W-:Y:S02]  /*31480*/  IMAD.MOV.U32 R18, RZ, RZ, R144 ;  /* 0x000000ffff127224 */ /* 0x008fe400078e0090 */
[----:B----4-:R-:W-:Y:S02]  /*31490*/  IMAD.MOV.U32 R16, RZ, RZ, R153 ;  /* 0x000000ffff107224 */ /* 0x010fe400078e0099 */
[----:B------:R-:W2:Y:S01]  /*314a0*/  LDL.LU R153, [R1+0x166c] ;  /* 0x00166c0001997983 */ /* 0x000ea20000300800 */
[----:B------:R-:W-:-:S03]  /*314b0*/  MOV R17, R149 ;  /* 0x0000009500117202 */ /* 0x000fc60000000f00 */
[----:B------:R-:W3:Y:S04]  /*314c0*/  LDL.LU R149, [R1+0x1668] ;  /* 0x0016680001957983 */ /* 0x000ee80000300800 */
[----:B------:R-:W4:Y:S04]  /*314d0*/  LDL.LU R144, [R1+0x1664] ;  /* 0x0016640001907983 */ /* 0x000f280000300800 */
[----:B------:R-:W4:Y:S01]  /*314e0*/  LDL.LU R145, [R1+0x1660] ;  /* 0x0016600001917983 */ /* 0x000f220000300800 */
[----:B------:R-:W-:-:S03]  /*314f0*/  IMAD.MOV.U32 R20, RZ, RZ, R152 ;  /* 0x000000ffff147224 */ /* 0x000fc600078e0098 */
[----:B------:R-:W4:Y:S01]  /*31500*/  LDL.LU R152, [R1+0x165c] ;  /* 0x00165c0001987983 */ /* 0x000f220000300800 */
[----:B------:R-:W-:-:S03]  /*31510*/  IMAD.MOV.U32 R21, RZ, RZ, R148 ;  /* 0x000000ffff157224 */ /* 0x000fc600078e0094 */
[----:B------:R-:W4:Y:S01]  /*31520*/  LDL.LU R148, [R1+0x1658] ;  /* 0x0016580001947983 */ /* 0x000f220000300800 */
[----:B--2---:R-:W-:-:S03]  /*31530*/  IMAD.MOV.U32 R22, RZ, RZ, R153 ;  /* 0x000000ffff167224 */ /* 0x004fc600078e0099 */
[----:B------:R-:W2:Y:S01]  /*31540*/  LDL.LU R153, [R1+0x1654] ;  /* 0x0016540001997983 */ /* 0x000ea20000300800 */
[----:B---3--:R-:W-:-:S03]  /*31550*/  IMAD.MOV.U32 R23, RZ, RZ, R149 ;  /* 0x000000ffff177224 */ /* 0x008fc600078e0095 */
[----:B------:R-:W3:Y:S01]  /*31560*/  LDL.LU R149, [R1+0x1650] ;  /* 0x0016500001957983 */ /* 0x000ee20000300800 */
[----:B----4-:R-:W-:-:S03]  /*31570*/  MOV R244, R144 ;  /* 0x0000009000f47202 */ /* 0x010fc60000000f00 */
[----:B------:R-:W4:Y:S01]  /*31580*/  LDL.LU R144, [R1+0x164c] ;  /* 0x00164c0001907983 */ /* 0x000f220000300800 */
[----:B------:R-:W-:-:S03]  /*31590*/  IMAD.MOV.U32 R245, RZ, RZ, R145 ;  /* 0x000000fffff57224 */ /* 0x000fc600078e0091 */
[----:B------:R-:W4:Y:S01]  /*315a0*/  LDL.LU R145, [R1+0x1648] ;  /* 0x0016480001917983 */ /* 0x000f220000300800 */
[----:B------:R-:W-:-:S03]  /*315b0*/  IMAD.MOV.U32 R246, RZ, RZ, R152 ;  /* 0x000000fffff67224 */ /* 0x000fc600078e0098 */
[----:B------:R-:W4:Y:S01]  /*315c0*/  LDL.LU R152, [R1+0x1644] ;  /* 0x0016440001987983 */ /* 0x000f220000300800 */
[----:B------:R-:W-:-:S03]  /*315d0*/  IMAD.MOV.U32 R247, RZ, RZ, R148 ;  /* 0x000000fffff77224 */ /* 0x000fc600078e0094 */
[----:B------:R-:W4:Y:S01]  /*315e0*/  LDL.LU R148, [R1+0x1640] ;  /* 0x0016400001947983 */ /* 0x000f220000300800 */
[----:B------:R-:W-:Y:S03]  /*315f0*/  HMMA.1688.F32.TF32 R96, R196, R52, R108 ;  /* 0x00000034c460723c */ /* 0x000fe6000008106c */
[----:B------:R-:W4:Y:S04]  /*31600*/  LDL.LU R224, [R1+0x640] ;  /* 0x0006400001e07983 */ /* 0x000f280000300800 */
[----:B------:R-:W4:Y:S01]  /*31610*/  LDL.LU R225, [R1+0x644] ;  /* 0x0006440001e17983 */ /* 0x000f220000300800 */
[----:B------:R-:W-:Y:S01]  /*31620*/  HMMA.1688.F32.TF32 R108, R176, R56, R220 ;  /* 0x00000038b06c723c */ /* 0x000fe200000810dc */
[----:B--2---:R-:W-:-:S02]  /*31630*/  IMAD.MOV.U32 R227, RZ, RZ, R153 ;  /* 0x000000ffffe37224 */ /* 0x004fc400078e0099 */
[----:B---3--:R-:W-:Y:S02]  /*31640*/  IMAD.MOV.U32 R226, RZ, RZ, R149 ;  /* 0x000000ffffe27224 */ /* 0x008fe400078e0095 */
[----:B------:R-:W2:Y:S04]  /*31650*/  LDL.LU R149, [R1+0x163c] ;  /* 0x00163c0001957983 */ /* 0x000ea80000300800 */
[----:B------:R-:W3:Y:S01]  /*31660*/  LDL.LU R153, [R1+0x1638] ;  /* 0x0016380001997983 */ /* 0x000ee20000300800 */
[----:B----4-:R-:W-:-:S03]  /*31670*/  IMAD.MOV.U32 R220, RZ, RZ, R152 ;  /* 0x000000ffffdc7224 */ /* 0x010fc600078e0098 */
[----:B------:R-:W4:Y:S01]  /*31680*/  LDL.LU R152, [R1+0x1634] ;  /* 0x0016340001987983 */ /* 0x000f220000300800 */
[----:B------:R-:W-:-:S03]  /*31690*/  MOV R221, R148 ;  /* 0x0000009400dd7202 */ /* 0x000fc60000000f00 */
[----:B------:R-:W4:Y:S01]  /*316a0*/  LDL.LU R148, [R1+0x1630] ;  /* 0x0016300001947983 */ /* 0x000f220000300800 */
[----:B------:R-:W-:Y:S02]  /*316b0*/  IMAD.MOV.U32 R222, RZ, RZ, R145 ;  /* 0x000000ffffde7224 */ /* 0x000fe400078e0091 */
[----:B------:R-:W-:Y:S01]  /*316c0*/  IMAD.MOV.U32 R223, RZ, RZ, R144 ;  /* 0x000000ffffdf7224 */ /* 0x000fe200078e0090 */
[----:B------:R-:W4:Y:S04]  /*316d0*/  LDL.LU R145, [R1+0x162c] ;  /* 0x00162c0001917983 */ /* 0x000f280000300800 */
[----:B------:R-:W4:Y:S01]  /*316e0*/  LDL.LU R144, [R1+0x1628] ;  /* 0x0016280001907983 */ /* 0x000f220000300800 */
[----:B--2---:R-:W-:-:S03]  /*316f0*/  IMAD.MOV.U32 R212, RZ, RZ, R149 ;  /* 0x000000ffffd47224 */ /* 0x004fc600078e0095 */
[----:B------:R-:W2:Y:S01]  /*31700*/  LDL.LU R149, [R1+0x1624] ;  /* 0x0016240001957983 */ /* 0x000ea20000300800 */
[----:B---3--:R-:W-:-:S03]  /*31710*/  IMAD.MOV.U32 R213, RZ, RZ, R153 ;  /* 0x000000ffffd57224 */ /* 0x008fc600078e0099 */
[----:B------:R-:W3:Y:S01]  /*31720*/  LDL.LU R153, [R1+0x1620] ;  /* 0x0016200001997983 */ /* 0x000ee20000300800 */
[----:B----4-:R-:W-:-:S03]  /*31730*/  IMAD.MOV.U32 R214, RZ, RZ, R152 ;  /* 0x000000ffffd67224 */ /* 0x010fc600078e0098 */
[----:B------:R-:W4:Y:S01]  /*31740*/  LDL.LU R152, [R1+0x161c] ;  /* 0x00161c0001987983 */ /* 0x000f220000300800 */
[----:B------:R-:W-:-:S03]  /*31750*/  IMAD.MOV.U32 R215, RZ, RZ, R148 ;  /* 0x000000ffffd77224 */ /* 0x000fc600078e0094 */
[----:B------:R-:W2:Y:S01]  /*31760*/  LDL.LU R148, [R1+0x1618] ;  /* 0x0016180001947983 */ /* 0x000ea20000300800 */
[----:B------:R-:W-:-:S03]  /*31770*/  IMAD.MOV.U32 R211, RZ, RZ, R145 ;  /* 0x000000ffffd37224 */ /* 0x000fc600078e0091 */
[----:B------:R-:W3:Y:S01]  /*31780*/  LDL.LU R208, [R1+0x6d0] ;  /* 0x0006d00001d07983 */ /* 0x000ee20000300800 */
[----:B------:R-:W-:-:S03]  /*31790*/  MOV R210, R144 ;  /* 0x0000009000d27202 */ /* 0x000fc60000000f00 */
[----:B------:R-:W3:Y:S04]  /*317a0*/  LDL.LU R209, [R1+0x6d4] ;  /* 0x0006d40001d17983 */ /* 0x000ee80000300800 */
[----:B------:R-:W3:Y:S04]  /*317b0*/  LDL.LU R144, [R1+0x1614] ;  /* 0x0016140001907983 */ /* 0x000ee80000300800 */
[----:B------:R-:W3:Y:S01]  /*317c0*/  LDL.LU R145, [R1+0x1610] ;  /* 0x0016100001917983 */ /* 0x000ee20000300800 */
[----:B----4-:R-:W-:-:S03]  /*317d0*/  IMAD.MOV.U32 R204, RZ, RZ, R152 ;  /* 0x000000ffffcc7224 */ /* 0x010fc600078e0098 */
[----:B------:R-:W4:Y:S01]  /*317e0*/  LDL.LU R152, [R1+0x160c] ;  /* 0x00160c0001987983 */ /* 0x000f220000300800 */
[----:B--2---:R-:W-:-:S03]  /*317f0*/  IMAD.MOV.U32 R205, RZ, RZ, R148 ;  /* 0x000000ffffcd7224 */ /* 0x004fc600078e0094 */
[----:B------:R-:W2:Y:S01]  /*31800*/  LDL.LU R148, [R1+0x1608] ;  /* 0x0016080001947983 */ /* 0x000ea20000300800 */
[----:B---3--:R-:W-:Y:S02]  /*31810*/  IMAD.MOV.U32 R206, RZ, RZ, R153 ;  /* 0x000000ffffce7224 */ /* 0x008fe400078e0099 */
[----:B------:R-:W-:Y:S01]  /*31820*/  IMAD.MOV.U32 R207, RZ, RZ, R149 ;  /* 0x000000ffffcf7224 */ /* 0x000fe200078e0095 */
[----:B------:R-:W3:Y:S04]  /*31830*/  LDL.LU R153, [R1+0x1604] ;  /* 0x0016040001997983 */ /* 0x000ee80000300800 */
[----:B------:R-:W3:Y:S01]  /*31840*/  LDL.LU R149, [R1+0x1600] ;  /* 0x0016000001957983 */ /* 0x000ee20000300800 */
[----:B------:R-:W-:-:S03]  /*31850*/  IMAD.MOV.U32 R40, RZ, RZ, R144 ;  /* 0x000000ffff287224 */ /* 0x000fc600078e0090 */
[----:B------:R-:W3:Y:S01]  /*31860*/  LDL.LU R144, [R1+0x15fc] ;  /* 0x0015fc0001907983 */ /* 0x000ee20000300800 */
[----:B------:R-:W-:-:S03]  /*31870*/  MOV R41, R145 ;  /* 0x0000009100297202 */ /* 0x000fc60000000f00 */
[----:B------:R-:W3:Y:S01]  /*31880*/  LDL.LU R145, [R1+0x15f8] ;  /* 0x0015f80001917983 */ /* 0x000ee20000300800 */
[----:B----4-:R-:W-:-:S03]  /*31890*/  IMAD.MOV.U32 R42, RZ, RZ, R152 ;  /* 0x000000ffff2a7224 */ /* 0x010fc600078e0098 */
[----:B------:R-:W4:Y:S01]  /*318a0*/  LDL.LU R152, [R1+0x15f4] ;  /* 0x0015f40001987983 */ /* 0x000f220000300800 */
[----:B--2---:R-:W-:-:S03]  /*318b0*/  IMAD.MOV.U32 R43, RZ, RZ, R148 ;  /* 0x000000ffff2b7224 */ /* 0x004fc600078e0094 */
[----:B------:R-:W2:Y:S01]  /*318c0*/  LDL.LU R148, [R1+0x15f0] ;  /* 0x0015f00001947983 */ /* 0x000ea20000300800 */
[----:B------:R-:W-:Y:S03]  /*318d0*/  HMMA.1688.F32.TF32 R112, R196, R56, R192 ;  /* 0x00000038c470723c */ /* 0x000fe600000810c0 */
[----:B------:R-:W2:Y:S04]  /*318e0*/  LDL.LU R192, [R1+0x790] ;  /* 0x0007900001c07983 */ /* 0x000ea80000300800 */
[----:B------:R-:W2:Y:S01]  /*318f0*/  LDL.LU R193, [R1+0x794] ;  /* 0x0007940001c17983 */ /* 0x000ea20000300800 */
[----:B---3--:R-:W-:Y:S02]  /*31900*/  IMAD.MOV.U32 R194, RZ, RZ, R149 ;  /* 0x000000ffffc27224 */ /* 0x008fe400078e0095 */
[----:B------:R-:W-:Y:S01]  /*31910*/  IMAD.MOV.U32 R195, RZ, RZ, R153 ;  /* 0x000000ffffc37224 */ /* 0x000fe200078e0099 */
[----:B------:R-:W3:Y:S04]  /*31920*/  LDL.LU R149, [R1+0x15ec] ;  /* 0x0015ec0001957983 */ /* 0x000ee80000300800 */
[----:B------:R-:W3:Y:S01]  /*31930*/  LDL.LU R153, [R1+0x15e8] ;  /* 0x0015e80001997983 */ /* 0x000ee20000300800 */
[----:B------:R-:W-:Y:S01]  /*31940*/  MOV R190, R145 ;  /* 0x0000009100be7202 */ /* 0x000fe20000000f00 */
[----:B------:R-:W-:-:S02]  /*31950*/  IMAD.MOV.U32 R191, RZ, RZ, R144 ;  /* 0x000000ffffbf7224 */ /* 0x000fc400078e0090 */
[----:B----4-:R-:W-:Y:S02]  /*31960*/  IMAD.MOV.U32 R188, RZ, RZ, R152 ;  /* 0x000000ffffbc7224 */ /* 0x010fe400078e0098 */
[----:B------:R-:W4:Y:S01]  /*31970*/  LDL.LU R152, [R1+0x15e4] ;  /* 0x0015e40001987983 */ /* 0x000f220000300800 */
[----:B--2---:R-:W-:-:S03]  /*31980*/  IMAD.MOV.U32 R189, RZ, RZ, R148 ;  /* 0x000000ffffbd7224 */ /* 0x004fc600078e0094 */
[----:B------:R-:W2:Y:S04]  /*31990*/  LDL.LU R148, [R1+0x15e0] ;  /* 0x0015e00001947983 */ /* 0x000ea80000300800 */
[----:B------:R-:W2:Y:S04]  /*319a0*/  LDL.LU R145, [R1+0x15dc] ;  /* 0x0015dc0001917983 */ /* 0x000ea80000300800 */
[----:B------:R-:W2:Y:S01]  /*319b0*/  LDL.LU R144, [R1+0x15d8] ;  /* 0x0015d80001907983 */ /* 0x000ea20000300800 */
[----:B------:R-:W-:Y:S07]  /*319c0*/  HMMA.1688.F32.TF32 R140, R156, R120, R180 ;  /* 0x000000789c8c723c */ /* 0x000fee00000810b4 */
[----:B---3--:R-:W-:-:S02]  /*319d0*/  IMAD.MOV.U32 R180, RZ, RZ, R149 ;  /* 0x000000ffffb47224 */ /* 0x008fc400078e0095 */
[----:B------:R-:W3:Y:S01]  /*319e0*/  LDL.LU R149, [R1+0x15d4] ;  /* 0x0015d40001957983 */ /* 0x000ee20000300800 */
[----:B------:R-:W-:-:S03]  /*319f0*/  IMAD.MOV.U32 R181, RZ, RZ, R153 ;  /* 0x000000ffffb57224 */ /* 0x000fc600078e0099 */
[----:B------:R-:W3:Y:S01]  /*31a00*/  LDL.LU R153, [R1+0x15d0] ;  /* 0x0015d00001997983 */ /* 0x000ee20000300800 */
[----:B----4-:R-:W-:-:S03]  /*31a10*/  IMAD.MOV.U32 R182, RZ, RZ, R152 ;  /* 0x000000ffffb67224 */ /* 0x010fc600078e0098 */
[----:B------:R-:W4:Y:S01]  /*31a20*/  LDL.LU R152, [R1+0x15cc] ;  /* 0x0015cc0001987983 */ /* 0x000f220000300800 */
[----:B--2---:R-:W-:-:S03]  /*31a30*/  IMAD.MOV.U32 R183, RZ, RZ, R148 ;  /* 0x000000ffffb77224 */ /* 0x004fc600078e0094 */
[----:B------:R-:W2:Y:S01]  /*31a40*/  LDL.LU R148, [R1+0x15c8] ;  /* 0x0015c80001947983 */ /* 0x000ea20000300800 */
[----:B------:R-:W-:-:S03]  /*31a50*/  MOV R243, R145 ;  /* 0x0000009100f37202 */ /* 0x000fc60000000f00 */
[----:B------:R-:W2:Y:S01]  /*31a60*/  LDL.LU R240, [R1+0x810] ;  /* 0x0008100001f07983 */ /* 0x000ea20000300800 */
[----:B------:R-:W-:-:S03]  /*31a70*/  IMAD.MOV.U32 R242, RZ, RZ, R144 ;  /* 0x000000fffff27224 */ /* 0x000fc600078e0090 */
[----:B------:R-:W2:Y:S04]  /*31a80*/  LDL.LU R241, [R1+0x814] ;  /* 0x0008140001f17983 */ /* 0x000ea80000300800 */
[----:B------:R-:W2:Y:S04]  /*31a90*/  LDL.LU R144, [R1+0x15c4] ;  /* 0x0015c40001907983 */ /* 0x000ea80000300800 */
[----:B------:R-:W2:Y:S01]  /*31aa0*/  LDL.LU R145, [R1+0x15c0] ;  /* 0x0015c00001917983 */ /* 0x000ea20000300800 */
[----:B---3--:R-:W-:Y:S02]  /*31ab0*/  IMAD.MOV.U32 R175, RZ, RZ, R149 ;  /* 0x000000ffffaf7224 */ /* 0x008fe400078e0095 */
[----:B------:R-:W-:-:S02]  /*31ac0*/  IMAD.MOV.U32 R174, RZ, RZ, R153 ;  /* 0x000000ffffae7224 */ /* 0x000fc400078e0099 */
[----:B----4-:R-:W-:Y:S02]  /*31ad0*/  IMAD.MOV.U32 R172, RZ, RZ, R152 ;  /* 0x000000ffffac7224 */ /* 0x010fe400078e0098 */
[----:B------:R-:W3:Y:S01]  /*31ae0*/  LDL.LU R152, [R1+0x15bc] ;  /* 0x0015bc0001987983 */ /* 0x000ee20000300800 */
[----:B--2---:R-:W-:-:S03]  /*31af0*/  IMAD.MOV.U32 R173, RZ, RZ, R148 ;  /* 0x000000ffffad7224 */ /* 0x004fc600078e0094 */
[----:B------:R-:W2:Y:S04]  /*31b00*/  LDL.LU R148, [R1+0x15b8] ;  /* 0x0015b80001947983 */ /* 0x000ea80000300800 */
[----:B------:R-:W4:Y:S04]  /*31b10*/  LDL.LU R153, [R1+0x15b4] ;  /* 0x0015b40001997983 */ /* 0x000f280000300800 */
[----:B------:R-:W4:Y:S01]  /*31b20*/  LDL.LU R149, [R1+0x15b0] ;  /* 0x0015b00001957983 */ /* 0x000f220000300800 */
[----:B------:R-:W-:-:S03]  /*31b30*/  IMAD.MOV.U32 R63, RZ, RZ, R144 ;  /* 0x000000ffff3f7224 */ /* 0x000fc600078e0090 */
[----:B------:R-:W4:Y:S01]  /*31b40*/  LDL.LU R60, [R1+0x850] ;  /* 0x00085000013c7983 */ /* 0x000f220000300800 */
[----:B------:R-:W-:-:S03]  /*31b50*/  IMAD.MOV.U32 R62, RZ, RZ, R145 ;  /* 0x000000ffff3e7224 */ /* 0x000fc600078e0091 */
[----:B------:R-:W4:Y:S04]  /*31b60*/  LDL.LU R61, [R1+0x854] ;  /* 0x00085400013d7983 */ /* 0x000f280000300800 */
[----:B------:R-:W4:Y:S04]  /*31b70*/  LDL.LU R145, [R1+0x15ac] ;  /* 0x0015ac0001917983 */ /* 0x000f280000300800 */
[----:B------:R-:W4:Y:S01]  /*31b80*/  LDL.LU R144, [R1+0x15a8] ;  /* 0x0015a80001907983 */ /* 0x000f220000300800 */
[C---:B------:R-:W-:Y:S08]  /*31b90*/  HMMA.1688.F32.TF32 R104, R156.reuse, R56, R160 ;  /* 0x000000389c68723c */ /* 0x040ff000000810a0 */
[----:B------:R-:W-:Y:S01]  /*31ba0*/  HMMA.1688.F32.TF32 R88, R156, R52, R200 ;  /* 0x000000349c58723c */ /* 0x000fe200000810c8 */
[----:B---3--:R-:W-:-:S02]  /*31bb0*/  IMAD.MOV.U32 R163, RZ, RZ, R152 ;  /* 0x000000ffffa37224 */ /* 0x008fc400078e0098 */
[----:B--2---:R-:W-:Y:S01]  /*31bc0*/  IMAD.MOV.U32 R162, RZ, RZ, R148 ;  /* 0x000000ffffa27224 */ /* 0x004fe200078e0094 */
[----:B----4-:R-:W-:Y:S02]  /*31bd0*/  MOV R160, R153 ;  /* 0x0000009900a07202 */ /* 0x010fe40000000f00 */
[----:B------:R-:W2:Y:S01]  /*31be0*/  LDL.LU R153, [R1+0x15a4] ;  /* 0x0015a40001997983 */ /* 0x000ea20000300800 */
[----:B------:R-:W-:-:S03]  /*31bf0*/  IMAD.MOV.U32 R161, RZ, RZ, R149 ;  /* 0x000000ffffa17224 */ /* 0x000fc600078e0095 */
[----:B------:R-:W3:Y:S04]  /*31c00*/  LDL.LU R149, [R1+0x15a0] ;  /* 0x0015a00001957983 */ /* 0x000ee80000300800 */
[----:B------:R-:W3:Y:S04]  /*31c10*/  LDL.LU R148, [R1+0x159c] ;  /* 0x00159c0001947983 */ /* 0x000ee80000300800 */
[----:B------:R-:W2:Y:S01]  /*31c20*/  LDL.LU R152, [R1+0x1598] ;  /* 0x0015980001987983 */ /* 0x000ea20000300800 */
[----:B------:R-:W-:-:S03]  /*31c30*/  IMAD.MOV.U32 R64, RZ, RZ, R145 ;  /* 0x000000ffff407224 */ /* 0x000fc600078e0091 */
[----:B------:R-:W4:Y:S01]  /*31c40*/  LDL.LU R145, [R1+0x1594] ;  /* 0x0015940001917983 */ /* 0x000f220000300800 */
[----:B------:R-:W-:-:S03]  /*31c50*/  IMAD.MOV.U32 R65, RZ, RZ, R144 ;  /* 0x000000ffff417224 */ /* 0x000fc600078e0090 */
[----:B------:R-:W4:Y:S04]  /*31c60*/  LDL.LU R144, [R1+0x1590] ;  /* 0x0015900001907983 */ /* 0x000f280000300800 */
[----:B------:R-:W2:Y:S04]  /*31c70*/  LDL.LU R66, [R1+0x8b8] ;  /* 0x0008b80001427983 */ /* 0x000ea80000300800 */
[----:B------:R-:W2:Y:S04]  /*31c80*/  LDL.LU R67, [R1+0x8bc] ;  /* 0x0008bc0001437983 */ /* 0x000ea80000300800 */
[----:B------:R-:W3:Y:S04]  /*31c90*/  LDL.LU R150, [R1+0x8d8] ;  /* 0x0008d80001967983 */ /* 0x000ee80000300800 */
[----:B------:R-:W3:Y:S04]  /*31ca0*/  LDL.LU R151, [R1+0x8dc] ;  /* 0x0008dc0001977983 */ /* 0x000ee80000300800 */
        /* <DEDUP_REMOVED lines=33> */
[----:B------:R-:W1:Y:S05]  /*31ec0*/  LDSM.16.M88.4 R128, [R252+0x5d080] ;  /* 0x05d08000fc80783b */ /* 0x000e6a0000000200 */
[----:B------:R-:W-:Y:S08]  /*31ed0*/  HMMA.1688.F32.TF32 R16, R4, R120, R16 ;  /* 0x000000780410723c */ /* 0x000ff00000081010 */
[C---:B------:R-:W-:Y:S08]  /*31ee0*/  HMMA.1688.F32.TF32 R100, R216.reuse, R52, R100 ;  /* 0x00000034d864723c */ /* 0x040ff00000081064 */
[C---:B-1----:R-:W-:Y:S08]  /*31ef0*/  HMMA.1688.F32.TF32 R204, R216.reuse, R124, R204 ;  /* 0x0000007cd8cc723c */ /* 0x042ff000000810cc */
[----:B------:R-:W-:Y:S01]  /*31f00*/  HMMA.1688.F32.TF32 R212, R216, R132, R212 ;  /* 0x00000084d8d4723c */ /* 0x000fe200000810d4 */
[----:B------:R-:W-:Y:S04]  /*31f10*/  STL.64 [R1+0x70], R16 ;  /* 0x0000701001007387 */ /* 0x000fe80000100a00 */
[----:B------:R1:W-:Y:S03]  /*31f20*/  STL.64 [R1+0x78], R18 ;  /* 0x0000781201007387 */ /* 0x0003e60000100a00 */
[----:B------:R-:W-:Y:S08]  /*31f30*/  HMMA.1688.F32.TF32 R220, R236, R120, R220 ;  /* 0x00000078ecdc723c */ /* 0x000ff000000810dc */
[----:B------:R-:W-:Y:S08]  /*31f40*/  HMMA.1688.F32.TF32 R208, R216, R128, R208 ;  /* 0x00000080d8d0723c */ /* 0x000ff000000810d0 */
[-C--:B------:R-:W-:Y:S08]  /*31f50*/  HMMA.1688.F32.TF32 R224, R236, R124.reuse, R224 ;  /* 0x0000007cece0723c */ /* 0x080ff000000810e0 */
[C---:B------:R-:W-:Y:S08]  /*31f60*/  HMMA.1688.F32.TF32 R36, R4.reuse, R124, R36 ;  /* 0x0000007c0424723c */ /* 0x040ff00000081024 */
[----:B-1----:R-:W-:Y:S11]  /*31f70*/  HMMA.1688.F32.TF32 R16, R4, R132, R32 ;  /* 0x000000840410723c */ /* 0x002ff60000081020 */
[----:B------:R-:W-:Y:S04]  /*31f80*/  @!UPT UIADD3 URZ, URZ, URZ, URZ ;  /* 0x0000003f3f3ff290 */ /* 0x000fe8000fffe03f */
[----:B------:R-:W-:Y:S04]  /*31f90*/  STL.64 [R1+0x60], R36 ;  /* 0x0000602401007387 */ /* 0x000fe80000100a00 */
[----:B------:R-:W-:Y:S01]  /*31fa0*/  STL.64 [R1+0x68], R38 ;  /* 0x0000682601007387 */ /* 0x000fe20000100a00 */
[C---:B--2---:R-:W-:Y:S08]  /*31fb0*/  HMMA.1688.F32.TF32 R200, R216.reuse, R120, R200 ;  /* 0x00000078d8c8723c */ /* 0x044ff000000810c8 */
[----:B---3--:R-:W-:Y:S08]  /*31fc0*/  HMMA.1688.F32.TF32 R216, R216, R136, R228 ;  /* 0x00000088d8d8723c */ /* 0x008ff000000810e4 */
[C---:B------:R-:W-:Y:S08]  /*31fd0*/  HMMA.1688.F32.TF32 R228, R236.reuse, R128, R244 ;  /* 0x00000080ece4723c */ /* 0x040ff000000810f4 */
[C---:B----4-:R-:W-:Y:S08]  /*31fe0*/  HMMA.1688.F32.TF32 R232, R236.reuse, R132, R248 ;  /* 0x00000084ece8723c */ /* 0x050ff000000810f8 */
[----:B------:R-:W-:Y:S08]  /*31ff0*/  HMMA.1688.F32.TF32 R236, R236, R136, R20 ;  /* 0x00000088ecec723c */ /* 0x000ff00000081014 */
[C---:B------:R-:W-:Y:S08]  /*32000*/  HMMA.1688.F32.TF32 R20, R4.reuse, R128, R28 ;  /* 0x000000800414723c */ /* 0x040ff0000008101c */
[----:B------:R-:W-:Y:S01]  /*32010*/  HMMA.1688.F32.TF32 R4, R4, R136, R24 ;  /* 0x000000880404723c */ /* 0x000fe20000081018 */
[----:B------:R-:W-:Y:S11]  /*32020*/  IMAD.MOV.U32 R248, RZ, RZ, R2 ;  /* 0x000000fffff87224 */ /* 0x000ff600078e0002 */
[----:B------:R-:W-:Y:S03]  /*32030*/  @!UPT UIADD3 URZ, URZ, URZ, URZ ;  /* 0x0000003f3f3ff290 */ /* 0x000fe6000fffe03f */
[----:B------:R1:W-:Y:S04]  /*32040*/  STL.64 [R1+0x50], R20 ;  /* 0x0000501401007387 */ /* 0x0003e80000100a00 */
[----:B------:R2:W-:Y:S01]  /*32050*/  STL.64 [R1+0x58], R22 ;  /* 0x0000581601007387 */ /* 0x0005e20000100a00 */
[----:B------:R-:W-:-:S03]  /*32060*/  IMAD.MOV.U32 R249, RZ, RZ, R3 ;  /* 0x000000fffff97224 */ /* 0x000fc600078e0003 */
[----:B------:R3:W-:Y:S04]  /*32070*/  STL.64 [R1+0x40], R16 ;  /* 0x0000401001007387 */ /* 0x0007e80000100a00 */
[----:B------:R-:W4:Y:S04]  /*32080*/  LDL.LU R2, [R1+0x158c] ;  /* 0x00158c0001027983 */ /* 0x000f280000300800 */
[----:B------:R-:W-:Y:S04]  /*32090*/  STL.64 [R1+0x20], R4 ;  /* 0x0000200401007387 */ /* 0x000fe80000100a00 */
[----:B------:R-:W-:Y:S04]  /*320a0*/  STL.64 [R1+0x28], R6 ;  /* 0x0000280601007387 */ /* 0x000fe80000100a00 */
[----:B------:R-:W2:Y:S04]  /*320b0*/  LDL.LU R3, [R1+0x1588] ;  /* 0x0015880001037983 */ /* 0x000ea80000300800 */
[----:B------:R-:W3:Y:S04]  /*320c0*/  LDL.LU R250, [R1+0x88] ;  /* 0x0000880001fa7983 */ /* 0x000ee80000300800 */
[----:B------:R-:W3:Y:S04]  /*320d0*/  LDL.LU R251, [R1+0x8c] ;  /* 0x00008c0001fb7983 */ /* 0x000ee80000300800 */
[----:B------:R-:W3:Y:S04]  /*320e0*/  LDL.LU R32, [R1+0x120] ;  /* 0x0001200001207983 */ /* 0x000ee80000300800 */
[----:B------:R-:W3:Y:S01]  /*320f0*/  LDL.LU R33, [R1+0x124] ;  /* 0x0001240001217983 */ /* 0x000ee20000300800 */
[----:B------:R-:W-:-:S02]  /*32100*/  IMAD.MOV.U32 R57, RZ, RZ, R18 ;  /* 0x000000ffff397224 */ /* 0x000fc400078e0012 */
[----:B----4-:R-:W-:Y:S02]  /*32110*/  IMAD.MOV.U32 R34, RZ, RZ, R2 ;  /* 0x000000ffff227224 */ /* 0x010fe400078e0002 */
[----:B------:R-:W4:Y:S01]  /*32120*/  LDL.LU R2, [R1+0x1584] ;  /* 0x0015840001027983 */ /* 0x000f220000300800 */
[----:B--2---:R-:W-:-:S03]  /*32130*/  IMAD.MOV.U32 R35, RZ, RZ, R3 ;  /* 0x000000ffff237224 */ /* 0x004fc600078e0003 */
[----:B------:R-:W2:Y:S04]  /*32140*/  LDL.LU R3, [R1+0x1580] ;  /* 0x0015800001037983 */ /* 0x000ea80000300800 */
[----:B-1----:R-:W2:Y:S04]  /*32150*/  LDL.LU R20, [R1+0x300] ;  /* 0x0003000001147983 */ /* 0x002ea80000300800 */
[----:B------:R-:W2:Y:S04]  /*32160*/  LDL.LU R21, [R1+0x304] ;  /* 0x0003040001157983 */ /* 0x000ea80000300800 */
[----:B------:R-:W2:Y:S01]  /*32170*/  LDL.LU R22, [R1+0x308] ;  /* 0x0003080001167983 */ /* 0x000ea20000300800 */
[----:B------:R-:W-:-:S03]  /*32180*/  MOV R56, R19 ;  /* 0x0000001300387202 */ /* 0x000fc60000000f00 */
[----:B------:R-:W2:Y:S01]  /*32190*/  LDL.LU R23, [R1+0x30c] ;  /* 0x00030c0001177983 */ /* 0x000ea20000300800 */
[-C--:B------:R-:W-:Y:S03]  /*321a0*/  HMMA.1688.F32.TF32 R164, R176, R124.reuse, R60 ;  /* 0x0000007cb0a4723c */ /* 0x080fe6000008103c */
[----:B---3--:R-:W3:Y:S04]  /*321b0*/  LDL.LU R16, [R1+0x310] ;  /* 0x0003100001107983 */ /* 0x008ee80000300800 */
[----:B------:R-:W3:Y:S04]  /*321c0*/  LDL.LU R17, [R1+0x314] ;  /* 0x0003140001117983 */ /* 0x000ee80000300800 */
[----:B------:R-:W3:Y:S01]  /*321d0*/  LDL.LU R18, [R1+0x318] ;  /* 0x0003180001127983 */ /* 0x000ee20000300800 */
[C---:B------:R-:W-:Y:S03]  /*321e0*/  HMMA.1688.F32.TF32 R144, R156.reuse, R124, R144 ;  /* 0x0000007c9c90723c */ /* 0x040fe60000081090 */
[----:B------:R-:W3:Y:S04]  /*321f0*/  LDL.LU R19, [R1+0x31c] ;  /* 0x00031c0001137983 */ /* 0x000ee80000300800 */
[----:B------:R-:W3:Y:S01]  /*32200*/  LDL.LU R60, [R1+0x1b0] ;  /* 0x0001b000013c7983 */ /* 0x000ee20000300800 */
[C---:B------:R-:W-:Y:S03]  /*32210*/  HMMA.1688.F32.TF32 R148, R156.reuse, R128, R148 ;  /* 0x000000809c94723c */ /* 0x040fe60000081094 */
[----:B------:R-:W3:Y:S04]  /*32220*/  LDL.LU R61, [R1+0x1b4] ;  /* 0x0001b400013d7983 */ /* 0x000ee80000300800 */
[----:B------:R-:W3:Y:S01]  /*32230*/  LDL.LU R62, [R1+0x1b8] ;  /* 0x0001b800013e7983 */ /* 0x000ee20000300800 */
[C---:B------:R-:W-:Y:S03]  /*32240*/  HMMA.1688.F32.TF32 R152, R156.reuse, R132, R152 ;  /* 0x000000849c98723c */ /* 0x040fe60000081098 */
[----:B------:R-:W3:Y:S05]  /*32250*/  LDL.LU R63, [R1+0x1bc] ;  /* 0x0001bc00013f7983 */ /* 0x000eea0000300800 */
[----:B------:R-:W-:Y:S01]  /*32260*/  HMMA.1688.F32.TF32 R156, R156, R136, R64 ;  /* 0x000000889c9c723c */ /* 0x000fe20000081040 */
        /* <DEDUP_REMOVED lines=19> */
[C---:B------:R-:W-:Y:S08]  /*323a0*/  HMMA.1688.F32.TF32 R172, R176.reuse, R132, R172 ;  /* 0x00000084b0ac723c */ /* 0x040ff000000810ac */
[----:B------:R-:W-:Y:S01]  /*323b0*/  HMMA.1688.F32.TF32 R176, R176, R136, R240 ;  /* 0x00000088b0b0723c */ /* 0x000fe200000810f0 */
[----:B------:R-:W3:Y:S04]  /*323c0*/  LDL.LU R240, [R1+0x330] ;  /* 0x0003300001f07983 */ /* 0x000ee80000300800 */
[----:B------:R-:W3:Y:S03]  /*323d0*/  LDL.LU R241, [R1+0x334] ;  /* 0x0003340001f17983 */ /* 0x000ee60000300800 */
[C---:B------:R-:W-:Y:S01]  /*323e0*/  HMMA.1688.F32.TF32 R80, R196.reuse, R48, R80 ;  /* 0x00000030c450723c */ /* 0x040fe20000081050 */
[----:B------:R-:W3:Y:S04]  /*323f0*/  LDL.LU R242, [R1+0x338] ;  /* 0x0003380001f27983 */ /* 0x000ee80000300800 */
[----:B------:R-:W3:Y:S03]  /*32400*/  LDL.LU R243, [R1+0x33c] ;  /* 0x00033c0001f37983 */ /* 0x000ee60000300800 */
[C---:B------:R-:W-:Y:S08]  /*32410*/  HMMA.1688.F32.TF32 R180, R196.reuse, R120, R180 ;  /* 0x00000078c4b4723c */ /* 0x040ff000000810b4 */
[C---:B------:R-:W-:Y:S08]  /*32420*/  HMMA.1688.F32.TF32 R184, R196.reuse, R124, R184 ;  /* 0x0000007cc4b8723c */ /* 0x040ff000000810b8 */
[C---:B------:R-:W-:Y:S08]  /*32430*/  HMMA.1688.F32.TF32 R188, R196.reuse, R128, R188 ;  /* 0x00000080c4bc723c */ /* 0x040ff000000810bc */
[C---:B------:R-:W-:Y:S08]  /*32440*/  HMMA.1688.F32.TF32 R192, R196.reuse, R132, R192 ;  /* 0x00000084c4c0723c */ /* 0x040ff000000810c0 */
[----:B------:R-:W-:Y:S01]  /*32450*/  HMMA.1688.F32.TF32 R196, R196, R136, R40 ;  /* 0x00000088c4c4723c */ /* 0x000fe20000081028 */
[----:B------:R-:W3:Y:S04]  /*32460*/  LDL.LU R40, [R1+0x320] ;  /* 0x0003200001287983 */ /* 0x000ee80000300800 */
[----:B------:R-:W3:Y:S04]  /*32470*/  LDL.LU R41, [R1+0x324] ;  /* 0x0003240001297983 */ /* 0x000ee80000300800 */
[----:B------:R-:W3:Y:S04]  /*32480*/  LDL.LU R42, [R1+0x328] ;  /* 0x00032800012a7983 */ /* 0x000ee80000300800 */
[----:B------:R-:W3:Y:S04]  /*32490*/  LDL.LU R43, [R1+0x32c] ;  /* 0x00032c00012b7983 */ /* 0x000ee80000300800 */
[----:B------:R-:W3:Y:S04]  /*324a0*/  LDL.LU R28, [R1+0x180] ;  /* 0x00018000011c7983 */ /* 0x000ee80000300800 */
[----:B------:R-:W3:Y:S01]  /*324b0*/  LDL.LU R29, [R1+0x184] ;  /* 0x00018400011d7983 */ /* 0x000ee20000300800 */
[----:B----4-:R-:W-:-:S02]  /*324c0*/  IMAD.MOV.U32 R31, RZ, RZ, R2 ;  /* 0x000000ffff1f7224 */ /* 0x010fc400078e0002 */
[----:B--2---:R-:W-:Y:S02]  /*324d0*/  IMAD.MOV.U32 R30, RZ, RZ, R3 ;  /* 0x000000ffff1e7224 */ /* 0x004fe400078e0003 */
[----:B------:R-:W2:Y:S04]  /*324e0*/  LDL.LU R3, [R1+0x157c] ;  /* 0x00157c0001037983 */ /* 0x000ea80000300800 */
[----:B------:R-:W4:Y:S04]  /*324f0*/  LDL.LU R2, [R1+0x1578] ;  /* 0x0015780001027983 */ /* 0x000f280000300800 */
[----:B------:R-:W4:Y:S04]  /*32500*/  LDL.LU R244, [R1+0x2e0] ;  /* 0x0002e00001f47983 */ /* 0x000f280000300800 */
[----:B------:R-:W4:Y:S04]  /*32510*/  LDL.LU R245, [R1+0x2e4] ;  /* 0x0002e40001f57983 */ /* 0x000f280000300800 */
[----:B------:R-:W4:Y:S04]  /*32520*/  LDL.LU R246, [R1+0x2e8] ;  /* 0x0002e80001f67983 */ /* 0x000f280000300800 */
[----:B------:R-:W4:Y:S04]  /*32530*/  LDL.LU R247, [R1+0x2ec] ;  /* 0x0002ec0001f77983 */ /* 0x000f280000300800 */
[----:B------:R-:W4:Y:S04]  /*32540*/  LDL.LU R24, [R1+0x260] ;  /* 0x0002600001187983 */ /* 0x000f280000300800 */
[----:B------:R-:W4:Y:S01]  /*32550*/  LDL.LU R25, [R1+0x264] ;  /* 0x0002640001197983 */ /* 0x000f220000300800 */
[C---:B---3--:R-:W-:Y:S08]  /*32560*/  HMMA.1688.F32.TF32 R16, R12.reuse, R128, R16 ;  /* 0x000000800c10723c */ /* 0x048ff00000081010 */
[-C--:B------:R-:W-:Y:S08]  /*32570*/  HMMA.1688.F32.TF32 R20, R12, R132.reuse, R20 ;  /* 0x000000840c14723c */ /* 0x080ff00000081014 */
[C---:B------:R-:W-:Y:S08]  /*32580*/  HMMA.1688.F32.TF32 R64, R8.reuse, R132, R64 ;  /* 0x000000840840723c */ /* 0x040ff00000081040 */
[C---:B------:R-:W-:Y:S08]  /*32590*/  HMMA.1688.F32.TF32 R44, R8.reuse, R124, R44 ;  /* 0x0000007c082c723c */ /* 0x040ff0000008102c */
[C---:B------:R-:W-:Y:S08]  /*325a0*/  HMMA.1688.F32.TF32 R72, R8.reuse, R120, R72 ;  /* 0x000000780848723c */ /* 0x040ff00000081048 */
[C---:B------:R-:W-:Y:S08]  /*325b0*/  HMMA.1688.F32.TF32 R68, R8.reuse, R128, R68 ;  /* 0x000000800844723c */ /* 0x040ff00000081044 */
[----:B------:R-:W-:Y:S08]  /*325c0*/  HMMA.1688.F32.TF32 R8, R8, R136, R60 ;  /* 0x000000880808723c */ /* 0x000ff0000008103c */
[C---:B------:R-:W-:Y:S08]  /*325d0*/  HMMA.1688.F32.TF32 R240, R12.reuse, R120, R240 ;  /* 0x000000780cf0723c */ /* 0x040ff000000810f0 */
[----:B------:R-:W-:Y:S01]  /*325e0*/  HMMA.1688.F32.TF32 R40, R12, R124, R40 ;  /* 0x0000007c0c28723c */ /* 0x000fe20000081028 */
[----:B--2---:R-:W-:Y:S01]  /*325f0*/  IMAD.MOV.U32 R27, RZ, RZ, R3 ;  /* 0x000000ffff1b7224 */ /* 0x004fe200078e0003 */
[----:B----4-:R-:W-:-:S02]  /*32600*/  MOV R26, R2 ;  /* 0x00000002001a7202 */ /* 0x010fc40000000f00 */
[----:B------:R-:W2:Y:S04]  /*32610*/  LDL.LU R2, [R1+0x1574] ;  /* 0x0015740001027983 */ /* 0x000ea80000300800 */
[----:B------:R-:W3:Y:S04]  /*32620*/  LDL.LU R3, [R1+0x1570] ;  /* 0x0015700001037983 */ /* 0x000ee80000300800 */
[----:B------:R-:W4:Y:S04]  /*32630*/  LDL.LU R36, [R1+0xe0] ;  /* 0x0000e00001247983 */ /* 0x000f280000300800 */
[----:B------:R-:W4:Y:S04]  /*32640*/  LDL.LU R37, [R1+0xe4] ;  /* 0x0000e40001257983 */ /* 0x000f280000300800 */
[----:B------:R-:W4:Y:S04]  /*32650*/  LDL.LU R38, [R1+0xe8] ;  /* 0x0000e80001267983 */ /* 0x000f280000300800 */
[----:B------:R-:W4:Y:S04]  /*32660*/  LDL.LU R39, [R1+0xec] ;  /* 0x0000ec0001277983 */ /* 0x000f280000300800 */
[----:B------:R-:W-:Y:S04]  /*32670*/  STL.64 [R1+0x1f0], R72 ;  /* 0x0001f04801007387 */ /* 0x000fe80000100a00 */
[----:B------:R1:W-:Y:S04]  /*32680*/  STL.64 [R1+0x1f8], R74 ;  /* 0x0001f84a01007387 */ /* 0x0003e80000100a00 */
[----:B-1----:R-:W4:Y:S04]  /*32690*/  LDL.LU.64 R74, [R1+0x1568] ;  /* 0x00156800014a7983 */ /* 0x002f280000300a00 */
[----:B------:R-:W4:Y:S04]  /*326a0*/  LDL.LU.64 R72, [R1+0x1560] ;  /* 0x0015600001487983 */ /* 0x000f280000300a00 */
[----:B------:R-:W-:Y:S04]  /*326b0*/  STL.64 [R1+0x1e0], R44 ;  /* 0x0001e02c01007387 */ /* 0x000fe80000100a00 */
[----:B------:R1:W-:Y:S04]  /*326c0*/  STL.64 [R1+0x1e8], R46 ;  /* 0x0001e82e01007387 */ /* 0x0003e80000100a00 */
[----:B-1----:R-:W4:Y:S04]  /*326d0*/  LDL.LU.64 R46, [R1+0x1558] ;  /* 0x00155800012e7983 */ /* 0x002f280000300a00 */
[----:B------:R-:W-:Y:S04]  /*326e0*/  STL.64 [R1+0x1d0], R68 ;  /* 0x0001d04401007387 */ /* 0x000fe80000100a00 */
[----:B------:R1:W-:Y:S04]  /*326f0*/  STL.64 [R1+0x1d8], R70 ;  /* 0x0001d84601007387 */ /* 0x0003e80000100a00 */
[----:B-1----:R-:W4:Y:S04]  /*32700*/  LDL.LU.64 R70, [R1+0x1550] ;  /* 0x0015500001467983 */ /* 0x002f280000300a00 */
[----:B------:R-:W4:Y:S04]  /*32710*/  LDL.LU.64 R68, [R1+0x1548] ;  /* 0x0015480001447983 */ /* 0x000f280000300a00 */
[----:B------:R-:W-:Y:S04]  /*32720*/  STL.64 [R1+0x1c0], R64 ;  /* 0x0001c04001007387 */ /* 0x000fe80000100a00 */
[----:B------:R1:W-:Y:S04]  /*32730*/  STL.64 [R1+0x1c8], R66 ;  /* 0x0001c84201007387 */ /* 0x0003e80000100a00 */
[----:B-1----:R-:W4:Y:S04]  /*32740*/  LDL.LU.64 R66, [R1+0x1540] ;  /* 0x0015400001427983 */ /* 0x002f280000300a00 */
[----:B------:R-:W4:Y:S04]  /*32750*/  LDL.LU.64 R64, [R1+0x1538] ;  /* 0x0015380001407983 */ /* 0x000f280000300a00 */
[----:B------:R-:W4:Y:S04]  /*32760*/  LDL.LU.64 R62, [R1+0x1530] ;  /* 0x00153000013e7983 */ /* 0x000f280000300a00 */
[----:B------:R-:W4:Y:S04]  /*32770*/  LDL.LU.64 R60, [R1+0x1528] ;  /* 0x00152800013c7983 */ /* 0x000f280000300a00 */
[----:B------:R1:W-:Y:S04]  /*32780*/  STL.64 [R1+0x1b0], R8 ;  /* 0x0001b00801007387 */ /* 0x0003e80000100a00 */
[----:B------:R1:W-:Y:S04]  /*32790*/  STL.64 [R1+0x1b8], R10 ;  /* 0x0001b80a01007387 */ /* 0x0003e80000100a00 */
[----:B-1----:R-:W4:Y:S04]  /*327a0*/  LDL.LU R8, [R1+0x2c0] ;  /* 0x0002c00001087983 */ /* 0x002f280000300800 */
        /* <DEDUP_REMOVED lines=18> */
[----:B--2---:R-:W-:Y:S04]  /*328d0*/  LDS R4, [R2+0xa000] ;  /* 0x00a0000002047984 */ /* 0x004fe80000000800 */
[----:B------:R-:W-:Y:S04]  /*328e0*/  LDS R6, [R2+0xb000] ;  /* 0x00b0000002067984 */ /* 0x000fe80000000800 */
[----:B---3--:R-:W-:Y:S04]  /*328f0*/  LDS R5, [R3+0xa000] ;  /* 0x00a0000003057984 */ /* 0x008fe80000000800 */
[----:B------:R-:W1:Y:S01]  /*32900*/  LDS R7, [R3+0xb000] ;  /* 0x00b0000003077984 */ /* 0x000e620000000800 */
[----:B----4-:R-:W-:Y:S11]  /*32910*/  HMMA.1688.F32.TF32 R8, R12, R136, R8 ;  /* 0x000000880c08723c */ /* 0x010ff60000081008 */
[----:B------:R-:W-:Y:S11]  /*32920*/  @!UPT UIADD3 URZ, URZ, URZ, URZ ;  /* 0x0000003f3f3ff290 */ /* 0x000ff6000fffe03f */
[----:B------:R-:W-:Y:S01]  /*32930*/  @!UPT UIADD3 URZ, URZ, URZ, URZ ;  /* 0x0000003f3f3ff290 */ /* 0x000fe2000fffe03f */
[----:B------:R-:W-:Y:S04]  /*32940*/  STL.64 [R1+0x2c0], R8 ;  /* 0x0002c00801007387 */ /* 0x000fe80000100a00 */
[----:B------:R-:W-:Y:S01]  /*32950*/  STL.64 [R1+0x2c8], R10 ;  /* 0x0002c80a01007387 */ /* 0x000fe20000100a00 */
[C---:B-1----:R-:W-:Y:S03]  /*32960*/  HMMA.1688.F32.TF32 R88, R4.reuse, R54, R88 ;  /* 0x000000360458723c */ /* 0x042fe60000081058 */
[----:B------:R-:W-:Y:S04]  /*32970*/  LDS R8, [R2+0xa080] ;  /* 0x00a0800002087984 */ /* 0x000fe80000000800 */
[----:B------:R-:W-:Y:S01]  /*32980*/  LDS R10, [R2+0xb080] ;  /* 0x00b08000020a7984 */ /* 0x000fe20000000800 */
[C---:B------:R-:W-:Y:S03]  /*32990*/  HMMA.1688.F32.TF32 R104, R4.reuse, R58, R104 ;  /* 0x0000003a0468723c */ /* 0x040fe60000081068 */
[----:B------:R-:W-:Y:S04]  /*329a0*/  LDS R9, [R3+0xa080] ;  /* 0x00a0800003097984 */ /* 0x000fe80000000800 */
[----:B------:R-:W1:Y:S01]  /*329b0*/  LDS R11, [R3+0xb080] ;  /* 0x00b08000030b7984 */ /* 0x000e620000000800 */
[----:B------:R-:W-:Y:S01]  /*329c0*/  HMMA.1688.F32.TF32 R244, R4, R18, R244 ;  /* 0x0000001204f4723c */ /* 0x000fe200000810f4 */
[----:B------:R-:W-:-:S07]  /*329d0*/  IMAD.MOV.U32 R14, RZ, RZ, R17 ;  /* 0x000000ffff0e7224 */ /* 0x000fce00078e0011 */
[C---:B------:R-:W-:Y:S01]  /*329e0*/  HMMA.1688.F32.TF32 R24, R4.reuse, R22, R24 ;  /* 0x000000160418723c */ /* 0x040fe20000081018 */
[----:B------:R-:W-:Y:S11]  /*329f0*/  IMAD.MOV.U32 R15, RZ, RZ, R16 ;  /* 0x000000ffff0f7224 */ /* 0x000ff600078e0010 */
[----:B------:R-:W-:Y:S04]  /*32a00*/  @!UPT UIADD3 URZ, URZ, URZ, URZ ;  /* 0x0000003f3f3ff290 */ /* 0x000fe8000fffe03f */
[----:B------:R-:W-:Y:S02]  /*32a10*/  IMAD.MOV.U32 R17, RZ, RZ, R246 ;  /* 0x000000ffff117224 */ /* 0x000fe400078e00f6 */
[----:B------:R-:W-:Y:S02]  /*32a20*/  IMAD.MOV.U32 R12, RZ, RZ, R21 ;  /* 0x000000ffff0c7224 */ /* 0x000fe400078e0015 */
[----:B------:R-:W-:Y:S01]  /*32a30*/  IMAD.MOV.U32 R13, RZ, RZ, R20 ;  /* 0x000000ffff0d7224 */ /* 0x000fe200078e0014 */
[----:B------:R-:W-:Y:S01]  /*32a40*/  MOV R20, R245 ;  /* 0x000000f500147202 */ /* 0x000fe20000000f00 */
[----:B------:R-:W-:Y:S02]  /*32a50*/  IMAD.MOV.U32 R16, RZ, RZ, R247 ;  /* 0x000000ffff107224 */ /* 0x000fe400078e00f7 */
[----:B------:R-:W-:Y:S01]  /*32a60*/  IMAD.MOV.U32 R21, RZ, RZ, R244 ;  /* 0x000000ffff157224 */ /* 0x000fe200078e00f4 */
[----:B------:R-:W2:Y:S04]  /*32a70*/  LDL.LU.64 R246, [R1+0x14e8] ;  /* 0x0014e80001f67983 */ /* 0x000ea80000300a00 */
[----:B------:R-:W2:Y:S04]  /*32a80*/  LDL.LU.64 R244, [R1+0x14e0] ;  /* 0x0014e00001f47983 */ /* 0x000ea80000300a00 */
[----:B------:R-:W-:Y:S04]  /*32a90*/  STL.64 [R1+0x400], R24 ;  /* 0x0004001801007387 */ /* 0x000fe80000100a00 */
[----:B------:R3:W-:Y:S04]  /*32aa0*/  STL.64 [R1+0x408], R26 ;  /* 0x0004081a01007387 */ /* 0x0007e80000100a00 */
[----:B---3--:R-:W3:Y:S04]  /*32ab0*/  LDL.LU.64 R26, [R1+0x14d8] ;  /* 0x0014d800011a7983 */ /* 0x008ee80000300a00 */
[----:B------:R-:W4:Y:S01]  /*32ac0*/  LDL.LU.64 R24, [R1+0x14d0] ;  /* 0x0014d00001187983 */ /* 0x000f220000300a00 */
[C---:B---3--:R-:W-:Y:S11]  /*32ad0*/  HMMA.1688.F32.TF32 R28, R4.reuse, R26, R28 ;  /* 0x0000001a041c723c */ /* 0x048ff6000008101c */
[----:B------:R-:W-:Y:S11]  /*32ae0*/  @!UPT UIADD3 URZ, URZ, URZ, URZ ;  /* 0x0000003f3f3ff290 */ /* 0x000ff6000fffe03f */
[----:B------:R-:W-:Y:S01]  /*32af0*/  @!UPT UIADD3 URZ, URZ, URZ, URZ ;  /* 0x0000003f3f3ff290 */ /* 0x000fe2000fffe03f */
[----:B------:R-:W-:Y:S04]  /*32b00*/  STL.64 [R1+0x470], R28 ;  /* 0x0004701c01007387 */ /* 0x000fe80000100a00 */
[----:B------:R3:W-:Y:S04]  /*32b10*/  STL.64 [R1+0x478], R30 ;  /* 0x0004781e01007387 */ /* 0x0007e80000100a00 */
[----:B---3--:R-:W3:Y:S04]  /*32b20*/  LDL.LU.64 R30, [R1+0x14c8] ;  /* 0x0014c800011e7983 */ /* 0x008ee80000300a00 */
[----:B------:R-:W2:Y:S01]  /*32b30*/  LDL.LU.64 R28, [R1+0x14c0] ;  /* 0x0014c000011c7983 */ /* 0x000ea20000300a00 */
        /* <DEDUP_REMOVED lines=12> */
[----:B---3--:R-:W3:Y:S01]  /*32c00*/  LDL.LU.64 R38, [R1+0x14a8] ;  /* 0x0014a80001267983 */ /* 0x008ee20000300a00 */
[C---:B------:R-:W-:Y:S08]  /*32c10*/  HMMA.1688.F32.TF32 R12, R4.reuse, R42, R12 ;  /* 0x0000002a040c723c */ /* 0x040ff0000008100c */
[C---:B------:R-:W-:Y:S08]  /*32c20*/  HMMA.1688.F32.TF32 R140, R4.reuse, R122, R140 ;  /* 0x0000007a048c723c */ /* 0x040ff0000008108c */
[C---:B---3--:R-:W-:Y:S11]  /*32c30*/  HMMA.1688.F32.TF32 R248, R4.reuse, R38, R248 ;  /* 0x0000002604f8723c */ /* 0x048ff600000810f8 */
[----:B------:R-:W-:Y:S11]  /*32c40*/  @!UPT UIADD3 URZ, URZ, URZ, URZ ;  /* 0x0000003f3f3ff290 */ /* 0x000ff6000fffe03f */
[----:B------:R-:W-:Y:S01]  /*32c50*/  @!UPT UIADD3 URZ, URZ, URZ, URZ ;  /* 0x0000003f3f3ff290 */ /* 0x000fe2000fffe03f */
[----:B------:R-:W-:Y:S04]  /*32c60*/  STL.64 [R1+0x650], R248 ;  /* 0x000650f801007387 */ /* 0x000fe80000100a00 */
[----:B------:R3:W-:Y:S04]  /*32c70*/  STL.64 [R1+0x658], R250 ;  /* 0x000658fa01007387 */ /* 0x0007e80000100a00 */
[----:B---3--:R-:W3:Y:S04]  /*32c80*/  LDL.LU.64 R250, [R1+0x14a0] ;  /* 0x0014a00001fa7983 */ /* 0x008ee80000300a00 */
[----:B------:R-:W3:Y:S04]  /*32c90*/  LDL.LU.64 R248, [R1+0x1498] ;  /* 0x0014980001f87983 */ /* 0x000ee80000300a00 */
[----:B------:R-:W-:Y:S04]  /*32ca0*/  STL.64 [R1+0x6e0], R12 ;  /* 0x0006e00c01007387 */ /* 0x000fe80000100a00 */
[----:B------:R1:W-:Y:S02]  /*32cb0*/  STL.64 [R1+0x6e8], R14 ;  /* 0x0006e80e01007387 */ /* 0x0003e40000100a00 */
[C---:B-1----:R-:W-:Y:S02]  /*32cc0*/  HMMA.1688.F32.TF32 R12, R4.reuse, R46, R240 ;  /* 0x0000002e040c723c */ /* 0x042fe400000810f0 */
[----:B------:R-:W3:Y:S11]  /*32cd0*/  LDL.LU R240, [R1+0x100] ;  /* 0x0001000001f07983 */ /* 0x000ef60000300800 */
[----:B------:R-:W-:Y:S10]  /*32ce0*/  @!UPT UIADD3 URZ, URZ, URZ, URZ ;  /* 0x0000003f3f3ff290 */ /* 0x000ff4000fffe03f */
        /* <DEDUP_REMOVED lines=9> */
[----:B------:R-:W-:Y:S04]  /*32d80*/  STL.64 [R1+0x7a8], R14 ;  /* 0x0007a80e01007387 */ /* 0x000fe80000100a00 */
[----:B------:R-:W3:Y:S04]  /*32d90*/  LDL.LU R73, [R1+0x134] ;  /* 0x0001340001497983 */ /* 0x000ee80000300800 */
[----:B------:R-:W3:Y:S04]  /*32da0*/  LDL.LU R74, [R1+0x138] ;  /* 0x00013800014a7983 */ /* 0x000ee80000300800 */
        /* <DEDUP_REMOVED lines=11> */
[----:B--2---:R-:W2:Y:S04]  /*32e60*/  LDL.LU R106, [R1+0x258] ;  /* 0x00025800016a7983 */ /* 0x004ea80000300800 */
[----:B------:R-:W2:Y:S04]  /*32e70*/  LDL.LU R107, [R1+0x25c] ;  /* 0x00025c00016b7983 */ /* 0x000ea80000300800 */
[----:B------:R1:W-:Y:S04]  /*32e80*/  STL.64 [R1+0x8f0], R140 ;  /* 0x0008f08c01007387 */ /* 0x0003e80000100a00 */
[----:B------:R4:W-:Y:S04]  /*32e90*/  STL.64 [R1+0x8f8], R142 ;  /* 0x0008f88e01007387 */ /* 0x0009e80000100a00 */
[----:B-1----:R-:W2:Y:S04]  /*32ea0*/  LDL.LU R140, [R1+0x2d0] ;  /* 0x0002d000018c7983 */ /* 0x002ea80000300800 */
[----:B------:R-:W2:Y:S04]  /*32eb0*/  LDL.LU R141, [R1+0x2d4] ;  /* 0x0002d400018d7983 */ /* 0x000ea80000300800 */
[----:B----4-:R-:W4:Y:S04]  /*32ec0*/  LDL.LU R142, [R1+0x2d8] ;  /* 0x0002d800018e7983 */ /* 0x010f280000300800 */
[----:B------:R-:W4:Y:S01]  /*32ed0*/  LDL.LU R143, [R1+0x2dc] ;  /* 0x0002dc00018f7983 */ /* 0x000f220000300800 */
[C---:B------:R-:W-:Y:S11]  /*32ee0*/  HMMA.1688.F32.TF32 R144, R4.reuse, R126, R144 ;  /* 0x0000007e0490723c */ /* 0x040ff60000081090 */
[----:B------:R-:W-:Y:S11]  /*32ef0*/  @!UPT UIADD3 URZ, URZ, URZ, URZ ;  /* 0x0000003f3f3ff290 */ /* 0x000ff6000fffe03f */
[----:B------:R-:W-:Y:S01]  /*32f00*/  @!UPT UIADD3 URZ, URZ, URZ, URZ ;  /* 0x0000003f3f3ff290 */ /* 0x000fe2000fffe03f */
[----:B------:R-:W-:Y:S04]  /*32f10*/  STL.64 [R1+0x8e0], R144 ;  /* 0x0008e09001007387 */ /* 0x000fe80000100a00 */
[----:B------:R1:W-:Y:S02]  /*32f20*/  STL.64 [R1+0x8e8], R146 ;  /* 0x0008e89201007387 */ /* 0x0003e40000100a00 */
[C---:B-1----:R-:W-:Y:S08]  /*32f30*/  HMMA.1688.F32.TF32 R144, R4.reuse, R130, R148 ;  /* 0x000000820490723c */ /* 0x042ff00000081094 */
[C---:B------:R-:W-:Y:S11]  /*32f40*/  HMMA.1688.F32.TF32 R148, R4.reuse, R134, R152 ;  /* 0x000000860494723c */ /* 0x040ff60000081098 */
[----:B------:R-:W-:Y:S04]  /*32f50*/  @!UPT UIADD3 URZ, URZ, URZ, URZ ;  /* 0x0000003f3f3ff290 */ /* 0x000fe8000fffe03f */
[----:B------:R-:W-:Y:S04]  /*32f60*/  STL.64 [R1+0x8d0], R144 ;  /* 0x0008d09001007387 */ /* 0x000fe80000100a00 */
[----:B------:R1:W-:Y:S02]  /*32f70*/  STL.64 [R1+0x8d8], R146 ;  /* 0x0008d89201007387 */ /* 0x0003e40000100a00 */
[----:B-1----:R-:W-:Y:S02]  /*32f80*/  HMMA.1688.F32.TF32 R144, R4, R138, R156 ;  /* 0x0000008a0490723c */ /* 0x002fe4000008109c */
[----:B------:R-:W-:Y:S04]  /*32f90*/  STL.64 [R1+0x8c0], R148 ;  /* 0x0008c09401007387 */ /* 0x000fe80000100a00 */
[----:B------:R-:W-:Y:S01]  /*32fa0*/  STL.64 [R1+0x8c8], R150 ;  /* 0x0008c89601007387 */ /* 0x000fe20000100a00 */
[----:B------:R-:W-:-:S02]  /*32fb0*/  IMAD.MOV.U32 R12, RZ, RZ, R33 ;  /* 0x000000ffff0c7224 */ /* 0x000fc400078e0021 */
[----:B------:R-:W-:Y:S01]  /*32fc0*/  IMAD.MOV.U32 R13, RZ, RZ, R32 ;  /* 0x000000ffff0d7224 */ /* 0x000fe200078e0020 */
[----:B------:R-:W-:Y:S01]  /*32fd0*/  HMMA.1688.F32.TF32 R76, R8, R50, R76 ;  /* 0x00000032084c723c */ /* 0x000fe2000008104c */
[----:B------:R-:W-:Y:S01]  /*32fe0*/  IMAD.MOV.U32 R14, RZ, RZ, R25 ;  /* 0x000000ffff0e7224 */ /* 0x000fe200078e0019 */
[----:B------:R-:W-:Y:S01]  /*32ff0*/  LDS R4, [R2+0xa100] ;  /* 0x00a1000002047984 */ /* 0x000fe20000000800 */
[----:B------:R-:W-:-:S03]  /*33000*/  IMAD.MOV.U32 R15, RZ, RZ, R24 ;  /* 0x000000ffff0f7224 */ /* 0x000fc600078e0018 */
[----:B------:R-:W-:Y:S04]  /*33010*/  LDS R6, [R2+0xb100] ;  /* 0x00b1000002067984 */ /* 0x000fe80000000800 */
[----:B------:R-:W-:Y:S04]  /*33020*/  LDS R5, [R3+0xa100] ;  /* 0x00a1000003057984 */ /* 0x000fe80000000800 */
[----:B------:R-:W-:Y:S04]  /*33030*/  STL.64 [R1+0x8b0], R144 ;  /* 0x0008b09001007387 */ /* 0x000fe80000100a00 */
[----:B------:R-:W-:Y:S04]  /*33040*/  STL.64 [R1+0x8b8], R146 ;  /* 0x0008b89201007387 */ /* 0x000fe80000100a00 */
[----:B------:R-:W1:Y:S01]  /*33050*/  LDS R7, [R3+0xb100] ;  /* 0x00b1000003077984 */ /* 0x000e620000000800 */
[C---:B---3--:R-:W-:Y:S08]  /*33060*/  HMMA.1688.F32.TF32 R88, R8.reuse, R26, R88 ;  /* 0x0000001a0858723c */ /* 0x048ff00000081058 */
[C---:B--2---:R-:W-:Y:S11]  /*33070*/  HMMA.1688.F32.TF32 R104, R8.reuse, R22, R104 ;  /* 0x000000160868723c */ /* 0x044ff60000081068 */
[----:B------:R-:W-:Y:S05]  /*33080*/  @!UPT UIADD3 URZ, URZ, URZ, URZ ;  /* 0x0000003f3f3ff290 */ /* 0x000fea000fffe03f */
[----:B------:R-:W-:Y:S01]  /*33090*/  IMAD.MOV.U32 R32, RZ, RZ, R88 ;  /* 0x000000ffff207224 */ /* 0x000fe200078e0058 */
[C---:B----4-:R-:W-:Y:S01]  /*330a0*/  HMMA.1688.F32.TF32 R140, R8.reuse, R18, R140 ;  /* 0x00000012088c723c */ /* 0x050fe2000008108c */
[----:B------:R-:W-:Y:S11]  /*330b0*/  IMAD.MOV.U32 R33, RZ, RZ, R89 ;  /* 0x000000ffff217224 */ /* 0x000ff600078e0059 */
[----:B------:R-:W-:Y:S11]  /*330c0*/  @!UPT UIADD3 URZ, URZ, URZ, URZ ;  /* 0x0000003f3f3ff290 */ /* 0x000ff6000fffe03f */
[----:B------:R-:W-:Y:S04]  /*330d0*/  STL.64 [R1+0x270], R140 ;  /* 0x0002708c01007387 */ /* 0x000fe80000100a00 */
[----:B------:R-:W-:Y:S04]  /*330e0*/  STL.64 [R1+0x260], R104 ;  /* 0x0002606801007387 */ /* 0x000fe80000100a00 */
[----:B------:R-:W-:Y:S04]  /*330f0*/  STL.64 [R1+0x268], R106 ;  /* 0x0002686a01007387 */ /* 0x000fe80000100a00 */
[----:B------:R2:W-:Y:S02]  /*33100*/  STL.64 [R1+0x258], R90 ;  /* 0x0002585a01007387 */ /* 0x0005e40000100a00 */
[C---:B--2---:R-:W-:Y:S08]  /*33110*/  HMMA.1688.F32.TF32 R88, R8.reuse, R30, R72 ;  /* 0x0000001e0858723c */ /* 0x044ff00000081048 */
[C---:B------:R-:W-:Y:S01]  /*33120*/  HMMA.1688.F32.TF32 R72, R8.reuse, R34, R240 ;  /* 0x000000220848723c */ /* 0x040fe200000810f0 */
[----:B------:R-:W-:Y:S04]  /*33130*/  STL [R1+0x1420], R33 ;  /* 0x0014202101007387 */ /* 0x000fe80000100800 */
[----:B------:R-:W-:Y:S11]  /*33140*/  STL [R1+0x141c], R32 ;  /* 0x00141c2001007387 */ /* 0x000ff60000100800 */
[----:B------:R-:W-:Y:S08]  /*33150*/  @!UPT UIADD3 URZ, URZ, URZ, URZ ;  /* 0x0000003f3f3ff290 */ /* 0x000ff0000fffe03f */
[----:B------:R-:W-:Y:S01]  /*33160*/  IMAD.MOV.U32 R41, RZ, RZ, R72 ;  /* 0x000000ffff297224 */ /* 0x000fe200078e0048 */
[----:B------:R-:W-:Y:S01]  /*33170*/  MOV R36, R75 ;  /* 0x0000004b00247202 */ /* 0x000fe20000000f00 */
[----:B------:R-:W-:Y:S02]  /*33180*/  IMAD.MOV.U32 R40, RZ, RZ, R73 ;  /* 0x000000ffff287224 */ /* 0x000fe400078e0049 */
[----:B------:R-:W-:Y:S02]  /*33190*/  IMAD.MOV.U32 R37, RZ, RZ, R74 ;  /* 0x000000ffff257224 */ /* 0x000fe400078e004a */
[C---:B------:R-:W-:Y:S08]  /*331a0*/  HMMA.1688.F32.TF32 R72, R8.reuse, R38, R12 ;  /* 0x000000260848723c */ /* 0x040ff0000008100c */
[----:B------:R-:W-:Y:S01]  /*331b0*/  HMMA.1688.F32.TF32 R12, R8, R42, R248 ;  /* 0x0000002a080c723c */ /* 0x000fe200000810f8 */
[----:B------:R2:W-:Y:S04]  /*331c0*/  STL.64 [R1+0x360], R88 ;  /* 0x0003605801007387 */ /* 0x0005e80000100a00 */
[----:B------:R3:W-:Y:S04]  /*331d0*/  STL.64 [R1+0x368], R90 ;  /* 0x0003685a01007387 */ /* 0x0007e80000100a00 */
[----:B------:R-:W-:Y:S04]  /*331e0*/  STL [R1+0x1418], R36 ;  /* 0x0014182401007387 */ /* 0x000fe80000100800 */
[----:B------:R-:W-:Y:S04]  /*331f0*/  STL [R1+0x1414], R37 ;  /* 0x0014142501007387 */ /* 0x000fe80000100800 */
[----:B------:R-:W-:Y:S04]  /*33200*/  STL [R1+0x1410], R40 ;  /* 0x0014102801007387 */ /* 0x000fe80000100800 */
[----:B------:R-:W-:Y:S04]  /*33210*/  STL [R1+0x140c], R41 ;  /* 0x00140c2901007387 */ /* 0x000fe80000100800 */
[----:B------:R2:W-:Y:S04]  /*33220*/  STL.64 [R1+0x4e0], R72 ;  /* 0x0004e04801007387 */ /* 0x0005e80000100a00 */
[----:B------:R1:W-:Y:S04]  /*33230*/  STL.64 [R1+0x4e8], R74 ;  /* 0x0004e84a01007387 */ /* 0x0003e80000100a00 */
[----:B------:R-:W-:Y:S04]  /*33240*/  STL.64 [R1+0x598], R14 ;  /* 0x0005980e01007387 */ /* 0x000fe80000100a00 */
[----:B------:R-:W4:Y:S04]  /*33250*/  LDL.LU R240, [R1+0x110] ;  /* 0x0001100001f07983 */ /* 0x000f280000300800 */
[----:B------:R-:W4:Y:S01]  /*33260*/  LDL.LU R241, [R1+0x114] ;  /* 0x0001140001f17983 */ /* 0x000f220000300800 */
[----:B------:R-:W-:-:S03]  /*33270*/  MOV R25, R142 ;  /* 0x0000008e00197202 */ /* 0x000fc60000000f00 */
[----:B------:R-:W4:Y:S01]  /*33280*/  LDL.LU R242, [R1+0x118] ;  /* 0x0001180001f27983 */ /* 0x000f220000300800 */
[----:B------:R-:W-:-:S03]  /*33290*/  IMAD.MOV.U32 R24, RZ, RZ, R143 ;  /* 0x000000ffff187224 */ /* 0x000fc600078e008f */
[----:B------:R-:W4:Y:S04]  /*332a0*/  LDL.LU R243, [R1+0x11c] ;  /* 0x00011c0001f37983 */ /* 0x000f280000300800 */
[----:B------:R-:W4:Y:S04]  /*332b0*/  LDL.LU R140, [R1+0x390] ;  /* 0x00039000018c7983 */ /* 0x000f280000300800 */
[----:B------:R-:W4:Y:S04]  /*332c0*/  LDL.LU R141, [R1+0x394] ;  /* 0x00039400018d7983 */ /* 0x000f280000300800 */
[----:B------:R-:W4:Y:S04]  /*332d0*/  LDL.LU R142, [R1+0x398] ;  /* 0x00039800018e7983 */ /* 0x000f280000300800 */
[----:B------:R-:W4:Y:S04]  /*332e0*/  LDL.LU R143, [R1+0x39c] ;  /* 0x00039c00018f7983 */ /* 0x000f280000300800 */
[----:B--2---:R-:W2:Y:S04]  /*332f0*/  LDL.LU R88, [R1+0x220] ;  /* 0x0002200001587983 */ /* 0x004ea80000300800 */
[----:B------:R-:W2:Y:S04]  /*33300*/  LDL.LU R89, [R1+0x224] ;  /* 0x0002240001597983 */ /* 0x000ea80000300800 */
[----:B---3--:R-:W2:Y:S04]  /*33310*/  LDL.LU R90, [R1+0x228] ;  /* 0x00022800015a7983 */ /* 0x008ea80000300800 */
[----:B------:R-:W2:Y:S04]  /*33320*/  LDL.LU R91, [R1+0x22c] ;  /* 0x00022c00015b7983 */ /* 0x000ea80000300800 */
[----:B------:R-:W3:Y:S04]  /*33330*/  LDL.LU R104, [R1+0x2a0] ;  /* 0x0002a00001687983 */ /* 0x000ee80000300800 */
[----:B------:R-:W3:Y:S04]  /*33340*/  LDL.LU R105, [R1+0x2a4] ;  /* 0x0002a40001697983 */ /* 0x000ee80000300800 */
[----:B------:R-:W3:Y:S04]  /*33350*/  LDL.LU R106, [R1+0x2a8] ;  /* 0x0002a800016a7983 */ /* 0x000ee80000300800 */
[----:B------:R-:W3:Y:S04]  /*33360*/  LDL.LU R107, [R1+0x2ac] ;  /* 0x0002ac00016b7983 */ /* 0x000ee80000300800 */
[----:B------:R-:W2:Y:S04]  /*33370*/  LDL.LU R72, [R1+0x170] ;  /* 0x0001700001487983 */ /* 0x000ea80000300800 */
[----:B------:R-:W2:Y:S04]  /*33380*/  LDL.LU R73, [R1+0x174] ;  /* 0x0001740001497983 */ /* 0x000ea80000300800 */
[----:B-1----:R-:W2:Y:S01]  /*33390*/  LDL.LU R74, [R1+0x178] ;  /* 0x00017800014a7983 */ /* 0x002ea20000300800 */
[----:B------:R-:W-:-:S03]  /*333a0*/  IMAD.MOV.U32 R44, RZ, RZ, R12 ;  /* 0x000000ffff2c7224 */ /* 0x000fc600078e000c */
[----:B------:R-:W2:Y:S04]  /*333b0*/  LDL.LU R75, [R1+0x17c] ;  /* 0x00017c00014b7983 */ /* 0x000ea80000300800 */
[----:B------:R-:W2:Y:S01]  /*333c0*/  LDL.LU R12, [R1+0xa0] ;  /* 0x0000a000010c7983 */ /* 0x000ea20000300800 */
[C---:B------:R-:W-:Y:S08]  /*333d0*/  HMMA.1688.F32.TF32 R144, R8.reuse, R46, R60 ;  /* 0x0000002e0890723c */ /* 0x040ff0000008103c */
[----:B------:R-:W-:Y:S01]  /*333e0*/  HMMA.1688.F32.TF32 R60, R8, R54, R92 ;  /* 0x00000036083c723c */ /* 0x000fe2000008105c */
[----:B------:R-:W-:-:S05]  /*333f0*/  IMAD.MOV.U32 R45, RZ, RZ, R13 ;  /* 0x000000ffff2d7224 */ /* 0x000fca00078e000d */
[----:B------:R-:W-:Y:S04]  /*33400*/  STL [R1+0x13f8], R45 ;  /* 0x0013f82d01007387 */ /* 0x000fe80000100800 */
[----:B------:R-:W-:Y:S01]  /*33410*/  STL [R1+0x13f4], R44 ;  /* 0x0013f42c01007387 */ /* 0x000fe20000100800 */
[C---:B------:R-:W-:Y:S04]  /*33420*/  HMMA.1688.F32.TF32 R92, R8.reuse, R58, R108 ;  /* 0x0000003a085c723c */ /* 0x040fe8000008106c */
[----:B------:R-:W-:Y:S04]  /*33430*/  STL.64 [R1+0x670], R144 ;  /* 0x0006709001007387 */ /* 0x000fe80000100a00 */
[----:B------:R-:W-:Y:S04]  /*33440*/  STL.64 [R1+0x678], R146 ;  /* 0x0006789201007387 */ /* 0x000fe80000100a00 */
[----:B------:R-:W-:Y:S04]  /*33450*/  STL.64 [R1+0x6f0], R76 ;  /* 0x0006f04c01007387 */ /* 0x000fe80000100a00 */
[----:B------:R1:W-:Y:S04]  /*33460*/  STL.64 [R1+0x6f8], R78 ;  /* 0x0006f84e01007387 */ /* 0x0003e80000100a00 */
[----:B------:R-:W-:Y:S04]  /*33470*/  STL.64 [R1+0x760], R60 ;  /* 0x0007603c01007387 */ /* 0x000fe80000100a00 */
[----:B------:R1:W-:Y:S02]  /*33480*/  STL.64 [R1+0x768], R62 ;  /* 0x0007683e01007387 */ /* 0x0003e40000100a00 */
[C---:B-1----:R-:W-:Y:S08]  /*33490*/  HMMA.1688.F32.TF32 R76, R8.reuse, R122, R160 ;  /* 0x0000007a084c723c */ /* 0x042ff000000810a0 */
[C---:B------:R-:W-:Y:S01]  /*334a0*/  HMMA.1688.F32.TF32 R60, R8.reuse, R126, R164 ;  /* 0x0000007e083c723c */ /* 0x040fe200000810a4 */
[----:B------:R-:W-:Y:S04]  /*334b0*/  STL.64 [R1+0x790], R92 ;  /* 0x0007905c01007387 */ /* 0x000fe80000100a00 */
[----:B------:R1:W-:Y:S10]  /*334c0*/  STL.64 [R1+0x798], R94 ;  /* 0x0007985e01007387 */ /* 0x0003f40000100a00 */
[----:B------:R-:W-:Y:S01]  /*334d0*/  STL.64 [R1+0x870], R76 ;  /* 0x0008704c01007387 */ /* 0x000fe20000100a00 */
[C---:B-1----:R-:W-:Y:S03]  /*334e0*/  HMMA.1688.F32.TF32 R92, R8.reuse, R130, R168 ;  /* 0x00000082085c723c */ /* 0x042fe600000810a8 */
[----:B------:R1:W-:Y:S04]  /*334f0*/  STL.64 [R1+0x878], R78 ;  /* 0x0008784e01007387 */ /* 0x0003e80000100a00 */
[----:B------:R-:W-:Y:S04]  /*33500*/  STL.64 [R1+0x860], R60 ;  /* 0x0008603c01007387 */ /* 0x000fe80000100a00 */
[----:B------:R1:W-:Y:S02]  /*33510*/  STL.64 [R1+0x868], R62 ;  /* 0x0008683e01007387 */ /* 0x0003e40000100a00 */
[C---:B-1----:R-:W-:Y:S08]  /*33520*/  HMMA.1688.F32.TF32 R76, R8.reuse, R134, R172 ;  /* 0x00000086084c723c */ /* 0x042ff000000810ac */
[----:B------:R-:W-:Y:S02]  /*33530*/  HMMA.1688.F32.TF32 R60, R8, R138, R176 ;  /* 0x0000008a083c723c */ /* 0x000fe400000810b0 */
[----:B------:R-:W-:Y:S04]  /*33540*/  STL.64 [R1+0x850], R92 ;  /* 0x0008505c01007387 */ /* 0x000fe80000100a00 */
[----:B------:R-:W-:Y:S01]  /*33550*/  STL.64 [R1+0x858], R94 ;  /* 0x0008585e01007387 */ /* 0x000fe20000100a00 */
[----:B------:R-:W-:-:S02]  /*33560*/  IMAD.MOV.U32 R13, RZ, RZ, R29 ;  /* 0x000000ffff0d7224 */ /* 0x000fc400078e001d */
[----:B------:R-:W-:Y:S01]  /*33570*/  IMAD.MOV.U32 R14, RZ, RZ, R28 ;  /* 0x000000ffff0e7224 */ /* 0x000fe200078e001c */
[----:B------:R-:W-:Y:S01]  /*33580*/  LDS R8, [R2+0xa180] ;  /* 0x00a1800002087984 */ /* 0x000fe20000000800 */
[----:B------:R-:W-:-:S03]  /*33590*/  IMAD.MOV.U32 R15, RZ, RZ, R0 ;  /* 0x000000ffff0f7224 */ /* 0x000fc600078e0000 */
[----:B------:R-:W-:Y:S04]  /*335a0*/  LDS R10, [R2+0xb180] ;  /* 0x00b18000020a7984 */ /* 0x000fe80000000800 */
[----:B------:R-:W-:Y:S04]  /*335b0*/  STL.64 [R1+0x840], R76 ;  /* 0x0008404c01007387 */ /* 0x000fe80000100a00 */
[----:B------:R-:W-:Y:S04]  /*335c0*/  STL.64 [R1+0x848], R78 ;  /* 0x0008484e01007387 */ /* 0x000fe80000100a00 */
[----:B------:R-:W-:Y:S04]  /*335d0*/  STL.64 [R1+0x830], R60 ;  /* 0x0008303c01007387 */ /* 0x000fe80000100a00 */
[----:B------:R4:W-:Y:S04]  /*335e0*/  STL.64 [R1+0x838], R62 ;  /* 0x0008383e01007387 */ /* 0x0009e80000100a00 */
[----:B------:R-:W-:Y:S04]  /*335f0*/  LDS R9, [R3+0xa180] ;  /* 0x00a1800003097984 */ /* 0x000fe80000000800 */
[----:B------:R-:W4:Y:S02]  /*33600*/  LDS R11, [R3+0xb180] ;  /* 0x00b18000030b7984 */ /* 0x000f240000000800 */
[C---:B----4-:R-:W-:Y:S11]  /*33610*/  HMMA.1688.F32.TF32 R60, R4.reuse, R18, R140 ;  /* 0x00000012043c723c */ /* 0x050ff6000008108c */
[----:B------:R-:W-:Y:S11]  /*33620*/  @!UPT UIADD3 URZ, URZ, URZ, URZ ;  /* 0x0000003f3f3ff290 */ /* 0x000ff6000fffe03f */
[----:B------:R-:W-:Y:S02]  /*33630*/  @!UPT UIADD3 URZ, URZ, URZ, URZ ;  /* 0x0000003f3f3ff290 */ /* 0x000fe4000fffe03f */
[----:B------:R-:W-:Y:S01]  /*33640*/  IMAD.MOV.U32 R163, RZ, RZ, R60 ;  /* 0x000000ffffa37224 */ /* 0x000fe200078e003c */
[----:B------:R-:W-:Y:S01]  /*33650*/  MOV R162, R61 ;  /* 0x0000003d00a27202 */ /* 0x000fe20000000f00 */
[----:B------:R-:W-:Y:S02]  /*33660*/  IMAD.MOV.U32 R161, RZ, RZ, R62 ;  /* 0x000000ffffa17224 */ /* 0x000fe400078e003e */
[----:B------:R-:W-:Y:S02]  /*33670*/  IMAD.MOV.U32 R160, RZ, RZ, R63 ;  /* 0x000000ffffa07224 */ /* 0x000fe400078e003f */
[C---:B---3--:R-:W-:Y:S01]  /*33680*/  HMMA.1688.F32.TF32 R60, R4.reuse, R22, R104 ;  /* 0x00000016043c723c */ /* 0x048fe20000081068 */
[----:B------:R-:W-:Y:S04]  /*33690*/  STL.64 [R1+0x1460], R162 ;  /* 0x001460a201007387 */ /* 0x000fe80000100a00 */
[----:B------:R-:W-:Y:S11]  /*336a0*/  STL.64 [R1+0x1458], R160 ;  /* 0x001458a001007387 */ /* 0x000ff60000100a00 */
[----:B------:R-:W-:Y:S07]  /*336b0*/  @!UPT UIADD3 URZ, URZ, URZ, URZ ;  /* 0x0000003f3f3ff290 */ /* 0x000fee000fffe03f */
[----:B------:R2:W-:Y:S01]  /*336c0*/  STL.64 [R1+0x120], R60 ;  /* 0x0001203c01007387 */ /* 0x0005e20000100a00 */
[----:B------:R-:W-:Y:S02]  /*336d0*/  IMAD.MOV.U32 R33, RZ, RZ, R62 ;  /* 0x000000ffff217224 */ /* 0x000fe400078e003e */
[----:B------:R-:W-:Y:S02]  /*336e0*/  IMAD.MOV.U32 R32, RZ, RZ, R63 ;  /* 0x000000ffff207224 */ /* 0x000fe400078e003f */
[C---:B--2---:R-:W-:Y:S08]  /*336f0*/  HMMA.1688.F32.TF32 R60, R4.reuse, R26, R88 ;  /* 0x0000001a043c723c */ /* 0x044ff00000081058 */
[C---:B------:R-:W-:Y:S08]  /*33700*/  HMMA.1688.F32.TF32 R72, R4.reuse, R30, R72 ;  /* 0x0000001e0448723c */ /* 0x040ff00000081048 */
[----:B------:R-:W-:Y:S07]  /*33710*/  HMMA.1688.F32.TF32 R12, R4, R38, R12 ;  /* 0x00000026040c723c */ /* 0x000fee000008100c */
[----:B------:R2:W-:Y:S01]  /*33720*/  STL.64 [R1+0x108], R62 ;  /* 0x0001083e01007387 */ /* 0x0005e20000100a00 */
[----:B------:R-:W-:-:S02]  /*33730*/  IMAD.MOV.U32 R28, RZ, RZ, R60 ;  /* 0x000000ffff1c7224 */ /* 0x000fc400078e003c */
[----:B------:R-:W-:Y:S02]  /*33740*/  IMAD.MOV.U32 R29, RZ, RZ, R61 ;  /* 0x000000ffff1d7224 */ /* 0x000fe400078e003d */
[----:B--2---:R-:W-:Y:S03]  /*33750*/  HMMA.1688.F32.TF32 R60, R4, R34, R240 ;  /* 0x00000022043c723c */ /* 0x004fe600000810f0 */
[----:B------:R-:W-:Y:S04]  /*33760*/  STL.64 [R1+0x170], R72 ;  /* 0x0001704801007387 */ /* 0x000fe80000100a00 */
[----:B------:R-:W-:Y:S05]  /*33770*/  STL.64 [R1+0x178], R74 ;  /* 0x0001784a01007387 */ /* 0x000fea0000100a00 */
[----:B------:R-:W-:Y:S01]  /*33780*/  MOV R45, R13 ;  /* 0x0000000d002d7202 */ /* 0x000fe20000000f00 */
[----:B------:R-:W-:-:S10]  /*33790*/  IMAD.MOV.U32 R44, RZ, RZ, R14 ;  /* 0x000000ffff2c7224 */ /* 0x000fd400078e000e */
[----:B------:R-:W-:Y:S04]  /*337a0*/  STL.64 [R1+0x110], R60 ;  /* 0x0001103c01007387 */ /* 0x000fe80000100a00 */
[----:B------:R-:W-:Y:S04]  /*337b0*/  STL.64 [R1+0x118], R62 ;  /* 0x0001183e01007387 */ /* 0x000fe80000100a00 */
[----:B------:R-:W-:Y:S04]  /*337c0*/  STL [R1+0x190], R12 ;  /* 0x0001900c01007387 */ /* 0x000fe80000100800 */
[----:B------:R2:W-:Y:S02]  /*337d0*/  STL [R1+0x19c], R15 ;  /* 0x00019c0f01007387 */ /* 0x0005e40000100800 */
[C---:B--2---:R-:W-:Y:S02]  /*337e0*/  HMMA.1688.F32.TF32 R12, R4.reuse, R42, R244 ;  /* 0x0000002a040c723c */ /* 0x044fe400000810f4 */
[----:B------:R-:W-:Y:S11]  /*337f0*/  STL [R1+0x1400], R44 ;  /* 0x0014002c01007387 */ /* 0x000ff60000100800 */
[----:B------:R-:W-:Y:S11]  /*33800*/  @!UPT UIADD3 URZ, URZ, URZ, URZ ;  /* 0x0000003f3f3ff290 */ /* 0x000ff6000fffe03f */
        /* <DEDUP_REMOVED lines=8> */
[----:B------:R-:W-:Y:S07]  /*33890*/  STL [R1+0x1404], R48 ;  /* 0x0014043001007387 */ /* 0x000fee0000100800 */
[C---:B------:R-:W-:Y:S07]  /*338a0*/  HMMA.1688.F32.TF32 R60, R4.reuse, R54, R96 ;  /* 0x00000036043c723c */ /* 0x040fee0000081060 */
[----:B------:R-:W-:Y:S04]  /*338b0*/  STL.64 [R1+0x390], R12 ;  /* 0x0003900c01007387 */ /* 0x000fe80000100a00 */
[----:B------:R2:W-:Y:S02]  /*338c0*/  STL.64 [R1+0x398], R14 ;  /* 0x0003980e01007387 */ /* 0x0005e40000100a00 */
[C---:B--2---:R-:W-:Y:S02]  /*338d0*/  HMMA.1688.F32.TF32 R12, R4.reuse, R58, R112 ;  /* 0x0000003a040c723c */ /* 0x044fe40000081070 */
[----:B------:R-:W-:Y:S04]  /*338e0*/  STL.64 [R1+0x600], R64 ;  /* 0x0006004001007387 */ /* 0x000fe80000100a00 */
[----:B------:R-:W-:Y:S04]  /*338f0*/  STL.64 [R1+0x608], R66 ;  /* 0x0006084201007387 */ /* 0x000fe80000100a00 */
[----:B------:R-:W4:Y:S04]  /*33900*/  LDL.LU R240, [R1+0x490] ;  /* 0x0004900001f07983 */ /* 0x000f280000300800 */
[----:B------:R-:W-:Y:S04]  /*33910*/  STL.64 [R1+0x640], R60 ;  /* 0x0006403c01007387 */ /* 0x000fe80000100a00 */
[----:B------:R2:W-:Y:S05]  /*33920*/  STL.64 [R1+0x648], R62 ;  /* 0x0006483e01007387 */ /* 0x0005ea0000100a00 */
[----:B------:R3:W-:Y:S04]  /*33930*/  STL.64 [R1+0x6d0], R12 ;  /* 0x0006d00c01007387 */ /* 0x0007e80000100a00 */
        /* <DEDUP_REMOVED lines=12> */
[C---:B--2---:R-:W-:Y:S03]  /*33a00*/  HMMA.1688.F32.TF32 R60, R4.reuse, R122, R180 ;  /* 0x0000007a043c723c */ /* 0x044fe600000810b4 */
        /* <DEDUP_REMOVED lines=13> */
[----:B------:R-:W-:Y:S04]  /*33ae0*/  STL.64 [R1+0x7f0], R60 ;  /* 0x0007f03c01007387 */ /* 0x000fe80000100a00 */
[----:B------:R1:W-:Y:S04]  /*33af0*/  STL.64 [R1+0x7f8], R62 ;  /* 0x0007f83e01007387 */ /* 0x0003e80000100a00 */
[----:B------:R-:W3:Y:S04]  /*33b00*/  LDL.LU R13, [R1+0xc4] ;  /* 0x0000c400010d7983 */ /* 0x000ee80000300800 */
[----:B------:R-:W3:Y:S04]  /*33b10*/  LDL.LU R14, [R1+0xc8] ;  /* 0x0000c800010e7983 */ /* 0x000ee80000300800 */
[----:B------:R-:W3:Y:S01]  /*33b20*/  LDL.LU R15, [R1+0xcc] ;  /* 0x0000cc00010f7983 */ /* 0x000ee20000300800 */
[C---:B-1----:R-:W-:Y:S08]  /*33b30*/  HMMA.1688.F32.TF32 R60, R4.reuse, R126, R184 ;  /* 0x0000007e043c723c */ /* 0x042ff000000810b8 */
[C---:B------:R-:W-:Y:S08]  /*33b40*/  HMMA.1688.F32.TF32 R76, R4.reuse, R130, R188 ;  /* 0x00000082044c723c */ /* 0x040ff000000810bc */
[C---:B------:R-:W-:Y:S07]  /*33b50*/  HMMA.1688.F32.TF32 R64, R4.reuse, R134, R192 ;  /* 0x000000860440723c */ /* 0x040fee00000810c0 */
[----:B------:R-:W-:Y:S04]  /*33b60*/  STL.64 [R1+0x7e0], R60 ;  /* 0x0007e03c01007387 */ /* 0x000fe80000100a00 */
[----:B------:R1:W-:Y:S02]  /*33b70*/  STL.64 [R1+0x7e8], R62 ;  /* 0x0007e83e01007387 */ /* 0x0003e40000100a00 */
[----:B-1----:R-:W-:Y:S02]  /*33b80*/  HMMA.1688.F32.TF32 R60, R4, R138, R196 ;  /* 0x0000008a043c723c */ /* 0x002fe400000810c4 */
[----:B------:R-:W-:Y:S04]  /*33b90*/  STL.64 [R1+0x7d0], R76 ;  /* 0x0007d04c01007387 */ /* 0x000fe80000100a00 */
[----:B------:R-:W-:Y:S04]  /*33ba0*/  STL.64 [R1+0x7d8], R78 ;  /* 0x0007d84e01007387 */ /* 0x000fe80000100a00 */
[----:B------:R-:W-:Y:S04]  /*33bb0*/  STL.64 [R1+0x7c0], R64 ;  /* 0x0007c04001007387 */ /* 0x000fe80000100a00 */
[----:B------:R1:W-:Y:S04]  /*33bc0*/  STL.64 [R1+0x7c8], R66 ;  /* 0x0007c84201007387 */ /* 0x0003e80000100a00 */
[----:B------:R-:W-:Y:S04]  /*33bd0*/  LDS R4, [R2+0xa200] ;  /* 0x00a2000002047984 */ /* 0x000fe80000000800 */
[----:B------:R-:W-:Y:S04]  /*33be0*/  LDS R6, [R2+0xb200] ;  /* 0x00b2000002067984 */ /* 0x000fe80000000800 */
[----:B------:R-:W-:Y:S04]  /*33bf0*/  STL.64 [R1+0x7b0], R60 ;  /* 0x0007b03c01007387 */ /* 0x000fe80000100a00 */
[----:B------:R1:W-:Y:S04]  /*33c00*/  STL.64 [R1+0x7b8], R62 ;  /* 0x0007b83e01007387 */ /* 0x0003e80000100a00 */
[----:B------:R-:W-:Y:S04]  /*33c10*/  LDS R5, [R3+0xa200] ;  /* 0x00a2000003057984 */ /* 0x000fe80000000800 */
[----:B------:R-:W1:Y:S01]  /*33c20*/  LDS R7, [R3+0xb200] ;  /* 0x00b2000003077984 */ /* 0x000e620000000800 */
[C---:B----4-:R-:W-:Y:S08]  /*33c30*/  HMMA.1688.F32.TF32 R240, R8.reuse, R18, R240 ;  /* 0x0000001208f0723c */ /* 0x050ff000000810f0 */
[C---:B-1----:R-:W-:Y:S08]  /*33c40*/  HMMA.1688.F32.TF32 R64, R8.reuse, R22, R144 ;  /* 0x000000160840723c */ /* 0x042ff00000081090 */
[C---:B------:R-:W-:Y:S07]  /*33c50*/  HMMA.1688.F32.TF32 R60, R8.reuse, R26, R140 ;  /* 0x0000001a083c723c */ /* 0x040fee000008108c */
[----:B------:R-:W-:Y:S04]  /*33c60*/  STL.64 [R1+0x1430], R242 ;  /* 0x001430f201007387 */ /* 0x000fe80000100a00 */
[----:B------:R-:W-:Y:S04]  /*33c70*/  STL.64 [R1+0x1428], R240 ;  /* 0x001428f001007387 */ /* 0x000fe80000100a00 */
[----:B------:R-:W-:Y:S04]  /*33c80*/  STL.64 [R1+0x1440], R66 ;  /* 0x0014404201007387 */ /* 0x000fe80000100a00 */
[----:B------:R-:W-:Y:S04]  /*33c90*/  STL.64 [R1+0x1438], R64 ;  /* 0x0014384001007387 */ /* 0x000fe80000100a00 */
[----:B------:R-:W-:Y:S04]  /*33ca0*/  STL.64 [R1+0x1450], R62 ;  /* 0x0014503e01007387 */ /* 0x000fe80000100a00 */
[----:B------:R1:W-:Y:S01]  /*33cb0*/  STL.64 [R1+0x1448], R60 ;  /* 0x0014483c01007387 */ /* 0x0003e20000100a00 */
[C---:B--2---:R-:W-:Y:S08]  /*33cc0*/  HMMA.1688.F32.TF32 R248, R8.reuse, R34, R88 ;  /* 0x0000002208f8723c */ /* 0x044ff00000081058 */
[C---:B-1----:R-:W-:Y:S08]  /*33cd0*/  HMMA.1688.F32.TF32 R60, R8.reuse, R38, R72 ;  /* 0x00000026083c723c */ /* 0x042ff00000081048 */
[C---:B---3--:R-:W-:Y:S11]  /*33ce0*/  HMMA.1688.F32.TF32 R12, R8.reuse, R42, R12 ;  /* 0x0000002a080c723c */ /* 0x048ff6000008100c */
[----:B------:R-:W-:Y:S05]  /*33cf0*/  @!UPT UIADD3 URZ, URZ, URZ, URZ ;  /* 0x0000003f3f3ff290 */ /* 0x000fea000fffe03f */
[----:B------:R-:W-:Y:S02]  /*33d00*/  IMAD.MOV.U32 R49, RZ, RZ, R60 ;  /* 0x000000ffff317224 */ /* 0x000fe400078e003c */
[----:B------:R-:W-:Y:S02]  /*33d10*/  IMAD.MOV.U32 R48, RZ, RZ, R61 ;  /* 0x000000ffff307224 */ /* 0x000fe400078e003d */
[----:B------:R-:W-:Y:S02]  /*33d20*/  IMAD.MOV.U32 R44, RZ, RZ, R62 ;  /* 0x000000ffff2c7224 */ /* 0x000fe400078e003e */
[----:B------:R-:W-:Y:S02]  /*33d30*/  IMAD.MOV.U32 R45, RZ, RZ, R63 ;  /* 0x000000ffff2d7224 */ /* 0x000fe400078e003f */
[C---:B------:R-:W-:Y:S01]  /*33d40*/  HMMA.1688.F32.TF32 R60, R8.reuse, R46, R68 ;  /* 0x0000002e083c723c */ /* 0x040fe20000081044 */
[----:B------:R-:W-:Y:S04]  /*33d50*/  STL.64 [R1+0x1470], R250 ;  /* 0x001470fa01007387 */ /* 0x000fe80000100a00 */
[----:B------:R-:W-:Y:S04]  /*33d60*/  STL.64 [R1+0x1468], R248 ;  /* 0x001468f801007387 */ /* 0x000fe80000100a00 */
[----:B------:R1:W-:Y:S01]  /*33d70*/  STL.64 [R1+0xe8], R14 ;  /* 0x0000e80e01007387 */ /* 0x0003e20000100a00 */
[----:B------:R-:W-:Y:S01]  /*33d80*/  MOV R52, R12 ;  /* 0x0000000c00347202 */ /* 0x000fe20000000f00 */
[----:B------:R-:W-:Y:S01]  /*33d90*/  IMAD.MOV.U32 R53, RZ, RZ, R13 ;  /* 0x000000ffff357224 */ /* 0x000fe200078e000d */
[C---:B------:R-:W-:Y:S08]  /*33da0*/  HMMA.1688.F32.TF32 R64, R8.reuse, R30, R104 ;  /* 0x0000001e0840723c */ /* 0x040ff00000081068 */
[C---:B-1----:R-:W-:Y:S01]  /*33db0*/  HMMA.1688.F32.TF32 R12, R8.reuse, R50, R84 ;  /* 0x00000032080c723c */ /* 0x042fe20000081054 */
[----:B------:R-:W-:Y:S04]  /*33dc0*/  STL [R1+0x13d0], R53 ;  /* 0x0013d03501007387 */ /* 0x000fe80000100800 */
[----:B------:R-:W-:Y:S04]  /*33dd0*/  STL [R1+0x13cc], R52 ;  /* 0x0013cc3401007387 */ /* 0x000fe80000100800 */
[----:B------:R-:W-:Y:S04]  /*33de0*/  STL.64 [R1+0x180], R60 ;  /* 0x0001803c01007387 */ /* 0x000fe80000100a00 */
[----:B------:R1:W-:Y:S02]  /*33df0*/  STL.64 [R1+0x188], R62 ;  /* 0x0001883e01007387 */ /* 0x0003e40000100a00 */
[----:B-1----:R-:W-:Y:S08]  /*33e00*/  HMMA.1688.F32.TF32 R60, R8, R54, R100 ;  /* 0x00000036083c723c */ /* 0x002ff00000081064 */
[----:B------:R-:W-:Y:S01]  /*33e10*/  STL [R1+0x2e0], R12 ;  /* 0x0002e00c01007387 */ /* 0x000fe20000100800 */
[----:B------:R-:W-:-:S02]  /*33e20*/  IMAD.MOV.U32 R53, RZ, RZ, R13 ;  /* 0x000000ffff357224 */ /* 0x000fc400078e000d */
[----:B------:R-:W-:Y:S01]  /*33e30*/  IMAD.MOV.U32 R52, RZ, RZ, R14 ;  /* 0x000000ffff347224 */ /* 0x000fe200078e000e */
[----:B------:R1:W-:Y:S01]  /*33e40*/  STL [R1+0x2ec], R15 ;  /* 0x0002ec0f01007387 */ /* 0x0003e20000100800 */
[----:B------:R-:W-:Y:S01]  /*33e50*/  IMAD.MOV.U32 R36, RZ, RZ, R64 ;  /* 0x000000ffff247224 */ /* 0x000fe200078e0040 */
[----:B------:R-:W-:Y:S01]  /*33e60*/  MOV R37, R65 ;  /* 0x0000004100257202 */ /* 0x000fe20000000f00 */
[----:B------:R-:W-:Y:S01]  /*33e70*/  IMAD.MOV.U32 R40, RZ, RZ, R66 ;  /* 0x000000ffff287224 */ /* 0x000fe200078e0042 */
[----:B------:R-:W-:Y:S01]  /*33e80*/  STL [R1+0x13e4], R53 ;  /* 0x0013e43501007387 */ /* 0x000fe20000100800 */
[C---:B-1----:R-:W-:Y:S01]  /*33e90*/  HMMA.1688.F32.TF32 R12, R8.reuse, R58, R116 ;  /* 0x0000003a080c723c */ /* 0x042fe20000081074 */
[----:B------:R-:W-:Y:S02]  /*33ea0*/  IMAD.MOV.U32 R41, RZ, RZ, R67 ;  /* 0x000000ffff297224 */ /* 0x000fe400078e0043 */
[----:B------:R-:W-:Y:S04]  /*33eb0*/  STL [R1+0x13e0], R52 ;  /* 0x0013e03401007387 */ /* 0x000fe80000100800 */
[----:B------:R-:W-:Y:S01]  /*33ec0*/  STL.64 [R1+0x520], R60 ;  /* 0x0005203c01007387 */ /* 0x000fe20000100a00 */
[C---:B------:R-:W-:Y:S03]  /*33ed0*/  HMMA.1688.F32.TF32 R64, R8.reuse, R122, R200 ;  /* 0x0000007a0840723c */ /* 0x040fe600000810c8 */
[----:B------:R1:W-:Y:S05]  /*33ee0*/  STL.64 [R1+0x528], R62 ;  /* 0x0005283e01007387 */ /* 0x0003ea0000100a00 */
[----:B-1----:R-:W-:Y:S08]  /*33ef0*/  HMMA.1688.F32.TF32 R60, R8, R126, R204 ;  /* 0x0000007e083c723c */ /* 0x002ff000000810cc */
[----:B------:R-:W-:Y:S01]  /*33f00*/  IMAD.MOV.U32 R120, RZ, RZ, R12 ;  /* 0x000000ffff787224 */ /* 0x000fe200078e000c */
[----:B------:R1:W-:Y:S01]  /*33f10*/  STL.64 [R1+0x588], R14 ;  /* 0x0005880e01007387 */ /* 0x0003e20000100a00 */
[----:B------:R-:W-:-:S05]  /*33f20*/  IMAD.MOV.U32 R121, RZ, RZ, R13 ;  /* 0x000000ffff797224 */ /* 0x000fca00078e000d */
[----:B------:R-:W-:Y:S01]  /*33f30*/  STL [R1+0x13c4], R121 ;  /* 0x0013c47901007387 */ /* 0x000fe20000100800 */
[C---:B-1----:R-:W-:Y:S03]  /*33f40*/  HMMA.1688.F32.TF32 R12, R8.reuse, R130, R208 ;  /* 0x00000082080c723c */ /* 0x042fe600000810d0 */
[----:B------:R-:W-:Y:S04]  /*33f50*/  STL [R1+0x13c0], R120 ;  /* 0x0013c07801007387 */ /* 0x000fe80000100800 */
[----:B------:R-:W-:Y:S04]  /*33f60*/  STL.64 [R1+0x740], R64 ;  /* 0x0007404001007387 */ /* 0x000fe80000100a00 */
[----:B------:R-:W-:Y:S04]  /*33f70*/  STL.64 [R1+0x748], R66 ;  /* 0x0007484201007387 */ /* 0x000fe80000100a00 */
[----:B------:R-:W-:Y:S04]  /*33f80*/  STL.64 [R1+0x730], R60 ;  /* 0x0007303c01007387 */ /* 0x000fe80000100a00 */
[----:B------:R1:W-:Y:S02]  /*33f90*/  STL.64 [R1+0x738], R62 ;  /* 0x0007383e01007387 */ /* 0x0003e40000100a00 */
[----:B-1----:R-:W-:Y:S03]  /*33fa0*/  HMMA.1688.F32.TF32 R60, R8, R134, R212 ;  /* 0x00000086083c723c */ /* 0x002fe600000810d4 */
[----:B------:R-:W-:Y:S01]  /*33fb0*/  IMAD.MOV.U32 R132, RZ, RZ, R15 ;  /* 0x000000ffff847224 */ /* 0x000fe200078e000f */
[----:B------:R-:W-:Y:S01]  /*33fc0*/  MOV R136, R13 ;  /* 0x0000000d00887202 */ /* 0x000fe20000000f00 */
[----:B------:R-:W-:-:S02]  /*33fd0*/  IMAD.MOV.U32 R133, RZ, RZ, R14 ;  /* 0x000000ffff857224 */ /* 0x000fc400078e000e */
[----:B------:R-:W-:Y:S01]  /*33fe0*/  IMAD.MOV.U32 R137, RZ, RZ, R12 ;  /* 0x000000ffff897224 */ /* 0x000fe200078e000c */
[----:B------:R-:W-:Y:S04]  /*33ff0*/  STL [R1+0x1380], R132 ;  /* 0x0013808401007387 */ /* 0x000fe80000100800 */
[----:B------:R1:W-:Y:S04]  /*34000*/  STL [R1+0x137c], R133 ;  /* 0x00137c8501007387 */ /* 0x0003e80000100800 */
[----:B------:R2:W-:Y:S04]  /*34010*/  STL [R1+0x1378], R136 ;  /* 0x0013788801007387 */ /* 0x0005e80000100800 */
        /* <DEDUP_REMOVED lines=47> */
[----:B------:R-:W-:Y:S11]  /*34310*/  HMMA.1688.F32.TF32 R12, R8, R138, R216 ;  /* 0x0000008a080c723c */ /* 0x000ff600000810d8 */
[----:B------:R-:W-:Y:S11]  /*34320*/  @!UPT UIADD3 URZ, URZ, URZ, URZ ;  /* 0x0000003f3f3ff290 */ /* 0x000ff6000fffe03f */
[----:B------:R-:W-:Y:S02]  /*34330*/  @!UPT UIADD3 URZ, URZ, URZ, URZ ;  /* 0x0000003f3f3ff290 */ /* 0x000fe4000fffe03f */
[----:B-1----:R-:W-:Y:S02]  /*34340*/  IMAD.MOV.U32 R133, RZ, RZ, R13 ;  /* 0x000000ffff857224 */ /* 0x002fe400078e000d */
[----:B------:R-:W-:Y:S01]  /*34350*/  IMAD.MOV.U32 R132, RZ, RZ, R12 ;  /* 0x000000ffff847224 */ /* 0x000fe200078e000c */
[----:B------:R-:W-:Y:S01]  /*34360*/  LDS R13, [R3+0xa280] ;  /* 0x00a28000030d7984 */ /* 0x000fe20000000800 */
[----:B--2---:R-:W-:Y:S02]  /*34370*/  IMAD.MOV.U32 R136, RZ, RZ, R14 ;  /* 0x000000ffff887224 */ /* 0x004fe400078e000e */
[----:B---3--:R-:W-:Y:S01]  /*34380*/  IMAD.MOV.U32 R137, RZ, RZ, R15 ;  /* 0x000000ffff897224 */ /* 0x008fe200078e000f */
[----:B------:R-:W-:Y:S04]  /*34390*/  STL [R1+0x1390], R133 ;  /* 0x0013908501007387 */ /* 0x000fe80000100800 */
[----:B------:R-:W-:Y:S04]  /*343a0*/  STL [R1+0x138c], R132 ;  /* 0x00138c8401007387 */ /* 0x000fe80000100800 */
[----:B------:R-:W-:Y:S04]  /*343b0*/  STL [R1+0x1388], R136 ;  /* 0x0013888801007387 */ /* 0x000fe80000100800 */
[----:B------:R-:W-:Y:S04]  /*343c0*/  STL [R1+0x1384], R137 ;  /* 0x0013848901007387 */ /* 0x000fe80000100800 */
[----:B------:R-:W-:Y:S04]  /*343d0*/  LDS R12, [R2+0xa280] ;  /* 0x00a28000020c7984 */ /* 0x000fe80000000800 */
[----:B------:R-:W-:Y:S04]  /*343e0*/  LDS R14, [R2+0xb280] ;  /* 0x00b28000020e7984 */ /* 0x000fe80000000800 */
[----:B------:R-:W2:Y:S01]  /*343f0*/  LDS R15, [R3+0xb280] ;  /* 0x00b28000030f7984 */ /* 0x000ea20000000800 */
[C---:B----4-:R-:W-:Y:S11]  /*34400*/  HMMA.1688.F32.TF32 R8, R4.reuse, R50, R148 ;  /* 0x000000320408723c */ /* 0x050ff60000081094 */
[----:B------:R-:W-:Y:S11]  /*34410*/  @!UPT UIADD3 URZ, URZ, URZ, URZ ;  /* 0x0000003f3f3ff290 */ /* 0x000ff6000fffe03f */
[----:B------:R-:W-:Y:S02]  /*34420*/  @!UPT UIADD3 URZ, URZ, URZ, URZ ;  /* 0x0000003f3f3ff290 */ /* 0x000fe4000fffe03f */
[----:B------:R-:W-:Y:S01]  /*34430*/  MOV R52, R8 ;  /* 0x0000000800347202 */ /* 0x000fe20000000f00 */
[C---:B------:R-:W-:Y:S08]  /*34440*/  HMMA.1688.F32.TF32 R104, R4.reuse, R18, R104 ;  /* 0x000000120468723c */ /* 0x040ff00000081068 */
[C---:B------:R-:W-:Y:S11]  /*34450*/  HMMA.1688.F32.TF32 R112, R4.reuse, R22, R108 ;  /* 0x000000160470723c */ /* 0x040ff6000008106c */
[----:B------:R-:W-:Y:S04]  /*34460*/  @!UPT UIADD3 URZ, URZ, URZ, URZ ;  /* 0x0000003f3f3ff290 */ /* 0x000fe8000fffe03f */
[----:B------:R-:W-:Y:S04]  /*34470*/  STL.64 [R1+0x1480], R106 ;  /* 0x0014806a01007387 */ /* 0x000fe80000100a00 */
[----:B------:R-:W-:Y:S01]  /*34480*/  STL.64 [R1+0x1478], R104 ;  /* 0x0014786801007387 */ /* 0x000fe20000100a00 */
[C---:B------:R-:W-:Y:S08]  /*34490*/  HMMA.1688.F32.TF32 R68, R4.reuse, R42, R156 ;  /* 0x0000002a0444723c */ /* 0x040ff0000008109c */
[----:B------:R-:W-:Y:S01]  /*344a0*/  HMMA.1688.F32.TF32 R60, R4, R46, R152 ;  /* 0x0000002e043c723c */ /* 0x000fe20000081098 */
[----:B------:R-:W-:Y:S04]  /*344b0*/  STL.64 [R1+0x1490], R114 ;  /* 0x0014907201007387 */ /* 0x000fe80000100a00 */
[----:B------:R-:W-:Y:S10]  /*344c0*/  STL.64 [R1+0x1488], R112 ;  /* 0x0014887001007387 */ /* 0x000ff40000100a00 */
[----:B------:R-:W-:Y:S04]  /*344d0*/  STL [R1+0x13e8], R68 ;  /* 0x0013e84401007387 */ /* 0x000fe80000100800 */
[----:B------:R2:W-:Y:S04]  /*344e0*/  STL [R1+0x13dc], R69 ;  /* 0x0013dc4501007387 */ /* 0x0005e80000100800 */
[----:B------:R3:W-:Y:S04]  /*344f0*/  STL [R1+0x13d8], R70 ;  /* 0x0013d84601007387 */ /* 0x0007e80000100800 */
[----:B------:R4:W-:Y:S04]  /*34500*/  STL [R1+0x13d4], R71 ;  /* 0x0013d44701007387 */ /* 0x0009e80000100800 */
[----:B------:R-:W-:Y:S01]  /*34510*/  STL.64 [R1+0xb0], R60 ;  /* 0x0000b03c01007387 */ /* 0x000fe20000100a00 */
[----:B--2---:R-:W-:-:S03]  /*34520*/  IMAD.MOV.U32 R69, RZ, RZ, R9 ;  /* 0x000000ffff457224 */ /* 0x004fc600078e0009 */
[----:B------:R2:W-:Y:S01]  /*34530*/  STL.64 [R1+0xb8], R62 ;  /* 0x0000b83e01007387 */ /* 0x0005e20000100a00 */
[----:B---3--:R-:W-:Y:S02]  /*34540*/  IMAD.MOV.U32 R70, RZ, RZ, R10 ;  /* 0x000000ffff467224 */ /* 0x008fe400078e000a */
[----:B----4-:R-:W-:Y:S02]  /*34550*/  IMAD.MOV.U32 R71, RZ, RZ, R11 ;  /* 0x000000ffff477224 */ /* 0x010fe400078e000b */
[C---:B------:R-:W-:Y:S08]  /*34560*/  HMMA.1688.F32.TF32 R8, R4.reuse, R58, R140 ;  /* 0x0000003a0408723c */ /* 0x040ff0000008108c */
[C---:B--2---:R-:W-:Y:S01]  /*34570*/  HMMA.1688.F32.TF32 R60, R4.reuse, R54, R144 ;  /* 0x00000036043c723c */ /* 0x044fe20000081090 */
[----:B------:R-:W-:Y:S04]  /*34580*/  STL [R1+0x13f0], R70 ;  /* 0x0013f04601007387 */ /* 0x000fe80000100800 */
[----:B------:R-:W-:Y:S04]  /*34590*/  STL [R1+0x13ec], R71 ;  /* 0x0013ec4701007387 */ /* 0x000fe80000100800 */
[----:B------:R-:W2:Y:S11]  /*345a0*/  LDL.LU R140, [R1+0x240] ;  /* 0x00024000018c7983 */ /* 0x000eb60000300800 */
[----:B------:R-:W-:Y:S03]  /*345b0*/  @!UPT UIADD3 URZ, URZ, URZ, URZ ;  /* 0x0000003f3f3ff290 */ /* 0x000fe6000fffe03f */
[----:B------:R-:W-:Y:S04]  /*345c0*/  STL.64 [R1+0x160], R60 ;  /* 0x0001603c01007387 */ /* 0x000fe80000100a00 */
[----:B------:R-:W-:Y:S04]  /*345d0*/  STL.64 [R1+0x168], R62 ;  /* 0x0001683e01007387 */ /* 0x000fe80000100a00 */
[----:B------:R-:W-:Y:S04]  /*345e0*/  STL.64 [R1+0x2d0], R8 ;  /* 0x0002d00801007387 */ /* 0x000fe80000100a00 */
        /* <DEDUP_REMOVED lines=26> */
[----:B------:R-:W4:Y:S04]  /*34790*/  LDL.LU R92, [R1+0x5c0] ;  /* 0x0005c000015c7983 */ /* 0x000f280000300800 */
[----:B------:R-:W4:Y:S04]  /*347a0*/  LDL.LU R93, [R1+0x5c4] ;  /* 0x0005c400015d7983 */ /* 0x000f280000300800 */
[----:B------:R-:W4:Y:S04]  /*347b0*/  LDL.LU R94, [R1+0x5c8] ;  /* 0x0005c800015e7983 */ /* 0x000f280000300800 */
[----:B------:R-:W4:Y:S01]  /*347c0*/  LDL.LU R95, [R1+0x5cc] ;  /* 0x0005cc00015f7983 */ /* 0x000f220000300800 */
[----:B---3--:R-:W-:Y:S03]  /*347d0*/  HMMA.1688.F32.TF32 R8, R4, R122, R220 ;  /* 0x0000007a0408723c */ /* 0x008fe600000810dc */
[----:B------:R-:W3:Y:S04]  /*347e0*/  LDL.LU R152, [R1+0x380] ;  /* 0x0003800001987983 */ /* 0x000ee80000300800 */
[----:B------:R-:W3:Y:S04]  /*347f0*/  LDL.LU R153, [R1+0x384] ;  /* 0x0003840001997983 */ /* 0x000ee80000300800 */
[----:B------:R-:W3:Y:S04]  /*34800*/  LDL.LU R154, [R1+0x388] ;  /* 0x00038800019a7983 */ /* 0x000ee80000300800 */
[----:B------:R-:W3:Y:S08]  /*34810*/  LDL.LU R155, [R1+0x38c] ;  /* 0x00038c00019b7983 */ /* 0x000ef00000300800 */
[----:B------:R1:W-:Y:S01]  /*34820*/  STL.64 [R1+0x6b8], R10 ;  /* 0x0006b80a01007387 */ /* 0x0003e20000100a00 */
[----:B------:R-:W-:-:S02]  /*34830*/  IMAD.MOV.U32 R136, RZ, RZ, R8 ;  /* 0x000000ffff887224 */ /* 0x000fc400078e0008 */
[----:B------:R-:W-:Y:S02]  /*34840*/  IMAD.MOV.U32 R137, RZ, RZ, R9 ;  /* 0x000000ffff897224 */ /* 0x000fe400078e0009 */
[C---:B-1----:R-:W-:Y:S08]  /*34850*/  HMMA.1688.F32.TF32 R8, R4.reuse, R126, R224 ;  /* 0x0000007e0408723c */ /* 0x042ff000000810e0 */
[C---:B------:R-:W-:Y:S08]  /*34860*/  HMMA.1688.F32.TF32 R60, R4.reuse, R134, R232 ;  /* 0x00000086043c723c */ /* 0x040ff000000810e8 */
[----:B------:R-:W-:Y:S08]  /*34870*/  HMMA.1688.F32.TF32 R72, R4, R30, R72 ;  /* 0x0000001e0448723c */ /* 0x000ff00000081048 */
[----:B------:R-:W-:Y:S01]  /*34880*/  IMAD.MOV.U32 R129, RZ, RZ, R8 ;  /* 0x000000ffff817224 */ /* 0x000fe200078e0008 */
[----:B------:R-:W-:Y:S01]  /*34890*/  MOV R128, R9 ;  /* 0x0000000900807202 */ /* 0x000fe20000000f00 */
[----:B------:R-:W-:-:S02]  /*348a0*/  IMAD.MOV.U32 R125, RZ, RZ, R10 ;  /* 0x000000ffff7d7224 */ /* 0x000fc400078e000a */
[----:B------:R-:W-:Y:S02]  /*348b0*/  IMAD.MOV.U32 R124, RZ, RZ, R11 ;  /* 0x000000ffff7c7224 */ /* 0x000fe400078e000b */
[C---:B------:R-:W-:Y:S08]  /*348c0*/  HMMA.1688.F32.TF32 R8, R4.reuse, R130, R228 ;  /* 0x000000820408723c */ /* 0x040ff000000810e4 */
[C---:B------:R-:W-:Y:S08]  /*348d0*/  HMMA.1688.F32.TF32 R88, R4.reuse, R38, R88 ;  /* 0x000000260458723c */ /* 0x040ff00000081058 */
[----:B------:R-:W-:Y:S01]  /*348e0*/  HMMA.1688.F32.TF32 R4, R4, R138, R236 ;  /* 0x0000008a0404723c */ /* 0x000fe200000810ec */
[----:B------:R-:W-:Y:S04]  /*348f0*/  STL [R1+0x1398], R137 ;  /* 0x0013988901007387 */ /* 0x000fe80000100800 */
[----:B------:R-:W-:Y:S04]  /*34900*/  STL [R1+0x1394], R136 ;  /* 0x0013948801007387 */ /* 0x000fe80000100800 */
[----:B------:R-:W-:Y:S04]  /*34910*/  STL [R1+0x13a8], R124 ;  /* 0x0013a87c01007387 */ /* 0x000fe80000100800 */
[----:B------:R-:W-:Y:S04]  /*34920*/  STL [R1+0x13a4], R125 ;  /* 0x0013a47d01007387 */ /* 0x000fe80000100800 */
[----:B------:R-:W-:Y:S04]  /*34930*/  STL [R1+0x13a0], R128 ;  /* 0x0013a08001007387 */ /* 0x000fe80000100800 */
[----:B------:R-:W-:Y:S04]  /*34940*/  STL [R1+0x139c], R129 ;  /* 0x00139c8101007387 */ /* 0x000fe80000100800 */
[----:B------:R-:W-:Y:S04]  /*34950*/  STL.64 [R1+0x690], R8 ;  /* 0x0006900801007387 */ /* 0x000fe80000100a00 */
[----:B------:R-:W-:Y:S04]  /*34960*/  STL.64 [R1+0x698], R10 ;  /* 0x0006980a01007387 */ /* 0x000fe80000100a00 */
[----:B------:R1:W-:Y:S04]  /*34970*/  STL.64 [R1+0x680], R60 ;  /* 0x0006803c01007387 */ /* 0x0003e80000100a00 */
[----:B------:R1:W-:Y:S04]  /*34980*/  STL.64 [R1+0x688], R62 ;  /* 0x0006883e01007387 */ /* 0x0003e80000100a00 */
[----:B------:R-:W-:Y:S04]  /*34990*/  STL.64 [R1+0x660], R4 ;  /* 0x0006600401007387 */ /* 0x000fe80000100a00 */
[----:B------:R-:W-:Y:S01]  /*349a0*/  STL.64 [R1+0x668], R6 ;  /* 0x0006680601007387 */ /* 0x000fe20000100a00 */
[----:B------:R-:W-:-:S02]  /*349b0*/  IMAD.MOV.U32 R190, RZ, RZ, R57 ;  /* 0x000000ffffbe7224 */ /* 0x000fc400078e0039 */
[----:B------:R-:W-:Y:S01]  /*349c0*/  IMAD.MOV.U32 R191, RZ, RZ, R56 ;  /* 0x000000ffffbf7224 */ /* 0x000fe200078e0038 */
[----:B------:R-:W-:Y:S04]  /*349d0*/  LDS R8, [R2+0xa300] ;  /* 0x00a3000002087984 */ /* 0x000fe80000000800 */
[----:B------:R-:W-:Y:S04]  /*349e0*/  LDS R10, [R2+0xb300] ;  /* 0x00b30000020a7984 */ /* 0x000fe80000000800 */
[----:B------:R-:W-:Y:S04]  /*349f0*/  LDS R9, [R3+0xa300] ;  /* 0x00a3000003097984 */ /* 0x000fe80000000800 */
[----:B------:R-:W1:Y:S04]  /*34a00*/  LDS R11, [R3+0xb300] ;  /* 0x00b30000030b7984 */ /* 0x000e680000000800 */
[----:B------:R-:W-:Y:S04]  /*34a10*/  LDS R4, [R2+0xa380] ;  /* 0x00a3800002047984 */ /* 0x000fe80000000800 */
[----:B------:R-:W-:Y:S04]  /*34a20*/  LDS R6, [R2+0xb380] ;  /* 0x00b3800002067984 */ /* 0x000fe80000000800 */
[----:B------:R-:W-:Y:S04]  /*34a30*/  LDS R5, [R3+0xa380] ;  /* 0x00a3800003057984 */ /* 0x000fe80000000800 */
[----:B------:R-:W1:Y:S01]  /*34a40*/  LDS R7, [R3+0xb380] ;  /* 0x00b3800003077984 */ /* 0x000e620000000800 */
[C---:B--2---:R-:W-:Y:S08]  /*34a50*/  HMMA.1688.F32.TF32 R96, R12.reuse, R42, R156 ;  /* 0x0000002a0c60723c */ /* 0x044ff0000008109c */
[C---:B------:R-:W-:Y:S08]  /*34a60*/  HMMA.1688.F32.TF32 R184, R12.reuse, R26, R76 ;  /* 0x0000001a0cb8723c */ /* 0x040ff0000008104c */
[C---:B------:R-:W-:Y:S01]  /*34a70*/  HMMA.1688.F32.TF32 R76, R12.reuse, R46, R140 ;  /* 0x0000002e0c4c723c */ /* 0x040fe2000008108c */
[----:B------:R-:W2:Y:S04]  /*34a80*/  LDL.LU R140, [R1+0x350] ;  /* 0x00035000018c7983 */ /* 0x000ea80000300800 */
[----:B------:R-:W2:Y:S03]  /*34a90*/  LDL.LU R141, [R1+0x354] ;  /* 0x00035400018d7983 */ /* 0x000ea60000300800 */
[C---:B----4-:R-:W-:Y:S01]  /*34aa0*/  HMMA.1688.F32.TF32 R176, R12.reuse, R22, R92 ;  /* 0x000000160cb0723c */ /* 0x050fe2000008105c */
        /* <DEDUP_REMOVED lines=34> */
[----:B-1----:R-:W2:Y:S04]  /*34cd0*/  LDL.LU R60, [R1+0x1a0] ;  /* 0x0001a000013c7983 */ /* 0x002ea80000300800 */
        /* <DEDUP_REMOVED lines=32> */
[C---:B---3--:R-:W-:Y:S08]  /*34ee0*/  HMMA.1688.F32.TF32 R152, R12.reuse, R38, R152 ;  /* 0x000000260c98723c */ /* 0x048ff00000081098 */
[C---:B--2---:R-:W-:Y:S11]  /*34ef0*/  HMMA.1688.F32.TF32 R60, R12.reuse, R54, R60 ;  /* 0x000000360c3c723c */ /* 0x044ff6000008103c */
[----:B------:R-:W-:Y:S11]  /*34f00*/  @!UPT UIADD3 URZ, URZ, URZ, URZ ;  /* 0x0000003f3f3ff290 */ /* 0x000ff6000fffe03f */
[----:B------:R-:W-:Y:S02]  /*34f10*/  @!UPT UIADD3 URZ, URZ, URZ, URZ ;  /* 0x0000003f3f3ff290 */ /* 0x000fe4000fffe03f */
[----:B------:R-:W-:Y:S01]  /*34f20*/  MOV R124, R60 ;  /* 0x0000003c007c7202 */ /* 0x000fe20000000f00 */
[----:B------:R-:W-:Y:S02]  /*34f30*/  IMAD.MOV.U32 R125, RZ, RZ, R61 ;  /* 0x000000ffff7d7224 */ /* 0x000fe400078e003d */
[----:B------:R-:W-:Y:S02]  /*34f40*/  IMAD.MOV.U32 R128, RZ, RZ, R62 ;  /* 0x000000ffff807224 */ /* 0x000fe400078e003e */
[----:B------:R-:W-:Y:S02]  /*34f50*/  IMAD.MOV.U32 R129, RZ, RZ, R63 ;  /* 0x000000ffff817224 */ /* 0x000fe400078e003f */
[C---:B----4-:R-:W-:Y:S08]  /*34f60*/  HMMA.1688.F32.TF32 R60, R12.reuse, R58, R64 ;  /* 0x0000003a0c3c723c */ /* 0x050ff00000081040 */
[C---:B------:R-:W-:Y:S11]  /*34f70*/  HMMA.1688.F32.TF32 R100, R12.reuse, R50, R248 ;  /* 0x000000320c64723c */ /* 0x040ff600000810f8 */
[----:B------:R-:W-:Y:S05]  /*34f80*/  @!UPT UIADD3 URZ, URZ, URZ, URZ ;  /* 0x0000003f3f3ff290 */ /* 0x000fea000fffe03f */
[----:B------:R-:W-:Y:S01]  /*34f90*/  IMAD.MOV.U32 R137, RZ, RZ, R60 ;  /* 0x000000ffff897224 */ /* 0x000fe200078e003c */
[----:B------:R-:W-:Y:S01]  /*34fa0*/  MOV R132, R63 ;  /* 0x0000003f00847202 */ /* 0x000fe20000000f00 */
[----:B------:R-:W-:Y:S02]  /*34fb0*/  IMAD.MOV.U32 R136, RZ, RZ, R61 ;  /* 0x000000ffff887224 */ /* 0x000fe400078e003d */
[----:B------:R-:W-:Y:S02]  /*34fc0*/  IMAD.MOV.U32 R133, RZ, RZ, R62 ;  /* 0x000000ffff857224 */ /* 0x000fe400078e003e */
[----:B------:R-:W-:Y:S01]  /*34fd0*/  HMMA.1688.F32.TF32 R60, R12, R122, R240 ;  /* 0x0000007a0c3c723c */ /* 0x000fe200000810f0 */
[----:B------:R1:W-:Y:S01]  /*34fe0*/  STL.64 [R1+0x80], R100 ;  /* 0x0000806401007387 */ /* 0x0003e20000100a00 */
[----:B------:R-:W-:-:S03]  /*34ff0*/  IMAD.MOV.U32 R57, RZ, RZ, R102 ;  /* 0x000000ffff397224 */ /* 0x000fc600078e0066 */
[----:B------:R-:W-:Y:S01]  /*35000*/  STL [R1+0x13b8], R129 ;  /* 0x0013b88101007387 */ /* 0x000fe20000100800 */
[----:B------:R-:W-:-:S03]  /*35010*/  IMAD.MOV.U32 R56, RZ, RZ, R103 ;  /* 0x000000ffff387224 */ /* 0x000fc600078e0067 */
[----:B------:R-:W-:Y:S04]  /*35020*/  STL [R1+0x13b4], R128 ;  /* 0x0013b48001007387 */ /* 0x000fe80000100800 */
[----:B------:R-:W-:Y:S01]  /*35030*/  STL [R1+0x13b0], R125 ;  /* 0x0013b07d01007387 */ /* 0x000fe20000100800 */
[C---:B-1----:R-:W-:Y:S03]  /*35040*/  HMMA.1688.F32.TF32 R100, R12.reuse, R126, R196 ;  /* 0x0000007e0c64723c */ /* 0x042fe600000810c4 */
[----:B------:R-:W-:Y:S04]  /*35050*/  STL [R1+0x13ac], R124 ;  /* 0x0013ac7c01007387 */ /* 0x000fe80000100800 */
[----:B------:R-:W-:Y:S01]  /*35060*/  STL [R1+0x13c8], R136 ;  /* 0x0013c88801007387 */ /* 0x000fe20000100800 */
[C---:B------:R-:W-:Y:S03]  /*35070*/  HMMA.1688.F32.TF32 R64, R12.reuse, R130, R192 ;  /* 0x000000820c40723c */ /* 0x040fe600000810c0 */
[----:B------:R-:W-:Y:S04]  /*35080*/  STL [R1+0x13bc], R137 ;  /* 0x0013bc8901007387 */ /* 0x000fe80000100800 */
[----:B------:R-:W-:Y:S04]  /*35090*/  STL.64 [R1+0x5f0], R60 ;  /* 0x0005f03c01007387 */ /* 0x000fe80000100a00 */
[----:B------:R1:W-:Y:S02]  /*350a0*/  STL.64 [R1+0x5f8], R62 ;  /* 0x0005f83e01007387 */ /* 0x0003e40000100a00 */
[C---:B-1----:R-:W-:Y:S08]  /*350b0*/  HMMA.1688.F32.TF32 R60, R12.reuse, R134, R188 ;  /* 0x000000860c3c723c */ /* 0x042ff000000810bc */
[----:B------:R-:W-:Y:S01]  /*350c0*/  HMMA.1688.F32.TF32 R12, R12, R138, R180 ;  /* 0x0000008a0c0c723c */ /* 0x000fe200000810b4 */
[----:B------:R-:W-:Y:S04]  /*350d0*/  STL.64 [R1+0x5e0], R100 ;  /* 0x0005e06401007387 */ /* 0x000fe80000100a00 */
[----:B------:R-:W-:Y:S04]  /*350e0*/  STL.64 [R1+0x5e8], R102 ;  /* 0x0005e86601007387 */ /* 0x000fe80000100a00 */
[----:B------:R1:W-:Y:S04]  /*350f0*/  STL.64 [R1+0x5d0], R64 ;  /* 0x0005d04001007387 */ /* 0x0003e80000100a00 */
[----:B------:R2:W-:Y:S04]  /*35100*/  STL.64 [R1+0x5d8], R66 ;  /* 0x0005d84201007387 */ /* 0x0005e80000100a00 */
[----:B------:R3:W-:Y:S04]  /*35110*/  STL.64 [R1+0x5c0], R60 ;  /* 0x0005c03c01007387 */ /* 0x0007e80000100a00 */
[----:B------:R2:W-:Y:S04]  /*35120*/  STL.64 [R1+0x5c8], R62 ;  /* 0x0005c83e01007387 */ /* 0x0005e80000100a00 */
[----:B------:R-:W-:Y:S04]  /*35130*/  STL.64 [R1+0x5a0], R12 ;  /* 0x0005a00c01007387 */ /* 0x000fe80000100a00 */
[----:B------:R1:W-:Y:S04]  /*35140*/  STL.64 [R1+0x5a8], R14 ;  /* 0x0005a80e01007387 */ /* 0x0003e80000100a00 */
[----:B------:R-:W4:Y:S04]  /*35150*/  LDL.LU R240, [R1+0x300] ;  /* 0x0003000001f07983 */ /* 0x000f280000300800 */
[----:B------:R-:W4:Y:S04]  /*35160*/  LDL.LU R241, [R1+0x304] ;  /* 0x0003040001f17983 */ /* 0x000f280000300800 */
[----:B------:R-:W4:Y:S04]  /*35170*/  LDL.LU R242, [R1+0x308] ;  /* 0x0003080001f27983 */ /* 0x000f280000300800 */
[----:B------:R-:W4:Y:S04]  /*35180*/  LDL.LU R243, [R1+0x30c] ;  /* 0x00030c0001f37983 */ /* 0x000f280000300800 */
[----:B-1----:R-:W4:Y:S04]  /*35190*/  LDL.LU R64, [R1+0x310] ;  /* 0x0003100001407983 */ /* 0x002f280000300800 */
[----:B------:R-:W4:Y:S04]  /*351a0*/  LDL.LU R65, [R1+0x314] ;  /* 0x0003140001417983 */ /* 0x000f280000300800 */
[----:B--2---:R-:W4:Y:S04]  /*351b0*/  LDL.LU R66, [R1+0x318] ;  /* 0x0003180001427983 */ /* 0x004f280000300800 */
[----:B------:R-:W4:Y:S01]  /*351c0*/  LDL.LU R67, [R1+0x31c] ;  /* 0x00031c0001437983 */ /* 0x000f220000300800 */
[C---:B------:R-:W-:Y:S03]  /*351d0*/  HMMA.1688.F32.TF32 R188, R8.reuse, R22, R244 ;  /* 0x0000001608bc723c */ /* 0x040fe600000810f4 */
[----:B---3--:R-:W2:Y:S04]  /*351e0*/  LDL.LU R60, [R1+0x320] ;  /* 0x00032000013c7983 */ /* 0x008ea80000300800 */
[----:B------:R-:W2:Y:S04]  /*351f0*/  LDL.LU R61, [R1+0x324] ;  /* 0x00032400013d7983 */ /* 0x000ea80000300800 */
[----:B------:R-:W2:Y:S04]  /*35200*/  LDL.LU R62, [R1+0x328] ;  /* 0x00032800013e7983 */ /* 0x000ea80000300800 */
[----:B------:R-:W2:Y:S01]  /*35210*/  LDL.LU R63, [R1+0x32c] ;  /* 0x00032c00013f7983 */ /* 0x000ea20000300800 */
[C---:B------:R-:W-:Y:S03]  /*35220*/  HMMA.1688.F32.TF32 R100, R8.reuse, R42, R108 ;  /* 0x0000002a0864723c */ /* 0x040fe6000008106c */
[----:B------:R-:W3:Y:S04]  /*35230*/  LDL.LU R244, [R1+0x3a0] ;  /* 0x0003a00001f47983 */ /* 0x000ee80000300800 */
[----:B------:R-:W3:Y:S04]  /*35240*/  LDL.LU R245, [R1+0x3a4] ;  /* 0x0003a40001f57983 */ /* 0x000ee80000300800 */
[----:B------:R-:W3:Y:S01]  /*35250*/  LDL.LU R246, [R1+0x3a8] ;  /* 0x0003a80001f67983 */ /* 0x000ee20000300800 */
[C---:B------:R-:W-:Y:S03]  /*35260*/  HMMA.1688.F32.TF32 R196, R8.reuse, R18, R80 ;  /* 0x0000001208c4723c */ /* 0x040fe60000081050 */
[----:B------:R-:W3:Y:S04]  /*35270*/  LDL.LU R247, [R1+0x3ac] ;  /* 0x0003ac0001f77983 */ /* 0x000ee80000300800 */
        /* <DEDUP_REMOVED lines=34> */
[----:B------:R-:W-:-:S03]  /*354a0*/  IMAD.MOV.U32 R70, RZ, RZ, R12 ;  /* 0x000000ffff467224 */ /* 0x000fc600078e000c */
        /* <DEDUP_REMOVED lines=48> */
[C---:B--2---:R-:W-:Y:S08]  /*357b0*/  HMMA.1688.F32.TF32 R112, R8.reuse, R54, R112 ;  /* 0x000000360870723c */ /* 0x044ff00000081070 */
[C---:B---3--:R-:W-:Y:S08]  /*357c0*/  HMMA.1688.F32.TF32 R104, R8.reuse, R58, R104 ;  /* 0x0000003a0868723c */ /* 0x048ff00000081068 */
[C---:B----4-:R-:W-:Y:S08]  /*357d0*/  HMMA.1688.F32.TF32 R160, R8.reuse, R126, R160 ;  /* 0x0000007e08a0723c */ /* 0x050ff000000810a0 */
[----:B------:R-:W-:Y:S01]  /*357e0*/  HMMA.1688.F32.TF32 R248, R8, R122, R248 ;  /* 0x0000007a08f8723c */ /* 0x000fe200000810f8 */
[----:B------:R-:W-:Y:S01]  /*357f0*/  MOV R125, R114 ;  /* 0x00000072007d7202 */ /* 0x000fe20000000f00 */
[----:B------:R-:W-:-:S02]  /*35800*/  IMAD.MOV.U32 R124, RZ, RZ, R115 ;  /* 0x000000ffff7c7224 */ /* 0x000fc400078e0073 */
[----:B------:R-:W-:Y:S01]  /*35810*/  IMAD.MOV.U32 R129, RZ, RZ, R112 ;  /* 0x000000ffff817224 */ /* 0x000fe200078e0070 */
[----:B------:R-:W2:Y:S01]  /*35820*/  LDL.LU.64 R114, [R1+0x1490] ;  /* 0x0014900001727983 */ /* 0x000ea20000300a00 */
[----:B------:R-:W-:Y:S02]  /*35830*/  IMAD.MOV.U32 R128, RZ, RZ, R113 ;  /* 0x000000ffff807224 */ /* 0x000fe400078e0071 */
[----:B------:R-:W-:Y:S01]  /*35840*/  IMAD.MOV.U32 R120, RZ, RZ, R106 ;  /* 0x000000ffff787224 */ /* 0x000fe200078e006a */
[----:B------:R-:W2:Y:S01]  /*35850*/  LDL.LU.64 R112, [R1+0x1488] ;  /* 0x0014880001707983 */ /* 0x000ea20000300a00 */
[----:B------:R-:W-:Y:S02]  /*35860*/  IMAD.MOV.U32 R137, RZ, RZ, R107 ;  /* 0x000000ffff897224 */ /* 0x000fe400078e006b */
[----:B------:R-:W-:Y:S01]  /*35870*/  IMAD.MOV.U32 R136, RZ, RZ, R104 ;  /* 0x000000ffff887224 */ /* 0x000fe200078e0068 */
[----:B------:R-:W3:Y:S01]  /*35880*/  LDL.LU.64 R106, [R1+0x1480] ;  /* 0x00148000016a7983 */ /* 0x000ee20000300a00 */
[----:B------:R-:W-:-:S03]  /*35890*/  IMAD.MOV.U32 R121, RZ, RZ, R105 ;  /* 0x000000ffff797224 */ /* 0x000fc600078e0069 */
[----:B------:R-:W3:Y:S06]  /*358a0*/  LDL.LU.64 R104, [R1+0x1478] ;  /* 0x0014780001687983 */ /* 0x000eec0000300a00 */
[----:B------:R-:W-:Y:S04]  /*358b0*/  STL.64 [R1+0x1f0], R248 ;  /* 0x0001f0f801007387 */ /* 0x000fe80000100a00 */
[----:B------:R1:W-:Y:S04]  /*358c0*/  STL.64 [R1+0x1f8], R250 ;  /* 0x0001f8fa01007387 */ /* 0x0003e80000100a00 */
[----:B-1----:R-:W4:Y:S04]  /*358d0*/  LDL.LU.64 R250, [R1+0x1470] ;  /* 0x0014700001fa7983 */ /* 0x002f280000300a00 */
[----:B------:R-:W4:Y:S04]  /*358e0*/  LDL.LU.64 R248, [R1+0x1468] ;  /* 0x0014680001f87983 */ /* 0x000f280000300a00 */
[----:B------:R-:W-:Y:S04]  /*358f0*/  STL.64 [R1+0x1e0], R160 ;  /* 0x0001e0a001007387 */ /* 0x000fe80000100a00 */
[----:B------:R1:W-:Y:S04]  /*35900*/  STL.64 [R1+0x1e8], R162 ;  /* 0x0001e8a201007387 */ /* 0x0003e80000100a00 */
[----:B-1----:R-:W2:Y:S04]  /*35910*/  LDL.LU.64 R162, [R1+0x1460] ;  /* 0x0014600001a27983 */ /* 0x002ea80000300a00 */
[----:B------:R-:W3:Y:S01]  /*35920*/  LDL.LU.64 R160, [R1+0x1458] ;  /* 0x0014580001a07983 */ /* 0x000ee20000300a00 */
[C---:B------:R-:W-:Y:S08]  /*35930*/  HMMA.1688.F32.TF32 R12, R8.reuse, R130, R12 ;  /* 0x00000082080c723c */ /* 0x040ff0000008100c */
[C---:B------:R-:W-:Y:S08]  /*35940*/  HMMA.1688.F32.TF32 R156, R8.reuse, R30, R156 ;  /* 0x0000001e089c723c */ /* 0x040ff0000008109c */
[C---:B------:R-:W-:Y:S07]  /*35950*/  HMMA.1688.F32.TF32 R164, R8.reuse, R34, R164 ;  /* 0x0000002208a4723c */ /* 0x040fee00000810a4 */
[----:B------:R-:W-:Y:S01]  /*35960*/  STL.64 [R1+0x1d0], R12 ;  /* 0x0001d00c01007387 */ /* 0x000fe20000100a00 */
[C---:B------:R-:W-:Y:S03]  /*35970*/  HMMA.1688.F32.TF32 R168, R8.reuse, R38, R168 ;  /* 0x0000002608a8723c */ /* 0x040fe600000810a8 */
[----:B------:R1:W-:Y:S05]  /*35980*/  STL.64 [R1+0x1d8], R14 ;  /* 0x0001d80e01007387 */ /* 0x0003ea0000100a00 */
[C---:B-1----:R-:W-:Y:S01]  /*35990*/  HMMA.1688.F32.TF32 R12, R8.reuse, R134, R236 ;  /* 0x00000086080c723c */ /* 0x042fe200000810ec */
[----:B------:R-:W-:Y:S04]  /*359a0*/  LDS R236, [R2+0xc200] ;  /* 0x00c2000002ec7984 */ /* 0x000fe80000000800 */
[----:B------:R-:W-:Y:S03]  /*359b0*/  LDS R238, [R2+0xd200] ;  /* 0x00d2000002ee7984 */ /* 0x000fe60000000800 */
[----:B------:R-:W-:Y:S01]  /*359c0*/  HMMA.1688.F32.TF32 R8, R8, R138, R232 ;  /* 0x0000008a0808723c */ /* 0x000fe200000810e8 */
[----:B------:R-:W-:Y:S04]  /*359d0*/  LDS R237, [R3+0xc200] ;  /* 0x00c2000003ed7984 */ /* 0x000fe80000000800 */
[----:B------:R-:W-:Y:S10]  /*359e0*/  LDS R239, [R3+0xd200] ;  /* 0x00d2000003ef7984 */ /* 0x000ff40000000800 */
[----:B------:R-:W-:Y:S04]  /*359f0*/  STL.64 [R1+0x1c0], R12 ;  /* 0x0001c00c01007387 */ /* 0x000fe80000100a00 */
[----:B------:R-:W-:Y:S04]  /*35a00*/  STL.64 [R1+0x1c8], R14 ;  /* 0x0001c80e01007387 */ /* 0x000fe80000100a00 */
[----:B------:R-:W-:Y:S04]  /*35a10*/  STL.64 [R1+0x1b0], R8 ;  /* 0x0001b00801007387 */ /* 0x000fe80000100a00 */
[----:B------:R1:W-:Y:S02]  /*35a20*/  STL.64 [R1+0x1b8], R10 ;  /* 0x0001b80a01007387 */ /* 0x0003e40000100a00 */
[C---:B-1----:R-:W-:Y:S02]  /*35a30*/  HMMA.1688.F32.TF32 R8, R4.reuse, R122, R200 ;  /* 0x0000007a0408723c */ /* 0x042fe400000810c8 */
[----:B------:R-:W-:Y:S04]  /*35a40*/  LDS R200, [R2+0xc100] ;  /* 0x00c1000002c87984 */ /* 0x000fe80000000800 */
[----:B------:R-:W-:Y:S02]  /*35a50*/  LDS R202, [R2+0xd100] ;  /* 0x00d1000002ca7984 */ /* 0x000fe40000000800 */
[C---:B------:R-:W-:Y:S02]  /*35a60*/  HMMA.1688.F32.TF32 R60, R4.reuse, R126, R60 ;  /* 0x0000007e043c723c */ /* 0x040fe4000008103c */
[----:B------:R-:W-:Y:S04]  /*35a70*/  LDS R201, [R3+0xc100] ;  /* 0x00c1000003c97984 */ /* 0x000fe80000000800 */
[----:B------:R-:W-:Y:S02]  /*35a80*/  LDS R203, [R3+0xd100] ;  /* 0x00d1000003cb7984 */ /* 0x000fe40000000800 */
[C---:B------:R-:W-:Y:S07]  /*35a90*/  HMMA.1688.F32.TF32 R12, R4.reuse, R130, R64 ;  /* 0x00000082040c723c */ /* 0x040fee0000081040 */
[----:B------:R-:W-:Y:S01]  /*35aa0*/  STL.64 [R1+0x450], R8 ;  /* 0x0004500801007387 */ /* 0x000fe20000100a00 */
[C---:B------:R-:W-:Y:S03]  /*35ab0*/  HMMA.1688.F32.TF32 R232, R4.reuse, R26, R228 ;  /* 0x0000001a04e8723c */ /* 0x040fe600000810e4 */
[----:B------:R1:W-:Y:S05]  /*35ac0*/  STL.64 [R1+0x458], R10 ;  /* 0x0004580a01007387 */ /* 0x0003ea0000100a00 */
[C---:B------:R-:W-:Y:S08]  /*35ad0*/  HMMA.1688.F32.TF32 R208, R4.reuse, R18, R208 ;  /* 0x0000001204d0723c */ /* 0x040ff000000810d0 */
[C---:B-1----:R-:W-:Y:S08]  /*35ae0*/  HMMA.1688.F32.TF32 R8, R4.reuse, R134, R240 ;  /* 0x000000860408723c */ /* 0x042ff000000810f0 */
[C---:B------:R-:W-:Y:S08]  /*35af0*/  HMMA.1688.F32.TF32 R224, R4.reuse, R22, R224 ;  /* 0x0000001604e0723c */ /* 0x040ff000000810e0 */
        /* <DEDUP_REMOVED lines=8> */
[----:B------:R-:W-:Y:S04]  /*35b80*/  STL.64 [R1+0x430], R60 ;  /* 0x0004303c01007387 */ /* 0x000fe80000100a00 */
[----:B------:R-:W-:Y:S03]  /*35b90*/  LDS R220, [R2+0xc180] ;  /* 0x00c1800002dc7984 */ /* 0x000fe60000000800 */
[----:B------:R-:W-:Y:S01]  /*35ba0*/  HMMA.1688.F32.TF32 R4, R4, R138, R180 ;  /* 0x0000008a0404723c */ /* 0x000fe200000810b4 */
[----:B------:R1:W-:Y:S04]  /*35bb0*/  STL.64 [R1+0x438], R62 ;  /* 0x0004383e01007387 */ /* 0x0003e80000100a00 */
[----:B------:R-:W-:Y:S04]  /*35bc0*/  STL.64 [R1+0x2f0], R12 ;  /* 0x0002f00c01007387 */ /* 0x000fe80000100a00 */
[----:B------:R-:W-:Y:S04]  /*35bd0*/  STL.64 [R1+0x2f8], R14 ;  /* 0x0002f80e01007387 */ /* 0x000fe80000100a00 */
[----:B------:R-:W-:Y:S04]  /*35be0*/  STL.64 [R1+0x330], R8 ;  /* 0x0003300801007387 */ /* 0x000fe80000100a00 */
[----:B------:R-:W-:Y:S04]  /*35bf0*/  STL.64 [R1+0x338], R10 ;  /* 0x0003380a01007387 */ /* 0x000fe80000100a00 */
[----:B------:R-:W-:Y:S04]  /*35c00*/  LDS R180, [R2+0xc080] ;  /* 0x00c0800002b47984 */ /* 0x000fe80000000800 */
[----:B------:R-:W-:Y:S04]  /*35c10*/  STL.64 [R1+0x320], R4 ;  /* 0x0003200401007387 */ /* 0x000fe80000100a00 */
[----:B------:R-:W-:Y:S04]  /*35c20*/  STL.64 [R1+0x328], R6 ;  /* 0x0003280601007387 */ /* 0x000fe80000100a00 */
        /* <DEDUP_REMOVED lines=10> */
[----:B------:R-:W-:Y:S01]  /*35cd0*/  STL [R1+0x1370], R2 ;  /* 0x0013700201007387 */ /* 0x000fe20000100800 */
[----:B--2---:R-:W-:Y:S01]  /*35ce0*/  MOV R241, R162 ;  /* 0x000000a200f17202 */ /* 0x004fe20000000f00 */
[----:B---3--:R-:W-:-:S02]  /*35cf0*/  IMAD.MOV.U32 R243, RZ, RZ, R160 ;  /* 0x000000fffff37224 */ /* 0x008fc400078e00a0 */
[----:B------:R-:W-:Y:S04]  /*35d00*/  LDS R162, [R2+0xd000] ;  /* 0x00d0000002a27984 */ /* 0x000fe80000000800 */
[----:B------:R2:W-:Y:S01]  /*35d10*/  LDS R160, [R2+0xc000] ;  /* 0x00c0000002a07984 */ /* 0x0005e20000000800 */
[----:B------:R-:W-:Y:S01]  /*35d20*/  IMAD.MOV.U32 R240, RZ, RZ, R163 ;  /* 0x000000fffff07224 */ /* 0x000fe200078e00a3 */
[----:B-1----:R-:W-:Y:S01]  /*35d30*/  MOV R62, R17 ;  /* 0x00000011003e7202 */ /* 0x002fe20000000f00 */
[----:B------:R-:W-:Y:S01]  /*35d40*/  IMAD.MOV.U32 R242, RZ, RZ, R161 ;  /* 0x000000fffff27224 */ /* 0x000fe200078e00a1 */
[----:B------:R-:W-:Y:S04]  /*35d50*/  LDS R163, [R3+0xd000] ;  /* 0x00d0000003a37984 */ /* 0x000fe80000000800 */
[----:B--2---:R-:W2:Y:S01]  /*35d60*/  LDL.LU R2, [R1+0x910] ;  /* 0x0009100001027983 */ /* 0x004ea20000300800 */
[----:B------:R-:W-:-:S03]  /*35d70*/  IMAD.MOV.U32 R63, RZ, RZ, R16 ;  /* 0x000000ffff3f7224 */ /* 0x000fc600078e0010 */
[----:B------:R-:W-:Y:S04]  /*35d80*/  LDS R161, [R3+0xc000] ;  /* 0x00c0000003a17984 */ /* 0x000fe80000000800 */
[----:B------:R-:W-:Y:S04]  /*35d90*/  LDS R181, [R3+0xc080] ;  /* 0x00c0800003b57984 */ /* 0x000fe80000000800 */
[----:B------:R-:W-:Y:S01]  /*35da0*/  LDS R183, [R3+0xd080] ;  /* 0x00d0800003b77984 */ /* 0x000fe20000000800 */
[----:B------:R-:W-:Y:S02]  /*35db0*/  IMAD.MOV.U32 R60, RZ, RZ, R21 ;  /* 0x000000ffff3c7224 */ /* 0x000fe400078e0015 */
[----:B------:R-:W-:Y:S01]  /*35dc0*/  IMAD.MOV.U32 R61, RZ, RZ, R20 ;  /* 0x000000ffff3d7224 */ /* 0x000fe200078e0014 */
[----:B------:R-:W-:Y:S01]  /*35dd0*/  LDS R221, [R3+0xc180] ;  /* 0x00c1800003dd7984 */ /* 0x000fe20000000800 */
[----:B------:R-:W-:-:S02]  /*35de0*/  IMAD.MOV.U32 R66, RZ, RZ, R25 ;  /* 0x000000ffff427224 */ /* 0x000fc400078e0019 */
[----:B------:R-:W-:Y:S01]  /*35df0*/  IMAD.MOV.U32 R67, RZ, RZ, R24 ;  /* 0x000000ffff437224 */ /* 0x000fe200078e0018 */
[----:B------:R-:W-:Y:S04]  /*35e00*/  LDS R223, [R3+0xd180] ;  /* 0x00d1800003df7984 */ /* 0x000fe80000000800 */
[----:B------:R-:W-:Y:S04]  /*35e10*/  LDS R5, [R3+0xc280] ;  /* 0x00c2800003057984 */ /* 0x000fe80000000800 */
[----:B------:R-:W-:Y:S04]  /*35e20*/  LDS R7, [R3+0xd280] ;  /* 0x00d2800003077984 */ /* 0x000fe80000000800 */
[----:B------:R-:W-:Y:S04]  /*35e30*/  LDS R9, [R3+0xc300] ;  /* 0x00c3000003097984 */ /* 0x000fe80000000800 */
[----:B------:R-:W-:Y:S04]  /*35e40*/  LDS R11, [R3+0xd300] ;  /* 0x00d30000030b7984 */ /* 0x000fe80000000800 */
[----:B------:R-:W-:Y:S04]  /*35e50*/  LDS R13, [R3+0xc380] ;  /* 0x00c38000030d7984 */ /* 0x000fe80000000800 */
[----:B------:R-:W-:Y:S04]  /*35e60*/  LDS R15, [R3+0xd380] ;  /* 0x00d38000030f7984 */ /* 0x000fe80000000800 */
[----:B--2---:R-:W1:Y:S04]  /*35e70*/  LDSM.16.M88.4 R16, [R2+0x50080] ;  /* 0x050080000210783b */ /* 0x004e680000000200 */
[----:B------:R-:W2:Y:S04]  /*35e80*/  LDSM.16.M88.4 R20, [R2+0x51080] ;  /* 0x051080000214783b */ /* 0x000ea80000000200 */
[----:B------:R-:W3:Y:S01]  /*35e90*/  LDSM.16.M88.4 R24, [R2+0x52080] ;  /* 0x052080000218783b */ /* 0x000ee20000000200 */
[-C--:B-1----:R-:W-:Y:S08]  /*35ea0*/  HMMA.1688.F32.TF32 R60, R160, R16.reuse, R60 ;  /* 0x00000010a03c723c */ /* 0x082ff0000008103c */
[-C--:B----4-:R-:W-:Y:S08]  /*35eb0*/  HMMA.1688.F32.TF32 R64, R180, R16.reuse, R64 ;  /* 0x00000010b440723c */ /* 0x090ff00000081040 */
[-C--:B------:R-:W-:Y:S01]  /*35ec0*/  HMMA.1688.F32.TF32 R240, R200, R16.reuse, R240 ;  /* 0x00000010c8f0723c */ /* 0x080fe200000810f0 */
[----:B------:R-:W-:Y:S04]  /*35ed0*/  STL [R1+0x1368], R18 ;  /* 0x0013681201007387 */ /* 0x000fe80000100800 */
[----:B------:R-:W-:Y:S04]  /*35ee0*/  STL [R1+0x134c], R19 ;  /* 0x00134c1301007387 */ /* 0x000fe80000100800 */
[----:B--2---:R-:W-:Y:S04]  /*35ef0*/  STL [R1+0x1348], R22 ;  /* 0x0013481601007387 */ /* 0x004fe80000100800 */
[----:B------:R-:W-:Y:S04]  /*35f00*/  STL [R1+0x1344], R23 ;  /* 0x0013441701007387 */ /* 0x000fe80000100800 */
[----:B---3--:R-:W-:Y:S04]  /*35f10*/  STL [R1+0x1340], R27 ;  /* 0x0013401b01007387 */ /* 0x008fe80000100800 */
[----:B------:R-:W-:Y:S04]  /*35f20*/  STL.64 [R1+0x3f0], R60 ;  /* 0x0003f03c01007387 */ /* 0x000fe80000100a00 */
[----:B------:R1:W-:Y:S04]  /*35f30*/  STL.64 [R1+0x3f8], R62 ;  /* 0x0003f83e01007387 */ /* 0x0003e80000100a00 */
[----:B-1----:R-:W2:Y:S04]  /*35f40*/  LDL.LU.64 R62, [R1+0x1450] ;  /* 0x00145000013e7983 */ /* 0x002ea80000300a00 */
[----:B------:R-:W2:Y:S04]  /*35f50*/  LDL.LU.64 R60, [R1+0x1448] ;  /* 0x00144800013c7983 */ /* 0x000ea80000300a00 */
        /* <DEDUP_REMOVED lines=8> */
[-C--:B------:R-:W-:Y:S08]  /*35fe0*/  HMMA.1688.F32.TF32 R104, R236, R16.reuse, R104 ;  /* 0x00000010ec68723c */ /* 0x080ff00000081068 */
[-C--:B------:R-:W-:Y:S08]  /*35ff0*/  HMMA.1688.F32.TF32 R172, R4, R16.reuse, R172 ;  /* 0x0000001004ac723c */ /* 0x080ff000000810ac */
[----:B----4-:R-:W-:Y:S11]  /*36000*/  HMMA.1688.F32.TF32 R240, R220, R16, R240 ;  /* 0x00000010dcf0723c */ /* 0x010ff600000810f0 */
[----:B------:R-:W-:Y:S11]  /*36010*/  @!UPT UIADD3 URZ, URZ, URZ, URZ ;  /* 0x0000003f3f3ff290 */ /* 0x000ff6000fffe03f */
[----:B------:R-:W-:Y:S01]  /*36020*/  @!UPT UIADD3 URZ, URZ, URZ, URZ ;  /* 0x0000003f3f3ff290 */ /* 0x000fe2000fffe03f */
[----:B------:R1:W-:Y:S04]  /*36030*/  STL.64 [R1+0x4a0], R240 ;  /* 0x0004a0f001007387 */ /* 0x0003e80000100a00 */
[----:B------:R4:W-:Y:S04]  /*36040*/  STL.64 [R1+0x4a8], R242 ;  /* 0x0004a8f201007387 */ /* 0x0009e80000100a00 */
[----:B-1----:R-:W2:Y:S04]  /*36050*/  LDL.LU R240, [R1+0x260] ;  /* 0x0002600001f07983 */ /* 0x002ea80000300800 */
[----:B------:R-:W2:Y:S04]  /*36060*/  LDL.LU R241, [R1+0x264] ;  /* 0x0002640001f17983 */ /* 0x000ea80000300800 */
[----:B----4-:R-:W2:Y:S04]  /*36070*/  LDL.LU R242, [R1+0x268] ;  /* 0x0002680001f27983 */ /* 0x010ea80000300800 */
[----:B------:R-:W2:Y:S04]  /*36080*/  LDL.LU R243, [R1+0x26c] ;  /* 0x00026c0001f37983 */ /* 0x000ea80000300800 */
[----:B------:R1:W-:Y:S04]  /*36090*/  STL.64 [R1+0x500], R104 ;  /* 0x0005006801007387 */ /* 0x0003e80000100a00 */
[----:B------:R4:W-:Y:S04]  /*360a0*/  STL.64 [R1+0x508], R106 ;  /* 0x0005086a01007387 */ /* 0x0009e80000100a00 */
[----:B-1----:R-:W3:Y:S04]  /*360b0*/  LDL.LU R104, [R1+0x120] ;  /* 0x0001200001687983 */ /* 0x002ee80000300800 */
[----:B------:R-:W3:Y:S01]  /*360c0*/  LDL.LU R105, [R1+0x124] ;  /* 0x0001240001697983 */ /* 0x000ee20000300800 */
[----:B----4-:R-:W-:-:S02]  /*360d0*/  IMAD.MOV.U32 R106, RZ, RZ, R33 ;  /* 0x000000ffff6a7224 */ /* 0x010fc400078e0021 */
[----:B------:R-:W-:Y:S01]  /*360e0*/  IMAD.MOV.U32 R107, RZ, RZ, R32 ;  /* 0x000000ffff6b7224 */ /* 0x000fe200078e0020 */
[----:B------:R-:W3:Y:S04]  /*360f0*/  LDL.LU R33, [R1+0x1420] ;  /* 0x0014200001217983 */ /* 0x000ee80000300800 */
[----:B------:R-:W3:Y:S04]  /*36100*/  LDL.LU R32, [R1+0x141c] ;  /* 0x00141c0001207983 */ /* 0x000ee80000300800 */
[----:B------:R1:W-:Y:S04]  /*36110*/  STL.64 [R1+0x560], R172 ;  /* 0x000560ac01007387 */ /* 0x0003e80000100a00 */
[----:B------:R1:W-:Y:S04]  /*36120*/  STL.64 [R1+0x568], R174 ;  /* 0x000568ae01007387 */ /* 0x0003e80000100a00 */
[----:B-1----:R-:W3:Y:S04]  /*36130*/  LDL.LU R172, [R1+0x400] ;  /* 0x0004000001ac7983 */ /* 0x002ee80000300800 */
[----:B------:R-:W3:Y:S04]  /*36140*/  LDL.LU R173, [R1+0x404] ;  /* 0x0004040001ad7983 */ /* 0x000ee80000300800 */
[----:B------:R-:W3:Y:S04]  /*36150*/  LDL.LU R174, [R1+0x408] ;  /* 0x0004080001ae7983 */ /* 0x000ee80000300800 */
[----:B------:R-:W3:Y:S01]  /*36160*/  LDL.LU R175, [R1+0x40c] ;  /* 0x00040c0001af7983 */ /* 0x000ee20000300800 */
[-C--:B------:R-:W-:Y:S11]  /*36170*/  HMMA.1688.F32.TF32 R196, R8, R16.reuse, R196 ;  /* 0x0000001008c4723c */ /* 0x080ff600000810c4 */
[----:B------:R-:W-:Y:S11]  /*36180*/  @!UPT UIADD3 URZ, URZ, URZ, URZ ;  /* 0x0000003f3f3ff290 */ /* 0x000ff6000fffe03f */
[----:B------:R-:W-:Y:S01]  /*36190*/  @!UPT UIADD3 URZ, URZ, URZ, URZ ;  /* 0x0000003f3f3ff290 */ /* 0x000fe2000fffe03f */
[----:B------:R-:W-:Y:S04]  /*361a0*/  STL.64 [R1+0x620], R196 ;  /* 0x000620c401007387 */ /* 0x000fe80000100a00 */
[----:B------:R1:W-:Y:S02]  /*361b0*/  STL.64 [R1+0x628], R198 ;  /* 0x000628c601007387 */ /* 0x0003e40000100a00 */
[----:B-1----:R-:W-:Y:S11]  /*361c0*/  HMMA.1688.F32.TF32 R196, R12, R16, R208 ;  /* 0x000000100cc4723c */ /* 0x002ff600000810d0 */
[----:B------:R-:W-:Y:S11]  /*361d0*/  @!UPT UIADD3 URZ, URZ, URZ, URZ ;  /* 0x0000003f3f3ff290 */ /* 0x000ff6000fffe03f */
[----:B------:R-:W-:Y:S01]  /*361e0*/  @!UPT UIADD3 URZ, URZ, URZ, URZ ;  /* 0x0000003f3f3ff290 */ /* 0x000fe2000fffe03f */
[----:B------:R-:W-:Y:S04]  /*361f0*/  STL.64 [R1+0x6c0], R196 ;  /* 0x0006c0c401007387 */ /* 0x000fe80000100a00 */
[----:B------:R-:W-:Y:S01]  /*36200*/  STL.64 [R1+0x6c8], R198 ;  /* 0x0006c8c601007387 */ /* 0x000fe20000100a00 */
[-C--:B--2---:R-:W-:Y:S03]  /*36210*/  HMMA.1688.F32.TF32 R16, R180, R20.reuse, R240 ;  /* 0x00000014b410723c */ /* 0x084fe600000810f0 */
[----:B------:R-:W2:Y:S05]  /*36220*/  LDL.LU R240, [R1+0x470] ;  /* 0x0004700001f07983 */ /* 0x000eaa0000300800 */
[-C--:B---3--:R-:W-:Y:S11]  /*36230*/  HMMA.1688.F32.TF32 R172, R160, R20.reuse, R172 ;  /* 0x00000014a0ac723c */ /* 0x088ff600000810ac */
[----:B------:R-:W-:Y:S11]  /*36240*/  @!UPT UIADD3 URZ, URZ, URZ, URZ ;  /* 0x0000003f3f3ff290 */ /* 0x000ff6000fffe03f */
[----:B------:R-:W-:Y:S01]  /*36250*/  @!UPT UIADD3 URZ, URZ, URZ, URZ ;  /* 0x0000003f3f3ff290 */ /* 0x000fe2000fffe03f */
[----:B------:R-:W-:Y:S04]  /*36260*/  STL.64 [R1+0x310], R172 ;  /* 0x000310ac01007387 */ /* 0x000fe80000100a00 */
[----:B------:R-:W-:Y:S04]  /*36270*/  STL.64 [R1+0x318], R174 ;  /* 0x000318ae01007387 */ /* 0x000fe80000100a00 */
[----:B------:R-:W-:Y:S04]  /*36280*/  STL.64 [R1+0x340], R16 ;  /* 0x0003401001007387 */ /* 0x000fe80000100a00 */
[----:B------:R1:W-:Y:S04]  /*36290*/  STL.64 [R1+0x348], R18 ;  /* 0x0003481201007387 */ /* 0x0003e80000100a00 */
[----:B------:R-:W2:Y:S04]  /*362a0*/  LDL.LU R241, [R1+0x474] ;  /* 0x0004740001f17983 */ /* 0x000ea80000300800 */
[----:B------:R-:W2:Y:S04]  /*362b0*/  LDL.LU R242, [R1+0x478] ;  /* 0x0004780001f27983 */ /* 0x000ea80000300800 */
[----:B------:R-:W2:Y:S01]  /*362c0*/  LDL.LU R243, [R1+0x47c] ;  /* 0x00047c0001f37983 */ /* 0x000ea20000300800 */
[-C--:B------:R-:W-:Y:S08]  /*362d0*/  HMMA.1688.F32.TF32 R104, R200, R20.reuse, R104 ;  /* 0x00000014c868723c */ /* 0x080ff00000081068 */
[-C--:B-1----:R-:W-:Y:S11]  /*362e0*/  HMMA.1688.F32.TF32 R16, R220, R20.reuse, R64 ;  /* 0x00000014dc10723c */ /* 0x082ff60000081040 */
[----:B------:R-:W-:Y:S04]  /*362f0*/  @!UPT UIADD3 URZ, URZ, URZ, URZ ;  /* 0x0000003f3f3ff290 */ /* 0x000fe8000fffe03f */
[----:B------:R-:W-:Y:S04]  /*36300*/  STL.64 [R1+0x3a0], R104 ;  /* 0x0003a06801007387 */ /* 0x000fe80000100a00 */
[----:B------:R-:W-:Y:S04]  /*36310*/  STL.64 [R1+0x3a8], R106 ;  /* 0x0003a86a01007387 */ /* 0x000fe80000100a00 */
[----:B------:R-:W-:Y:S04]  /*36320*/  STL.64 [R1+0x410], R16 ;  /* 0x0004101001007387 */ /* 0x000fe80000100a00 */
[----:B------:R1:W-:Y:S04]  /*36330*/  STL.64 [R1+0x418], R18 ;  /* 0x0004181201007387 */ /* 0x0003e80000100a00 */
        /* <DEDUP_REMOVED lines=16> */
[-C--:B------:R-:W-:Y:S08]  /*36440*/  HMMA.1688.F32.TF32 R112, R236, R20.reuse, R112 ;  /* 0x00000014ec70723c */ /* 0x080ff00000081070 */
[----:B-1----:R-:W-:Y:S01]  /*36450*/  HMMA.1688.F32.TF32 R16, R4, R20, R176 ;  /* 0x000000140410723c */ /* 0x002fe200000810b0 */
[----:B------:R-:W-:-:S02]  /*36460*/  IMAD.MOV.U32 R172, RZ, RZ, R36 ;  /* 0x000000ffffac7224 */ /* 0x000fc400078e0024 */
[----:B------:R-:W3:Y:S01]  /*36470*/  LDL.LU R36, [R1+0x1418] ;  /* 0x0014180001247983 */ /* 0x000ee20000300800 */
[----:B------:R-:W-:Y:S01]  /*36480*/  IMAD.MOV.U32 R173, RZ, RZ, R37 ;  /* 0x000000ffffad7224 */ /* 0x000fe200078e0025 */
[----:B------:R-:W-:Y:S01]  /*36490*/  MOV R175, R41 ;  /* 0x0000002900af7202 */ /* 0x000fe20000000f00 */
[----:B------:R-:W-:Y:S01]  /*364a0*/  IMAD.MOV.U32 R174, RZ, RZ, R40 ;  /* 0x000000ffffae7224 */ /* 0x000fe200078e0028 */
[----:B------:R-:W3:Y:S04]  /*364b0*/  LDL.LU R37, [R1+0x1414] ;  /* 0x0014140001257983 */ /* 0x000ee80000300800 */
[----:B------:R-:W3:Y:S01]  /*364c0*/  LDL.LU R40, [R1+0x1410] ;  /* 0x0014100001287983 */ /* 0x000ee20000300800 */
[-C--:B------:R-:W-:Y:S03]  /*364d0*/  HMMA.1688.F32.TF32 R104, R8, R20.reuse, R188 ;  /* 0x000000140868723c */ /* 0x080fe600000810bc */
[----:B------:R-:W3:Y:S04]  /*364e0*/  LDL.LU R41, [R1+0x140c] ;  /* 0x00140c0001297983 */ /* 0x000ee80000300800 */
[----:B------:R-:W-:Y:S04]  /*364f0*/  STL.64 [R1+0x490], R112 ;  /* 0x0004907001007387 */ /* 0x000fe80000100a00 */
[----:B------:R-:W-:Y:S01]  /*36500*/  STL.64 [R1+0x498], R114 ;  /* 0x0004987201007387 */ /* 0x000fe20000100a00 */
[----:B------:R-:W-:Y:S03]  /*36510*/  HMMA.1688.F32.TF32 R20, R12, R20, R224 ;  /* 0x000000140c14723c */ /* 0x000fe600000810e0 */
[----:B------:R-:W-:Y:S04]  /*36520*/  STL.64 [R1+0x510], R16 ;  /* 0x0005101001007387 */ /* 0x000fe80000100a00 */
[----:B------:R2:W-:Y:S04]  /*36530*/  STL.64 [R1+0x518], R18 ;  /* 0x0005181201007387 */ /* 0x0005e80000100a00 */
[----:B------:R1:W-:Y:S04]  /*36540*/  STL.64 [R1+0x570], R104 ;  /* 0x0005706801007387 */ /* 0x0003e80000100a00 */
[----:B------:R1:W-:Y:S01]  /*36550*/  STL.64 [R1+0x578], R106 ;  /* 0x0005786a01007387 */ /* 0x0003e20000100a00 */
[-C--:B--2---:R-:W-:Y:S11]  /*36560*/  HMMA.1688.F32.TF32 R16, R160, R24.reuse, R240 ;  /* 0x00000018a010723c */ /* 0x084ff600000810f0 */
[----:B------:R-:W-:Y:S11]  /*36570*/  @!UPT UIADD3 URZ, URZ, URZ, URZ ;  /* 0x0000003f3f3ff290 */ /* 0x000ff6000fffe03f */
[----:B------:R-:W-:Y:S01]  /*36580*/  @!UPT UIADD3 URZ, URZ, URZ, URZ ;  /* 0x0000003f3f3ff290 */ /* 0x000fe2000fffe03f */
[----:B------:R-:W-:Y:S04]  /*36590*/  STL.64 [R1+0x220], R16 ;  /* 0x0002201001007387 */ /* 0x000fe80000100a00 */
[----:B------:R-:W-:Y:S04]  /*365a0*/  STL.64 [R1+0x630], R20 ;  /* 0x0006301401007387 */ /* 0x000fe80000100a00 */
[----:B------:R-:W-:Y:S04]  /*365b0*/  STL.64 [R1+0x638], R22 ;  /* 0x0006381601007387 */ /* 0x000fe80000100a00 */
[----:B------:R2:W-:Y:S04]  /*365c0*/  STL [R1+0x228], R18 ;  /* 0x0002281201007387 */ /* 0x0005e80000100800 */
[----:B-1----:R-:W4:Y:S04]  /*365d0*/  LDL.LU R104, [R1+0x610] ;  /* 0x0006100001687983 */ /* 0x002f280000300800 */
[----:B------:R-:W4:Y:S04]  /*365e0*/  LDL.LU R105, [R1+0x614] ;  /* 0x0006140001697983 */ /* 0x000f280000300800 */
[----:B------:R-:W4:Y:S04]  /*365f0*/  LDL.LU R106, [R1+0x618] ;  /* 0x00061800016a7983 */ /* 0x000f280000300800 */
[----:B------:R-:W4:Y:S01]  /*36600*/  LDL.LU R107, [R1+0x61c] ;  /* 0x00061c00016b7983 */ /* 0x000f220000300800 */
[----:B--2---:R-:W-:Y:S01]  /*36610*/  IMAD.MOV.U32 R18, RZ, RZ, R19 ;  /* 0x000000ffff127224 */ /* 0x004fe200078e0013 */
[-C--:B---3--:R-:W-:Y:S04]  /*36620*/  HMMA.1688.F32.TF32 R28, R200, R24.reuse, R28 ;  /* 0x00000018c81c723c */ /* 0x088fe8000008101c */
[----:B------:R1:W-:Y:S04]  /*36630*/  STL [R1+0x136c], R18 ;  /* 0x00136c1201007387 */ /* 0x0003e80000100800 */
[-C--:B-1----:R-:W-:Y:S01]  /*36640*/  HMMA.1688.F32.TF32 R16, R180, R24.reuse, R32 ;  /* 0x00000018b410723c */ /* 0x082fe20000081020 */
[----:B------:R-:W-:Y:S07]  /*36650*/  LDSM.16.M88.4 R32, [R2+0x54080] ;  /* 0x054080000220783b */ /* 0x000fee0000000200 */
[-C--:B------:R-:W-:Y:S11]  /*36660*/  HMMA.1688.F32.TF32 R20, R220, R24.reuse, R60 ;  /* 0x00000018dc14723c */ /* 0x080ff6000008103c */
[----:B------:R-:W-:Y:S04]  /*36670*/  @!UPT UIADD3 URZ, URZ, URZ, URZ ;  /* 0x0000003f3f3ff290 */ /* 0x000fe8000fffe03f */
        /* <DEDUP_REMOVED lines=8> */
[----:B------:R-:W-:Y:S04]  /*36700*/  STL.64 [R1+0x400], R16 ;  /* 0x0004001001007387 */ /* 0x000fe80000100a00 */
[----:B------:R2:W-:Y:S04]  /*36710*/  STL.64 [R1+0x408], R18 ;  /* 0x0004081201007387 */ /* 0x0005e80000100a00 */
[----:B------:R-:W-:Y:S04]  /*36720*/  STL.64 [R1+0x4d0], R28 ;  /* 0x0004d01c01007387 */ /* 0x000fe80000100a00 */
[----:B------:R-:W-:Y:S04]  /*36730*/  STL.64 [R1+0x4d8], R30 ;  /* 0x0004d81e01007387 */ /* 0x000fe80000100a00 */
[----:B------:R-:W3:Y:S01]  /*36740*/  LDSM.16.M88.4 R28, [R2+0x53080] ;  /* 0x05308000021c783b */ /* 0x000ee20000000200 */
[-C--:B-1----:R-:W-:Y:S08]  /*36750*/  HMMA.1688.F32.TF32 R20, R8, R24.reuse, R192 ;  /* 0x000000180814723c */ /* 0x082ff000000810c0 */
[----:B--2---:R-:W-:Y:S11]  /*36760*/  HMMA.1688.F32.TF32 R16, R12, R24, R232 ;  /* 0x000000180c10723c */ /* 0x004ff600000810e8 */
[----:B------:R-:W-:Y:S04]  /*36770*/  @!UPT UIADD3 URZ, URZ, URZ, URZ ;  /* 0x0000003f3f3ff290 */ /* 0x000fe8000fffe03f */
[----:B------:R-:W-:Y:S04]  /*36780*/  STL.64 [R1+0x540], R20 ;  /* 0x0005401401007387 */ /* 0x000fe80000100a00 */
[----:B------:R3:W-:Y:S04]  /*36790*/  STL.64 [R1+0x548], R22 ;  /* 0x0005481601007387 */ /* 0x0007e80000100a00 */
[----:B------:R-:W-:Y:S04]  /*367a0*/  STL.64 [R1+0x5b0], R16 ;  /* 0x0005b01001007387 */ /* 0x000fe80000100a00 */
[----:B------:R1:W-:Y:S01]  /*367b0*/  STL.64 [R1+0x5b8], R18 ;  /* 0x0005b81201007387 */ /* 0x0003e20000100a00 */
[-C--:B---3--:R-:W-:Y:S08]  /*367c0*/  HMMA.1688.F32.TF32 R20, R180, R28.reuse, R208 ;  /* 0x0000001cb414723c */ /* 0x088ff000000810d0 */
[-C--:B-1----:R-:W-:Y:S08]  /*367d0*/  HMMA.1688.F32.TF32 R16, R160, R28.reuse, R64 ;  /* 0x0000001ca010723c */ /* 0x082ff00000081040 */
[-C--:B------:R-:W-:Y:S08]  /*367e0*/  HMMA.1688.F32.TF32 R64, R200, R28.reuse, R196 ;  /* 0x0000001cc840723c */ /* 0x080ff000000810c4 */
[-C--:B------:R-:W-:Y:S07]  /*367f0*/  HMMA.1688.F32.TF32 R60, R220, R28.reuse, R172 ;  /* 0x0000001cdc3c723c */ /* 0x080fee00000810ac */
[----:B------:R-:W-:Y:S04]  /*36800*/  STL.64 [R1+0x120], R16 ;  /* 0x0001201001007387 */ /* 0x000fe80000100a00 */
[----:B------:R-:W-:Y:S04]  /*36810*/  STL [R1+0x128], R18 ;  /* 0x0001281201007387 */ /* 0x000fe80000100800 */
[----:B------:R-:W-:Y:S04]  /*36820*/  STL.64 [R1+0x140], R20 ;  /* 0x0001401401007387 */ /* 0x000fe80000100a00 */
[----:B------:R1:W-:Y:S02]  /*36830*/  STL.64 [R1+0x148], R22 ;  /* 0x0001481601007387 */ /* 0x0003e40000100a00 */
[-C--:B-1----:R-:W-:Y:S02]  /*36840*/  HMMA.1688.F32.TF32 R20, R236, R28.reuse, R72 ;  /* 0x0000001cec14723c */ /* 0x082fe40000081048 */
[----:B------:R-:W-:Y:S04]  /*36850*/  STL.64 [R1+0x240], R64 ;  /* 0x0002404001007387 */ /* 0x000fe80000100a00 */
[----:B------:R1:W-:Y:S04]  /*36860*/  STL.64 [R1+0x248], R66 ;  /* 0x0002484201007387 */ /* 0x0003e80000100a00 */
[----:B------:R-:W-:Y:S04]  /*36870*/  STL.64 [R1+0x280], R60 ;  /* 0x0002803c01007387 */ /* 0x000fe80000100a00 */
[----:B------:R2:W-:Y:S01]  /*36880*/  STL.64 [R1+0x288], R62 ;  /* 0x0002883e01007387 */ /* 0x0005e20000100a00 */
[-C--:B-1----:R-:W-:Y:S08]  /*36890*/  HMMA.1688.F32.TF32 R64, R4, R28.reuse, R144 ;  /* 0x0000001c0440723c */ /* 0x082ff00000081090 */
[----:B------:R-:W-:Y:S01]  /*368a0*/  STL.64 [R1+0x370], R20 ;  /* 0x0003701401007387 */ /* 0x000fe20000100a00 */
[-C--:B--2---:R-:W-:Y:S03]  /*368b0*/  HMMA.1688.F32.TF32 R60, R8, R28.reuse, R156 ;  /* 0x0000001c083c723c */ /* 0x084fe6000008109c */
[----:B------:R1:W-:Y:S05]  /*368c0*/  STL.64 [R1+0x378], R22 ;  /* 0x0003781601007387 */ /* 0x0003ea0000100a00 */
[----:B-1----:R-:W-:Y:S06]  /*368d0*/  HMMA.1688.F32.TF32 R20, R12, R28, R204 ;  /* 0x0000001c0c14723c */ /* 0x002fec00000810cc */
[----:B------:R1:W-:Y:S04]  /*368e0*/  STL.64 [R1+0x470], R64 ;  /* 0x0004704001007387 */ /* 0x0003e80000100a00 */
[----:B------:R2:W-:Y:S04]  /*368f0*/  STL.64 [R1+0x478], R66 ;  /* 0x0004784201007387 */ /* 0x0005e80000100a00 */
[----:B-1----:R-:W3:Y:S04]  /*36900*/  LDL.LU R64, [R1+0x110] ;  /* 0x0001100001407983 */ /* 0x002ee80000300800 */
[----:B------:R-:W-:Y:S04]  /*36910*/  STL.64 [R1+0x4f0], R60 ;  /* 0x0004f03c01007387 */ /* 0x000fe80000100a00 */
[----:B------:R1:W-:Y:S04]  /*36920*/  STL.64 [R1+0x4f8], R62 ;  /* 0x0004f83e01007387 */ /* 0x0003e80000100a00 */
[----:B------:R-:W-:Y:S04]  /*36930*/  STL.64 [R1+0x550], R20 ;  /* 0x0005501401007387 */ /* 0x000fe80000100a00 */
[----:B------:R4:W-:Y:S01]  /*36940*/  STL.64 [R1+0x558], R22 ;  /* 0x0005581601007387 */ /* 0x0009e20000100a00 */
[----:B------:R-:W-:-:S02]  /*36950*/  IMAD.MOV.U32 R240, RZ, RZ, R41 ;  /* 0x000000fffff07224 */ /* 0x000fc400078e0029 */
[----:B------:R-:W-:Y:S01]  /*36960*/  IMAD.MOV.U32 R241, RZ, RZ, R40 ;  /* 0x000000fffff17224 */ /* 0x000fe200078e0028 */
[----:B------:R-:W3:Y:S01]  /*36970*/  LDL.LU R65, [R1+0x114] ;  /* 0x0001140001417983 */ /* 0x000ee20000300800 */
[----:B------:R-:W-:Y:S02]  /*36980*/  IMAD.MOV.U32 R242, RZ, RZ, R37 ;  /* 0x000000fffff27224 */ /* 0x000fe400078e0025 */
[----:B------:R-:W-:Y:S01]  /*36990*/  IMAD.MOV.U32 R243, RZ, RZ, R36 ;  /* 0x000000fffff37224 */ /* 0x000fe200078e0024 */
[----:B--2---:R-:W3:Y:S04]  /*369a0*/  LDL.LU R66, [R1+0x118] ;  /* 0x0001180001427983 */ /* 0x004ee80000300800 */
[----:B------:R-:W3:Y:S04]  /*369b0*/  LDL.LU R67, [R1+0x11c] ;  /* 0x00011c0001437983 */ /* 0x000ee80000300800 */
[----:B------:R2:W-:Y:S01]  /*369c0*/  STL.64 [R1+0x1350], R30 ;  /* 0x0013501e01007387 */ /* 0x0005e20000100a00 */
[----:B-1----:R-:W-:Y:S03]  /*369d0*/  HMMA.1688.F32.TF32 R60, R220, R32, R248 ;  /* 0x00000020dc3c723c */ /* 0x002fe600000810f8 */
[----:B------:R-:W-:Y:S01]  /*369e0*/  LDSM.16.M88.4 R36, [R2+0x55080] ;  /* 0x055080000224783b */ /* 0x000fe20000000200 */
[----:B------:R-:W-:-:S02]  /*369f0*/  IMAD.MOV.U32 R50, RZ, RZ, R252 ;  /* 0x000000ffff327224 */ /* 0x000fc400078e00fc */
[----:B------:R-:W-:Y:S01]  /*36a00*/  IMAD.MOV.U32 R51, RZ, RZ, R0 ;  /* 0x000000ffff337224 */ /* 0x000fe200078e0000 */
[----:B------:R-:W1:Y:S01]  /*36a10*/  LDSM.16.M88.4 R40, [R2+0x56080] ;  /* 0x056080000228783b */ /* 0x000e620000000200 */
[-C--:B----4-:R-:W-:Y:S11]  /*36a20*/  HMMA.1688.F32.TF32 R20, R160, R32.reuse, R104 ;  /* 0x00000020a014723c */ /* 0x090ff60000081068 */
[----:B------:R-:W-:Y:S11]  /*36a30*/  @!UPT UIADD3 URZ, URZ, URZ, URZ ;  /* 0x0000003f3f3ff290 */ /* 0x000ff6000fffe03f */
[----:B------:R-:W-:Y:S02]  /*36a40*/  @!UPT UIADD3 URZ, URZ, URZ, URZ ;  /* 0x0000003f3f3ff290 */ /* 0x000fe4000fffe03f */
[----:B--2---:R-:W-:Y:S01]  /*36a50*/  MOV R31, R20 ;  /* 0x00000014001f7202 */ /* 0x004fe20000000f00 */
[----:B------:R-:W-:Y:S02]  /*36a60*/  IMAD.MOV.U32 R30, RZ, RZ, R21 ;  /* 0x000000ffff1e7224 */ /* 0x000fe400078e0015 */
[----:B------:R-:W-:Y:S02]  /*36a70*/  IMAD.MOV.U32 R29, RZ, RZ, R22 ;  /* 0x000000ffff1d7224 */ /* 0x000fe400078e0016 */
[----:B------:R-:W-:Y:S02]  /*36a80*/  IMAD.MOV.U32 R28, RZ, RZ, R23 ;  /* 0x000000ffff1c7224 */ /* 0x000fe400078e0017 */
[-C--:B------:R-:W-:Y:S01]  /*36a90*/  HMMA.1688.F32.TF32 R20, R180, R32.reuse, R240 ;  /* 0x00000020b414723c */ /* 0x080fe200000810f0 */
[----:B------:R-:W-:Y:S02]  /*36aa0*/  IMAD.MOV.U32 R104, RZ, RZ, R49 ;  /* 0x000000ffff687224 */ /* 0x000fe400078e0031 */
[----:B------:R-:W1:Y:S01]  /*36ab0*/  LDL.LU R49, [R1+0x1408] ;  /* 0x0014080001317983 */ /* 0x000e620000300800 */
[----:B------:R-:W-:Y:S01]  /*36ac0*/  IMAD.MOV.U32 R105, RZ, RZ, R48 ;  /* 0x000000ffff697224 */ /* 0x000fe200078e0030 */
[----:B------:R-:W-:Y:S01]  /*36ad0*/  MOV R107, R45 ;  /* 0x0000002d006b7202 */ /* 0x000fe20000000f00 */
[----:B------:R-:W-:Y:S11]  /*36ae0*/  IMAD.MOV.U32 R106, RZ, RZ, R44 ;  /* 0x000000ffff6a7224 */ /* 0x000ff600078e002c */
[----:B------:R-:W-:Y:S06]  /*36af0*/  @!UPT UIADD3 URZ, URZ, URZ, URZ ;  /* 0x0000003f3f3ff290 */ /* 0x000fec000fffe03f */
[----:B------:R-:W-:Y:S04]  /*36b00*/  STL.64 [R1+0x90], R20 ;  /* 0x0000901401007387 */ /* 0x000fe80000100a00 */
[----:B------:R2:W-:Y:S04]  /*36b10*/  STL.64 [R1+0x98], R22 ;  /* 0x0000981601007387 */ /* 0x0005e80000100a00 */
[----:B------:R-:W1:Y:S04]  /*36b20*/  LDL.LU R48, [R1+0x1404] ;  /* 0x0014040001307983 */ /* 0x000e680000300800 */
        /* <DEDUP_REMOVED lines=11> */
[----:B--2---:R-:W-:Y:S01]  /*36be0*/  HMMA.1688.F32.TF32 R20, R236, R32, R84 ;  /* 0x00000020ec14723c */ /* 0x004fe20000081054 */
[----:B----4-:R-:W-:-:S02]  /*36bf0*/  IMAD.MOV.U32 R174, RZ, RZ, R44 ;  /* 0x000000ffffae7224 */ /* 0x010fc400078e002c */
[----:B---3--:R-:W-:Y:S02]  /*36c00*/  IMAD.MOV.U32 R173, RZ, RZ, R45 ;  /* 0x000000ffffad7224 */ /* 0x008fe400078e002d */
[----:B------:R-:W2:Y:S04]  /*36c10*/  LDL.LU R45, [R1+0x13f8] ;  /* 0x0013f800012d7983 */ /* 0x000ea80000300800 */
[----:B------:R-:W2:Y:S04]  /*36c20*/  LDL.LU R44, [R1+0x13f4] ;  /* 0x0013f400012c7983 */ /* 0x000ea80000300800 */
[----:B------:R-:W3:Y:S04]  /*36c30*/  LDL.LU R175, [R1+0x19c] ;  /* 0x00019c0001af7983 */ /* 0x000ee80000300800 */
[----:B------:R-:W4:Y:S04]  /*36c40*/  LDL.LU R240, [R1+0x6e0] ;  /* 0x0006e00001f07983 */ /* 0x000f280000300800 */
[----:B------:R-:W4:Y:S04]  /*36c50*/  LDL.LU R241, [R1+0x6e4] ;  /* 0x0006e40001f17983 */ /* 0x000f280000300800 */
[----:B------:R-:W4:Y:S04]  /*36c60*/  LDL.LU R242, [R1+0x6e8] ;  /* 0x0006e80001f27983 */ /* 0x000f280000300800 */
[----:B------:R-:W4:Y:S04]  /*36c70*/  LDL.LU R243, [R1+0x6ec] ;  /* 0x0006ec0001f37983 */ /* 0x000f280000300800 */
[----:B------:R-:W2:Y:S04]  /*36c80*/  LDL.LU R46, [R1+0x598] ;  /* 0x00059800012e7983 */ /* 0x000ea80000300800 */
[----:B------:R-:W2:Y:S01]  /*36c90*/  LDL.LU R47, [R1+0x59c] ;  /* 0x00059c00012f7983 */ /* 0x000ea20000300800 */
[-C--:B------:R-:W-:Y:S11]  /*36ca0*/  HMMA.1688.F32.TF32 R64, R200, R32.reuse, R64 ;  /* 0x00000020c840723c */ /* 0x080ff60000081040 */
[----:B------:R-:W-:Y:S11]  /*36cb0*/  @!UPT UIADD3 URZ, URZ, URZ, URZ ;  /* 0x0000003f3f3ff290 */ /* 0x000ff6000fffe03f */
[----:B------:R-:W-:Y:S01]  /*36cc0*/  @!UPT UIADD3 URZ, URZ, URZ, URZ ;  /* 0x0000003f3f3ff290 */ /* 0x000fe2000fffe03f */
[----:B------:R-:W-:Y:S04]  /*36cd0*/  STL.64 [R1+0x170], R64 ;  /* 0x0001704001007387 */ /* 0x000fe80000100a00 */
[----:B------:R1:W-:Y:S04]  /*36ce0*/  STL.64 [R1+0x178], R66 ;  /* 0x0001784201007387 */ /* 0x0003e80000100a00 */
[----:B------:R-:W-:Y:S04]  /*36cf0*/  STL.64 [R1+0x210], R60 ;  /* 0x0002103c01007387 */ /* 0x000fe80000100a00 */
[----:B------:R1:W-:Y:S02]  /*36d00*/  STL.64 [R1+0x218], R62 ;  /* 0x0002183e01007387 */ /* 0x0003e40000100a00 */
[-C--:B-1----:R-:W-:Y:S08]  /*36d10*/  HMMA.1688.F32.TF32 R64, R4, R32.reuse, R148 ;  /* 0x000000200440723c */ /* 0x082ff00000081094 */
[-C--:B------:R-:W-:Y:S01]  /*36d20*/  HMMA.1688.F32.TF32 R60, R8, R32.reuse, R164 ;  /* 0x00000020083c723c */ /* 0x080fe200000810a4 */
[----:B------:R-:W-:Y:S04]  /*36d30*/  STL.64 [R1+0x290], R20 ;  /* 0x0002901401007387 */ /* 0x000fe80000100a00 */
[----:B------:R1:W-:Y:S10]  /*36d40*/  STL.64 [R1+0x298], R22 ;  /* 0x0002981601007387 */ /* 0x0003f40000100a00 */
[----:B------:R-:W-:Y:S01]  /*36d50*/  STL.64 [R1+0x3d0], R64 ;  /* 0x0003d04001007387 */ /* 0x000fe20000100a00 */
[----:B-1----:R-:W-:Y:S03]  /*36d60*/  HMMA.1688.F32.TF32 R20, R12, R32, R212 ;  /* 0x000000200c14723c */ /* 0x002fe600000810d4 */
[----:B------:R-:W-:Y:S04]  /*36d70*/  STL.64 [R1+0x3d8], R66 ;  /* 0x0003d84201007387 */ /* 0x000fe80000100a00 */
[----:B------:R-:W-:Y:S04]  /*36d80*/  STL.64 [R1+0x4c0], R60 ;  /* 0x0004c03c01007387 */ /* 0x000fe80000100a00 */
[----:B------:R1:W-:Y:S01]  /*36d90*/  STL.64 [R1+0x4c8], R62 ;  /* 0x0004c83e01007387 */ /* 0x0003e20000100a00 */
[----:B------:R-:W-:Y:S01]  /*36da0*/  IMAD.MOV.U32 R18, RZ, RZ, R19 ;  /* 0x000000ffff127224 */ /* 0x000fe200078e0013 */
[----:B------:R-:W-:Y:S02]  /*36db0*/  HMMA.1688.F32.TF32 R48, R200, R40, R48 ;  /* 0x00000028c830723c */ /* 0x000fe40000081030 */
[----:B------:R-:W-:Y:S06]  /*36dc0*/  LDSM.16.M88.4 R64, [R2+0x5a080] ;  /* 0x05a080000240783b */ /* 0x000fec0000000200 */
[----:B-1----:R-:W-:Y:S03]  /*36dd0*/  HMMA.1688.F32.TF32 R60, R160, R36, R208 ;  /* 0x00000024a03c723c */ /* 0x002fe600000810d0 */
[----:B------:R-:W-:-:S02]  /*36de0*/  IMAD.MOV.U32 R252, RZ, RZ, R23 ;  /* 0x000000fffffc7224 */ /* 0x000fc400078e0017 */
[----:B------:R-:W-:Y:S01]  /*36df0*/  IMAD.MOV.U32 R0, RZ, RZ, R22 ;  /* 0x000000ffff007224 */ /* 0x000fe200078e0016 */
[----:B------:R-:W-:Y:S04]  /*36e00*/  STL.64 [R1+0x530], R20 ;  /* 0x0005301401007387 */ /* 0x000fe80000100a00 */
[----:B------:R-:W-:Y:S04]  /*36e10*/  STL.64 [R1+0x1358], R34 ;  /* 0x0013582201007387 */ /* 0x000fe80000100a00 */
[----:B------:R-:W-:Y:S04]  /*36e20*/  STL [R1+0x1250], R252 ;  /* 0x001250fc01007387 */ /* 0x000fe80000100800 */
[----:B------:R-:W-:Y:S06]  /*36e30*/  STL [R1+0x124c], R0 ;  /* 0x00124c0001007387 */ /* 0x000fec0000100800 */
[----:B------:R-:W-:-:S05]  /*36e40*/  IMAD.MOV.U32 R27, RZ, RZ, R63 ;  /* 0x000000ffff1b7224 */ /* 0x000fca00078e003f */
[----:B------:R1:W-:Y:S02]  /*36e50*/  STL.64 [R1+0x1360], R26 ;  /* 0x0013601a01007387 */ /* 0x0003e40000100a00 */
[----:B-1----:R-:W-:Y:S01]  /*36e60*/  HMMA.1688.F32.TF32 R24, R180, R36, R196 ;  /* 0x00000024b418723c */ /* 0x002fe200000810c4 */
[----:B------:R-:W-:Y:S01]  /*36e70*/  MOV R19, R60 ;  /* 0x0000003c00137202 */ /* 0x000fe20000000f00 */
[----:B------:R-:W-:Y:S02]  /*36e80*/  IMAD.MOV.U32 R22, RZ, RZ, R61 ;  /* 0x000000ffff167224 */ /* 0x000fe400078e003d */
[----:B------:R-:W-:-:S04]  /*36e90*/  IMAD.MOV.U32 R23, RZ, RZ, R62 ;  /* 0x000000ffff177224 */ /* 0x000fc800078e003e */
[-C--:B------:R-:W-:Y:S11]  /*36ea0*/  HMMA.1688.F32.TF32 R32, R220, R36.reuse, R104 ;  /* 0x00000024dc20723c */ /* 0x080ff60000081068 */
[----:B------:R-:W-:Y:S04]  /*36eb0*/  @!UPT UIADD3 URZ, URZ, URZ, URZ ;  /* 0x0000003f3f3ff290 */ /* 0x000fe8000fffe03f */
[----:B------:R-:W-:Y:S04]  /*36ec0*/  STL.64 [R1+0x10], R24 ;  /* 0x0000101801007387 */ /* 0x000fe80000100a00 */
[----:B------:R1:W-:Y:S02]  /*36ed0*/  STL.64 [R1+0x18], R26 ;  /* 0x0000181a01007387 */ /* 0x0003e40000100a00 */
[----:B-1----:R-:W-:Y:S01]  /*36ee0*/  HMMA.1688.F32.TF32 R24, R236, R36, R88 ;  /* 0x00000024ec18723c */ /* 0x002fe20000081058 */
[----:B------:R-:W-:Y:S02]  /*36ef0*/  IMAD.MOV.U32 R104, RZ, RZ, R70 ;  /* 0x000000ffff687224 */ /* 0x000fe400078e0046 */
[----:B------:R-:W-:Y:S01]  /*36f00*/  IMAD.MOV.U32 R105, RZ, RZ, R71 ;  /* 0x000000ffff697224 */ /* 0x000fe200078e0047 */
[----:B------:R-:W-:Y:S01]  /*36f10*/  MOV R107, R53 ;  /* 0x00000035006b7202 */ /* 0x000fe20000000f00 */
[----:B------:R-:W-:-:S02]  /*36f20*/  IMAD.MOV.U32 R106, RZ, RZ, R68 ;  /* 0x000000ffff6a7224 */ /* 0x000fc400078e0044 */
[----:B------:R-:W-:Y:S01]  /*36f30*/  IMAD.MOV.U32 R196, RZ, RZ, R52 ;  /* 0x000000ffffc47224 */ /* 0x000fe200078e0034 */
[----:B---3--:R-:W-:Y:S08]  /*36f40*/  HMMA.1688.F32.TF32 R60, R200, R36, R172 ;  /* 0x00000024c83c723c */ /* 0x008ff000000810ac */
[----:B----4-:R-:W-:Y:S11]  /*36f50*/  HMMA.1688.F32.TF32 R248, R160, R40, R240 ;  /* 0x00000028a0f8723c */ /* 0x010ff600000810f0 */
[----:B------:R-:W-:Y:S04]  /*36f60*/  @!UPT UIADD3 URZ, URZ, URZ, URZ ;  /* 0x0000003f3f3ff290 */ /* 0x000fe8000fffe03f */
[----:B------:R-:W-:Y:S04]  /*36f70*/  STL.64 [R1], R60 ;  /* 0x0000003c01007387 */ /* 0x000fe80000100a00 */
[----:B------:R1:W-:Y:S04]  /*36f80*/  STL.64 [R1+0x8], R62 ;  /* 0x0000083e01007387 */ /* 0x0003e80000100a00 */
[----:B------:R-:W-:Y:S04]  /*36f90*/  STL.64 [R1+0x130], R32 ;  /* 0x0001302001007387 */ /* 0x000fe80000100a00 */
[----:B------:R3:W-:Y:S01]  /*36fa0*/  STL.64 [R1+0x138], R34 ;  /* 0x0001382201007387 */ /* 0x0007e20000100a00 */
[-C--:B-1----:R-:W-:Y:S03]  /*36fb0*/  HMMA.1688.F32.TF32 R60, R4, R36.reuse, R152 ;  /* 0x00000024043c723c */ /* 0x082fe60000081098 */
[----:B------:R-:W-:Y:S04]  /*36fc0*/  STL.64 [R1+0x230], R24 ;  /* 0x0002301801007387 */ /* 0x000fe80000100a00 */
[----:B------:R1:W-:Y:S01]  /*36fd0*/  STL.64 [R1+0x238], R26 ;  /* 0x0002381a01007387 */ /* 0x0003e20000100a00 */
[-C--:B---3--:R-:W-:Y:S08]  /*36fe0*/  HMMA.1688.F32.TF32 R32, R8, R36.reuse, R168 ;  /* 0x000000240820723c */ /* 0x088ff000000810a8 */
[----:B-1----:R-:W-:Y:S08]  /*36ff0*/  HMMA.1688.F32.TF32 R24, R12, R36, R228 ;  /* 0x000000240c18723c */ /* 0x002ff000000810e4 */
[----:B--2---:R-:W-:Y:S01]  /*37000*/  HMMA.1688.F32.TF32 R44, R180, R40, R44 ;  /* 0x00000028b42c723c */ /* 0x004fe2000008102c */
        /* <DEDUP_REMOVED lines=9> */
[----:B------:R1:W-:Y:S04]  /*370a0*/  STL.64 [R1+0x1300], R44 ;  /* 0x0013002c01007387 */ /* 0x0003e80000100a00 */
[----:B------:R-:W2:Y:S04]  /*370b0*/  LDL.LU R70, [R1+0x13f0] ;  /* 0x0013f00001467983 */ /* 0x000ea80000300800 */
[----:B------:R-:W3:Y:S04]  /*370c0*/  LDL.LU R71, [R1+0x13ec] ;  /* 0x0013ec0001477983 */ /* 0x000ee80000300800 */
[----:B------:R-:W4:Y:S04]  /*370d0*/  LDL.LU R68, [R1+0x13e8] ;  /* 0x0013e80001447983 */ /* 0x000f280000300800 */
[----:B------:R-:W4:Y:S04]  /*370e0*/  LDL.LU R53, [R1+0x13e4] ;  /* 0x0013e40001357983 */ /* 0x000f280000300800 */
[----:B------:R-:W4:Y:S01]  /*370f0*/  LDL.LU R52, [R1+0x13e0] ;  /* 0x0013e00001347983 */ /* 0x000f220000300800 */
[----:B------:R-:W-:-:S03]  /*37100*/  IMAD.MOV.U32 R197, RZ, RZ, R69 ;  /* 0x000000ffffc57224 */ /* 0x000fc600078e0045 */
[----:B------:R-:W4:Y:S01]  /*37110*/  LDL.LU R69, [R1+0x13dc] ;  /* 0x0013dc0001457983 */ /* 0x000f220000300800 */
[----:B------:R-:W-:Y:S01]  /*37120*/  MOV R174, R57 ;  /* 0x0000003900ae7202 */ /* 0x000fe20000000f00 */
[----:B------:R-:W-:Y:S01]  /*37130*/  IMAD.MOV.U32 R175, RZ, RZ, R56 ;  /* 0x000000ffffaf7224 */ /* 0x000fe200078e0038 */
[----:B-1----:R-:W-:Y:S01]  /*37140*/  HMMA.1688.F32.TF32 R44, R4, R40, R96 ;  /* 0x00000028042c723c */ /* 0x002fe20000081060 */
[----:B------:R-:W-:Y:S04]  /*37150*/  LDSM.16.M88.4 R56, [R2+0x58080] ;  /* 0x058080000238783b */ /* 0x000fe80000000200 */
[----:B------:R-:W-:Y:S01]  /*37160*/  LDSM.16.M88.4 R60, [R2+0x59080] ;  /* 0x05908000023c783b */ /* 0x000fe20000000200 */
[----:B--2---:R-:W-:-:S03]  /*37170*/  IMAD.MOV.U32 R198, RZ, RZ, R70 ;  /* 0x000000ffffc67224 */ /* 0x004fc600078e0046 */
[----:B------:R-:W2:Y:S01]  /*37180*/  LDL.LU R70, [R1+0x13d8] ;  /* 0x0013d80001467983 */ /* 0x000ea20000300800 */
[----:B---3--:R-:W-:-:S03]  /*37190*/  IMAD.MOV.U32 R199, RZ, RZ, R71 ;  /* 0x000000ffffc77224 */ /* 0x008fc600078e0047 */
[----:B------:R-:W2:Y:S04]  /*371a0*/  LDL.LU R71, [R1+0x13d4] ;  /* 0x0013d40001477983 */ /* 0x000ea80000300800 */
[----:B------:R-:W3:Y:S01]  /*371b0*/  LDL.LU R208, [R1+0x2e0] ;  /* 0x0002e00001d07983 */ /* 0x000ee20000300800 */
[----:B----4-:R-:W-:-:S03]  /*371c0*/  IMAD.MOV.U32 R209, RZ, RZ, R53 ;  /* 0x000000ffffd17224 */ /* 0x010fc600078e0035 */
[----:B------:R-:W4:Y:S01]  /*371d0*/  LDL.LU R53, [R1+0x13d0] ;  /* 0x0013d00001357983 */ /* 0x000f220000300800 */
[----:B------:R-:W-:-:S03]  /*371e0*/  IMAD.MOV.U32 R210, RZ, RZ, R52 ;  /* 0x000000ffffd27224 */ /* 0x000fc600078e0034 */
[----:B------:R-:W4:Y:S04]  /*371f0*/  LDL.LU R52, [R1+0x13cc] ;  /* 0x0013cc0001347983 */ /* 0x000f280000300800 */
[----:B------:R-:W3:Y:S04]  /*37200*/  LDL.LU R211, [R1+0x2ec] ;  /* 0x0002ec0001d37983 */ /* 0x000ee80000300800 */
[----:B------:R-:W3:Y:S04]  /*37210*/  LDL.LU R112, [R1+0x600] ;  /* 0x0006000001707983 */ /* 0x000ee80000300800 */
[----:B------:R-:W3:Y:S04]  /*37220*/  LDL.LU R113, [R1+0x604] ;  /* 0x0006040001717983 */ /* 0x000ee80000300800 */
[----:B------:R-:W3:Y:S04]  /*37230*/  LDL.LU R114, [R1+0x608] ;  /* 0x0006080001727983 */ /* 0x000ee80000300800 */
[----:B------:R-:W3:Y:S04]  /*37240*/  LDL.LU R115, [R1+0x60c] ;  /* 0x00060c0001737983 */ /* 0x000ee80000300800 */
        /* <DEDUP_REMOVED lines=32> */
[----:B------:R-:W-:Y:S01]  /*37450*/  STL [R1+0x12ec], R51 ;  /* 0x0012ec3301007387 */ /* 0x000fe20000100800 */
[-C--:B--2---:R-:W-:Y:S08]  /*37460*/  HMMA.1688.F32.TF32 R24, R236, R40.reuse, R68 ;  /* 0x00000028ec18723c */ /* 0x084ff00000081044 */
[-C--:B----4-:R-:W-:Y:S01]  /*37470*/  HMMA.1688.F32.TF32 R32, R220, R40.reuse, R52 ;  /* 0x00000028dc20723c */ /* 0x090fe20000081034 */
[----:B------:R-:W3:Y:S11]  /*37480*/  LDSM.16.M88.4 R52, [R2+0x57080] ;  /* 0x057080000234783b */ /* 0x000ef60000000200 */
[----:B------:R-:W-:Y:S11]  /*37490*/  @!UPT UIADD3 URZ, URZ, URZ, URZ ;  /* 0x0000003f3f3ff290 */ /* 0x000ff6000fffe03f */
        /* <DEDUP_REMOVED lines=8> */
[-C--:B---3--:R-:W-:Y:S07]  /*37520*/  HMMA.1688.F32.TF32 R240, R160, R52.reuse, R240 ;  /* 0x00000034a0f0723c */ /* 0x088fee00000810f0 */
[----:B------:R-:W-:Y:S01]  /*37530*/  STL.64 [R1+0x3c0], R32 ;  /* 0x0003c02001007387 */ /* 0x000fe20000100a00 */
[-C--:B------:R-:W-:Y:S03]  /*37540*/  HMMA.1688.F32.TF32 R68, R180, R52.reuse, R192 ;  /* 0x00000034b444723c */ /* 0x080fe600000810c0 */
[----:B------:R-:W-:Y:S04]  /*37550*/  STL.64 [R1+0x3c8], R34 ;  /* 0x0003c82201007387 */ /* 0x000fe80000100a00 */
[----:B------:R-:W-:Y:S01]  /*37560*/  STL.64 [R1+0x4b0], R24 ;  /* 0x0004b01801007387 */ /* 0x000fe20000100a00 */
[-C--:B------:R-:W-:Y:S03]  /*37570*/  HMMA.1688.F32.TF32 R72, R200, R52.reuse, R184 ;  /* 0x00000034c848723c */ /* 0x080fe600000810b8 */
[----:B------:R1:W-:Y:S05]  /*37580*/  STL.64 [R1+0x4b8], R26 ;  /* 0x0004b81a01007387 */ /* 0x0003ea0000100a00 */
[-C--:B-1----:R-:W-:Y:S01]  /*37590*/  HMMA.1688.F32.TF32 R24, R220, R52.reuse, R116 ;  /* 0x00000034dc18723c */ /* 0x082fe20000081074 */
[----:B------:R-:W-:Y:S04]  /*375a0*/  STL.64 [R1+0x1318], R242 ;  /* 0x001318f201007387 */ /* 0x000fe80000100a00 */
[----:B------:R-:W-:Y:S04]  /*375b0*/  STL.64 [R1+0x1310], R240 ;  /* 0x001310f001007387 */ /* 0x000fe80000100a00 */
[----:B------:R-:W-:Y:S04]  /*375c0*/  STL.64 [R1+0x1328], R70 ;  /* 0x0013284601007387 */ /* 0x000fe80000100a00 */
[----:B------:R-:W-:Y:S04]  /*375d0*/  STL.64 [R1+0x1320], R68 ;  /* 0x0013204401007387 */ /* 0x000fe80000100a00 */
[----:B------:R-:W-:Y:S04]  /*375e0*/  STL.64 [R1+0x1338], R74 ;  /* 0x0013384a01007387 */ /* 0x000fe80000100a00 */
[----:B------:R-:W-:Y:S03]  /*375f0*/  STL.64 [R1+0x1330], R72 ;  /* 0x0013304801007387 */ /* 0x000fe60000100a00 */
[----:B------:R-:W-:Y:S01]  /*37600*/  IMAD.MOV.U32 R51, RZ, RZ, R24 ;  /* 0x000000ffff337224 */ /* 0x000fe200078e0018 */
[----:B------:R-:W-:Y:S04]  /*37610*/  STL [R1+0x24], R25 ;  /* 0x0000241901007387 */ /* 0x000fe80000100800 */
        /* <DEDUP_REMOVED lines=8> */
[----:B------:R1:W-:Y:S04]  /*376a0*/  STL.64 [R1+0x258], R46 ;  /* 0x0002582e01007387 */ /* 0x0003e80000100a00 */
[----:B------:R-:W-:Y:S04]  /*376b0*/  STL.64 [R1+0x390], R32 ;  /* 0x0003902001007387 */ /* 0x000fe80000100a00 */
[----:B------:R2:W-:Y:S01]  /*376c0*/  STL.64 [R1+0x398], R34 ;  /* 0x0003982201007387 */ /* 0x0005e20000100a00 */
[----:B-1----:R-:W-:Y:S01]  /*376d0*/  HMMA.1688.F32.TF32 R44, R236, R56, R196 ;  /* 0x00000038ec2c723c */ /* 0x002fe200000810c4 */
[----:B------:R-:W-:-:S07]  /*376e0*/  MOV R224, R129 ;  /* 0x0000008100e07202 */ /* 0x000fce0000000f00 */
[-C--:B------:R-:W-:Y:S01]  /*376f0*/  HMMA.1688.F32.TF32 R88, R220, R56.reuse, R208 ;  /* 0x00000038dc58723c */ /* 0x080fe200000810d0 */
[----:B------:R-:W-:Y:S04]  /*37700*/  STL.64 [R1+0x480], R24 ;  /* 0x0004801801007387 */ /* 0x000fe80000100a00 */
[----:B------:R1:W-:Y:S03]  /*37710*/  STL.64 [R1+0x488], R26 ;  /* 0x0004881a01007387 */ /* 0x0003e60000100a00 */
[-C--:B--2---:R-:W-:Y:S01]  /*37720*/  HMMA.1688.F32.TF32 R32, R4, R56.reuse, R172 ;  /* 0x000000380420723c */ /* 0x084fe200000810ac */
[----:B------:R-:W-:Y:S01]  /*37730*/  IMAD.MOV.U32 R225, RZ, RZ, R128 ;  /* 0x000000ffffe17224 */ /* 0x000fe200078e0080 */
[----:B------:R-:W-:Y:S06]  /*37740*/  LDSM.16.M88.4 R140, [R2+0x5f080] ;  /* 0x05f08000028c783b */ /* 0x000fec0000000200 */
[----:B-1----:R-:W-:Y:S01]  /*37750*/  HMMA.1688.F32.TF32 R24, R8, R56, R104 ;  /* 0x000000380818723c */ /* 0x002fe20000081068 */
[----:B------:R-:W-:Y:S01]  /*37760*/  STL.64 [R1+0x100], R44 ;  /* 0x0001002c01007387 */ /* 0x000fe20000100a00 */
[----:B------:R-:W-:-:S03]  /*37770*/  IMAD.MOV.U32 R172, RZ, RZ, R136 ;  /* 0x000000ffffac7224 */ /* 0x000fc600078e0088 */
[----:B------:R-:W-:Y:S01]  /*37780*/  STL.64 [R1+0x108], R46 ;  /* 0x0001082e01007387 */ /* 0x000fe20000100a00 */
[----:B------:R-:W-:Y:S02]  /*37790*/  IMAD.MOV.U32 R173, RZ, RZ, R121 ;  /* 0x000000ffffad7224 */ /* 0x000fe400078e0079 */
[----:B------:R-:W-:-:S07]  /*377a0*/  IMAD.MOV.U32 R174, RZ, RZ, R120 ;  /* 0x000000ffffae7224 */ /* 0x000fce00078e0078 */
[----:B------:R-:W-:Y:S04]  /*377b0*/  STL.64 [R1+0x200], R32 ;  /* 0x0002002001007387 */ /* 0x000fe80000100a00 */
[----:B------:R-:W-:Y:S04]  /*377c0*/  STL.64 [R1+0x208], R34 ;  /* 0x0002082201007387 */ /* 0x000fe80000100a00 */
[----:B------:R-:W2:Y:S01]  /*377d0*/  LDL.LU R136, [R1+0x13c8] ;  /* 0x0013c80001887983 */ /* 0x000ea20000300800 */
[----:B------:R-:W-:-:S03]  /*377e0*/  IMAD.MOV.U32 R175, RZ, RZ, R137 ;  /* 0x000000ffffaf7224 */ /* 0x000fc600078e0089 */
[----:B------:R-:W-:Y:S04]  /*377f0*/  STL.64 [R1+0x300], R24 ;  /* 0x0003001801007387 */ /* 0x000fe80000100a00 */
[----:B------:R1:W-:Y:S04]  /*37800*/  STL.64 [R1+0x308], R26 ;  /* 0x0003081a01007387 */ /* 0x0003e80000100a00 */
[----:B------:R-:W3:Y:S04]  /*37810*/  LDL.LU R121, [R1+0x13c4] ;  /* 0x0013c40001797983 */ /* 0x000ee80000300800 */
[----:B------:R-:W3:Y:S04]  /*37820*/  LDL.LU R120, [R1+0x13c0] ;  /* 0x0013c00001787983 */ /* 0x000ee80000300800 */
[----:B------:R-:W4:Y:S04]  /*37830*/  LDL.LU R137, [R1+0x13bc] ;  /* 0x0013bc0001897983 */ /* 0x000f280000300800 */
[----:B------:R-:W3:Y:S04]  /*37840*/  LDL.LU R208, [R1+0x2d0] ;  /* 0x0002d00001d07983 */ /* 0x000ee80000300800 */
[----:B------:R-:W3:Y:S04]  /*37850*/  LDL.LU R209, [R1+0x2d4] ;  /* 0x0002d40001d17983 */ /* 0x000ee80000300800 */
[----:B------:R-:W3:Y:S04]  /*37860*/  LDL.LU R210, [R1+0x2d8] ;  /* 0x0002d80001d27983 */ /* 0x000ee80000300800 */
[----:B------:R-:W3:Y:S01]  /*37870*/  LDL.LU R211, [R1+0x2dc] ;  /* 0x0002dc0001d37983 */ /* 0x000ee20000300800 */
[----:B------:R-:W-:-:S03]  /*37880*/  IMAD.MOV.U32 R226, RZ, RZ, R125 ;  /* 0x000000ffffe27224 */ /* 0x000fc600078e007d */
        /* <DEDUP_REMOVED lines=28> */
[-C--:B------:R-:W-:Y:S08]  /*37a50*/  HMMA.1688.F32.TF32 R76, R160, R56.reuse, R188 ;  /* 0x00000038a04c723c */ /* 0x080ff000000810bc */
[----:B------:R-:W-:Y:S01]  /*37a60*/  HMMA.1688.F32.TF32 R84, R200, R56, R112 ;  /* 0x00000038c854723c */ /* 0x000fe20000081070 */
[----:B--2---:R-:W-:-:S02]  /*37a70*/  IMAD.MOV.U32 R197, RZ, RZ, R136 ;  /* 0x000000ffffc57224 */ /* 0x004fc400078e0088 */
[----:B----4-:R-:W-:Y:S01]  /*37a80*/  IMAD.MOV.U32 R196, RZ, RZ, R137 ;  /* 0x000000ffffc47224 */ /* 0x010fe200078e0089 */
[----:B---3--:R-:W-:Y:S01]  /*37a90*/  MOV R119, R129 ;  /* 0x0000008100777202 */ /* 0x008fe20000000f00 */
[----:B------:R-:W-:Y:S02]  /*37aa0*/  IMAD.MOV.U32 R118, RZ, RZ, R128 ;  /* 0x000000ffff767224 */ /* 0x000fe400078e0080 */
[----:B------:R-:W-:Y:S02]  /*37ab0*/  IMAD.MOV.U32 R117, RZ, RZ, R125 ;  /* 0x000000ffff757224 */ /* 0x000fe400078e007d */
[----:B------:R-:W-:Y:S02]  /*37ac0*/  IMAD.MOV.U32 R116, RZ, RZ, R124 ;  /* 0x000000ffff747224 */ /* 0x000fe400078e007c */
[----:B------:R-:W2:Y:S04]  /*37ad0*/  LDL.LU R124, [R1+0x13a8] ;  /* 0x0013a800017c7983 */ /* 0x000ea80000300800 */
[----:B------:R-:W3:Y:S04]  /*37ae0*/  LDL.LU R125, [R1+0x13a4] ;  /* 0x0013a400017d7983 */ /* 0x000ee80000300800 */
        /* <DEDUP_REMOVED lines=15> */
[----:B------:R-:W3:Y:S01]  /*37be0*/  LDL.LU R136, [R1+0x1394] ;  /* 0x0013940001887983 */ /* 0x000ee20000300800 */
[----:B-1----:R-:W-:Y:S01]  /*37bf0*/  HMMA.1688.F32.TF32 R24, R12, R56, R92 ;  /* 0x000000380c18723c */ /* 0x002fe2000008105c */
[----:B------:R-:W-:-:S02]  /*37c00*/  IMAD.MOV.U32 R198, RZ, RZ, R133 ;  /* 0x000000ffffc67224 */ /* 0x000fc400078e0085 */
[----:B------:R-:W4:Y:S01]  /*37c10*/  LDL.LU R133, [R1+0x1390] ;  /* 0x0013900001857983 */ /* 0x000f220000300800 */
[----:B------:R-:W-:-:S03]  /*37c20*/  IMAD.MOV.U32 R199, RZ, RZ, R132 ;  /* 0x000000ffffc77224 */ /* 0x000fc600078e0084 */
[----:B------:R-:W4:Y:S11]  /*37c30*/  LDL.LU R132, [R1+0x138c] ;  /* 0x00138c0001847983 */ /* 0x000f360000300800 */
[----:B------:R-:W-:Y:S06]  /*37c40*/  @!UPT UIADD3 URZ, URZ, URZ, URZ ;  /* 0x0000003f3f3ff290 */ /* 0x000fec000fffe03f */
[----:B------:R-:W-:Y:S01]  /*37c50*/  IMAD.MOV.U32 R21, RZ, RZ, R24 ;  /* 0x000000ffff157224 */ /* 0x000fe200078e0018 */
[----:B------:R-:W-:Y:S01]  /*37c60*/  MOV R17, R26 ;  /* 0x0000001a00117202 */ /* 0x000fe20000000f00 */
[----:B------:R-:W-:Y:S02]  /*37c70*/  IMAD.MOV.U32 R20, RZ, RZ, R25 ;  /* 0x000000ffff147224 */ /* 0x000fe400078e0019 */
[----:B------:R-:W-:Y:S02]  /*37c80*/  IMAD.MOV.U32 R16, RZ, RZ, R27 ;  /* 0x000000ffff107224 */ /* 0x000fe400078e001b */
[-C--:B------:R-:W-:Y:S03]  /*37c90*/  HMMA.1688.F32.TF32 R24, R8, R60.reuse, R224 ;  /* 0x0000003c0818723c */ /* 0x080fe600000810e0 */
[----:B------:R-:W-:Y:S05]  /*37ca0*/  STL [R1+0x1260], R16 ;  /* 0x0012601001007387 */ /* 0x000fea0000100800 */
[-C--:B------:R-:W-:Y:S01]  /*37cb0*/  HMMA.1688.F32.TF32 R44, R236, R60.reuse, R184 ;  /* 0x0000003cec2c723c */ /* 0x080fe200000810b8 */
[----:B------:R-:W-:Y:S04]  /*37cc0*/  STL [R1+0x125c], R17 ;  /* 0x00125c1101007387 */ /* 0x000fe80000100800 */
[----:B------:R1:W-:Y:S03]  /*37cd0*/  STL [R1+0x1258], R20 ;  /* 0x0012581401007387 */ /* 0x0003e60000100800 */
[----:B------:R-:W-:Y:S01]  /*37ce0*/  HMMA.1688.F32.TF32 R32, R4, R60, R116 ;  /* 0x0000003c0420723c */ /* 0x000fe20000081074 */
[----:B------:R1:W-:Y:S07]  /*37cf0*/  STL [R1+0x1254], R21 ;  /* 0x0012541501007387 */ /* 0x0003ee0000100800 */
[----:B-1----:R-:W-:-:S02]  /*37d00*/  IMAD.MOV.U32 R20, RZ, RZ, R24 ;  /* 0x000000ffff147224 */ /* 0x002fc400078e0018 */
[----:B------:R-:W-:Y:S02]  /*37d10*/  IMAD.MOV.U32 R252, RZ, RZ, R26 ;  /* 0x000000fffffc7224 */ /* 0x000fe400078e001a */
[----:B------:R-:W-:Y:S02]  /*37d20*/  IMAD.MOV.U32 R21, RZ, RZ, R25 ;  /* 0x000000ffff157224 */ /* 0x000fe400078e0019 */
[----:B------:R-:W-:Y:S02]  /*37d30*/  IMAD.MOV.U32 R0, RZ, RZ, R27 ;  /* 0x000000ffff007224 */ /* 0x000fe400078e001b */
[----:B------:R-:W-:Y:S01]  /*37d40*/  HMMA.1688.F32.TF32 R24, R12, R60, R108 ;  /* 0x0000003c0c18723c */ /* 0x000fe2000008106c */
[----:B------:R-:W-:Y:S04]  /*37d50*/  STL.64 [R1+0x50], R44 ;  /* 0x0000502c01007387 */ /* 0x000fe80000100a00 */
[----:B------:R-:W-:Y:S04]  /*37d60*/  STL.64 [R1+0x58], R46 ;  /* 0x0000582e01007387 */ /* 0x000fe80000100a00 */
[----:B------:R-:W-:Y:S04]  /*37d70*/  STL.64 [R1+0x1a0], R32 ;  /* 0x0001a02001007387 */ /* 0x000fe80000100a00 */
[----:B------:R-:W-:Y:S04]  /*37d80*/  STL.64 [R1+0x1a8], R34 ;  /* 0x0001a82201007387 */ /* 0x000fe80000100a00 */
[----:B------:R-:W-:Y:S04]  /*37d90*/  STL [R1+0x1270], R0 ;  /* 0x0012700001007387 */ /* 0x000fe80000100800 */
[----:B------:R-:W-:Y:S04]  /*37da0*/  STL [R1+0x126c], R252 ;  /* 0x00126cfc01007387 */ /* 0x000fe80000100800 */
[----:B------:R-:W-:Y:S04]  /*37db0*/  STL [R1+0x1268], R21 ;  /* 0x0012681501007387 */ /* 0x000fe80000100800 */
[----:B------:R-:W-:Y:S04]  /*37dc0*/  STL [R1+0x1264], R20 ;  /* 0x0012641401007387 */ /* 0x000fe80000100800 */
[----:B------:R-:W-:Y:S04]  /*37dd0*/  STL.64 [R1+0x3b0], R24 ;  /* 0x0003b01801007387 */ /* 0x000fe80000100a00 */
[----:B------:R1:W-:Y:S02]  /*37de0*/  STL.64 [R1+0x3b8], R26 ;  /* 0x0003b81a01007387 */ /* 0x0003e40000100a00 */
[-C--:B-1----:R-:W-:Y:S08]  /*37df0*/  HMMA.1688.F32.TF32 R24, R8, R64.reuse, R172 ;  /* 0x000000400818723c */ /* 0x082ff000000810ac */
[-C--:B------:R-:W-:Y:S08]  /*37e00*/  HMMA.1688.F32.TF32 R44, R236, R64.reuse, R208 ;  /* 0x00000040ec2c723c */ /* 0x080ff000000810d0 */
        /* <DEDUP_REMOVED lines=8> */
[----:B------:R4:W-:Y:S01]  /*37e90*/  STL.64 [R1+0x180], R32 ;  /* 0x0001802001007387 */ /* 0x0009e20000100a00 */
[----:B------:R-:W-:Y:S03]  /*37ea0*/  HMMA.1688.F32.TF32 R96, R180, R60, R232 ;  /* 0x0000003cb460723c */ /* 0x000fe600000810e8 */
[----:B------:R1:W-:Y:S04]  /*37eb0*/  STL.64 [R1+0x188], R34 ;  /* 0x0001882201007387 */ /* 0x0003e80000100a00 */
[----:B------:R-:W-:Y:S04]  /*37ec0*/  STL [R1+0x1280], R17 ;  /* 0x0012801101007387 */ /* 0x000fe80000100800 */
[----:B------:R-:W-:Y:S04]  /*37ed0*/  STL [R1+0x127c], R21 ;  /* 0x00127c1501007387 */ /* 0x000fe80000100800 */
[----:B------:R-:W-:Y:S04]  /*37ee0*/  STL [R1+0x1278], R20 ;  /* 0x0012781401007387 */ /* 0x000fe80000100800 */
[----:B------:R-:W-:Y:S01]  /*37ef0*/  STL [R1+0x1274], R16 ;  /* 0x0012741001007387 */ /* 0x000fe20000100800 */
[----:B--2---:R-:W-:-:S02]  /*37f00*/  IMAD.MOV.U32 R233, RZ, RZ, R137 ;  /* 0x000000ffffe97224 */ /* 0x004fc400078e0089 */
[----:B---3--:R-:W-:Y:S02]  /*37f10*/  IMAD.MOV.U32 R232, RZ, RZ, R136 ;  /* 0x000000ffffe87224 */ /* 0x008fe400078e0088 */
[----:B------:R-:W1:Y:S04]  /*37f20*/  LDL.LU R136, [R1+0x1388] ;  /* 0x0013880001887983 */ /* 0x000e680000300800 */
[----:B------:R2:W-:Y:S04]  /*37f30*/  STL.64 [R1+0x380], R24 ;  /* 0x0003801801007387 */ /* 0x0005e80000100a00 */
[----:B------:R3:W-:Y:S04]  /*37f40*/  STL.64 [R1+0x388], R26 ;  /* 0x0003881a01007387 */ /* 0x0007e80000100a00 */
[----:B------:R-:W2:Y:S01]  /*37f50*/  LDL.LU R137, [R1+0x1384] ;  /* 0x0013840001897983 */ /* 0x000ea20000300800 */
[----:B----4-:R-:W-:-:S03]  /*37f60*/  IMAD.MOV.U32 R32, RZ, RZ, R132 ;  /* 0x000000ffff207224 */ /* 0x010fc600078e0084 */
[----:B------:R-:W4:Y:S01]  /*37f70*/  LDL.LU R234, [R1+0x6b8] ;  /* 0x0006b80001ea7983 */ /* 0x000f220000300800 */
[----:B------:R-:W-:-:S03]  /*37f80*/  IMAD.MOV.U32 R33, RZ, RZ, R133 ;  /* 0x000000ffff217224 */ /* 0x000fc600078e0085 */
[----:B------:R-:W4:Y:S04]  /*37f90*/  LDL.LU R235, [R1+0x6bc] ;  /* 0x0006bc0001eb7983 */ /* 0x000f280000300800 */
[----:B------:R-:W3:Y:S04]  /*37fa0*/  LDL.LU R132, [R1+0x1380] ;  /* 0x0013800001847983 */ /* 0x000ee80000300800 */
[----:B------:R-:W3:Y:S01]  /*37fb0*/  LDL.LU R133, [R1+0x137c] ;  /* 0x00137c0001857983 */ /* 0x000ee20000300800 */
[----:B------:R-:W-:Y:S08]  /*37fc0*/  HMMA.1688.F32.TF32 R100, R200, R60, R192 ;  /* 0x0000003cc864723c */ /* 0x000ff000000810c0 */
[-C--:B------:R-:W-:Y:S08]  /*37fd0*/  HMMA.1688.F32.TF32 R108, R160, R64.reuse, R188 ;  /* 0x00000040a06c723c */ /* 0x080ff000000810bc */
[----:B------:R-:W-:Y:S08]  /*37fe0*/  HMMA.1688.F32.TF32 R116, R200, R64, R176 ;  /* 0x00000040c874723c */ /* 0x000ff000000810b0 */
[----:B------:R-:W-:Y:S01]  /*37ff0*/  HMMA.1688.F32.TF32 R92, R160, R60, R144 ;  /* 0x0000003ca05c723c */ /* 0x000fe20000081090 */
[----:B-1----:R-:W-:-:S02]  /*38000*/  MOV R34, R136 ;  /* 0x0000008800227202 */ /* 0x002fc40000000f00 */
[----:B------:R-:W4:Y:S01]  /*38010*/  LDL.LU R136, [R1+0x1378] ;  /* 0x0013780001887983 */ /* 0x000f220000300800 */
[----:B--2---:R-:W-:-:S03]  /*38020*/  IMAD.MOV.U32 R35, RZ, RZ, R137 ;  /* 0x000000ffff237224 */ /* 0x004fc600078e0089 */
        /* <DEDUP_REMOVED lines=73> */
[----:B----4-:R-:W-:Y:S01]  /*384c0*/  IMAD.MOV.U32 R213, RZ, RZ, R136 ;  /* 0x000000ffffd57224 */ /* 0x010fe200078e0088 */
[----:B------:R-:W-:Y:S01]  /*384d0*/  MOV R225, R128 ;  /* 0x0000008000e17202 */ /* 0x000fe20000000f00 */
[----:B------:R-:W-:-:S02]  /*384e0*/  IMAD.MOV.U32 R214, RZ, RZ, R133 ;  /* 0x000000ffffd67224 */ /* 0x000fc400078e0085 */
[----:B------:R-:W-:Y:S02]  /*384f0*/  IMAD.MOV.U32 R215, RZ, RZ, R132 ;  /* 0x000000ffffd77224 */ /* 0x000fe400078e0084 */
[----:B------:R-:W-:Y:S01]  /*38500*/  IMAD.MOV.U32 R224, RZ, RZ, R129 ;  /* 0x000000ffffe07224 */ /* 0x000fe200078e0081 */
[----:B------:R-:W-:Y:S01]  /*38510*/  LDSM.16.M88.4 R132, [R2+0x5d080] ;  /* 0x05d080000284783b */ /* 0x000fe20000000200 */
[----:B------:R-:W-:Y:S02]  /*38520*/  IMAD.MOV.U32 R226, RZ, RZ, R125 ;  /* 0x000000ffffe27224 */ /* 0x000fe400078e007d */
[----:B------:R-:W-:Y:S01]  /*38530*/  IMAD.MOV.U32 R227, RZ, RZ, R124 ;  /* 0x000000ffffe37224 */ /* 0x000fe200078e007c */
[----:B------:R-:W-:Y:S01]  /*38540*/  LDSM.16.M88.4 R128, [R2+0x5c080] ;  /* 0x05c080000280783b */ /* 0x000fe20000000200 */
[----:B--2---:R-:W-:-:S03]  /*38550*/  IMAD.MOV.U32 R212, RZ, RZ, R137 ;  /* 0x000000ffffd47224 */ /* 0x004fc600078e0089 */
[----:B------:R-:W1:Y:S04]  /*38560*/  LDSM.16.M88.4 R124, [R2+0x5b080] ;  /* 0x05b08000027c783b */ /* 0x000e680000000200 */
[----:B------:R2:W4:Y:S04]  /*38570*/  LDSM.16.M88.4 R136, [R2+0x5e080] ;  /* 0x05e080000288783b */ /* 0x0005280000000200 */
[----:B--2---:R-:W2:Y:S01]  /*38580*/  LDL.LU R2, [R1+0x1370] ;  /* 0x0013700001027983 */ /* 0x004ea20000300800 */
[C---:B------:R-:W-:Y:S08]  /*38590*/  HMMA.1688.F32.TF32 R104, R220.reuse, R60, R104 ;  /* 0x0000003cdc68723c */ /* 0x040ff00000081068 */
[----:B------:R-:W-:Y:S08]  /*385a0*/  HMMA.1688.F32.TF32 R120, R220, R64, R120 ;  /* 0x00000040dc78723c */ /* 0x000ff00000081078 */
[----:B-1----:R-:W-:Y:S08]  /*385b0*/  HMMA.1688.F32.TF32 R244, R236, R124, R232 ;  /* 0x0000007cecf4723c */ /* 0x002ff000000810e8 */
[C---:B---3--:R-:W-:Y:S08]  /*385c0*/  HMMA.1688.F32.TF32 R192, R200.reuse, R132, R192 ;  /* 0x00000084c8c0723c */ /* 0x048ff000000810c0 */
[C---:B------:R-:W-:Y:S08]  /*385d0*/  HMMA.1688.F32.TF32 R188, R200.reuse, R128, R188 ;  /* 0x00000080c8bc723c */ /* 0x040ff000000810bc */
[-C--:B------:R-:W-:Y:S08]  /*385e0*/  HMMA.1688.F32.TF32 R184, R200, R124.reuse, R184 ;  /* 0x0000007cc8b8723c */ /* 0x080ff000000810b8 */
[C---:B------:R-:W-:Y:S08]  /*385f0*/  HMMA.1688.F32.TF32 R204, R220.reuse, R124, R204 ;  /* 0x0000007cdccc723c */ /* 0x040ff000000810cc */
[C---:B------:R-:W-:Y:S08]  /*38600*/  HMMA.1688.F32.TF32 R212, R220.reuse, R132, R212 ;  /* 0x00000084dcd4723c */ /* 0x040ff000000810d4 */
[-C--:B----4-:R-:W-:Y:S08]  /*38610*/  HMMA.1688.F32.TF32 R216, R220, R136.reuse, R228 ;  /* 0x00000088dcd8723c */ /* 0x090ff000000810e4 */
[C---:B------:R-:W-:Y:S08]  /*38620*/  HMMA.1688.F32.TF32 R156, R160.reuse, R136, R156 ;  /* 0x00000088a09c723c */ /* 0x040ff0000008109c */
[C---:B------:R-:W-:Y:S08]  /*38630*/  HMMA.1688.F32.TF32 R152, R160.reuse, R132, R152 ;  /* 0x00000084a098723c */ /* 0x040ff00000081098 */
[C---:B------:R-:W-:Y:S08]  /*38640*/  HMMA.1688.F32.TF32 R144, R160.reuse, R124, R144 ;  /* 0x0000007ca090723c */ /* 0x040ff00000081090 */
[C---:B------:R-:W-:Y:S08]  /*38650*/  HMMA.1688.F32.TF32 R148, R160.reuse, R128, R148 ;  /* 0x00000080a094723c */ /* 0x040ff00000081094 */
[----:B------:R-:W-:Y:S08]  /*38660*/  HMMA.1688.F32.TF32 R160, R160, R140, R44 ;  /* 0x0000008ca0a0723c */ /* 0x000ff0000008102c */
[C---:B------:R-:W-:Y:S08]  /*38670*/  HMMA.1688.F32.TF32 R196, R200.reuse, R136, R196 ;  /* 0x00000088c8c4723c */ /* 0x040ff000000810c4 */
[----:B------:R-:W-:Y:S01]  /*38680*/  HMMA.1688.F32.TF32 R200, R200, R140, R24 ;  /* 0x0000008cc8c8723c */ /* 0x000fe20000081018 */
        /* <DEDUP_REMOVED lines=25> */
[----:B------:R-:W2:Y:S01]  /*38820*/  LDL.LU R35, [R1+0x5dc] ;  /* 0x0005dc0001237983 */ /* 0x000ea20000300800 */
[----:B------:R-:W-:Y:S08]  /*38830*/  HMMA.1688.F32.TF32 R224, R236, R128, R224 ;  /* 0x00000080ece0723c */ /* 0x000ff000000810e0 */
[C---:B------:R-:W-:Y:S08]  /*38840*/  HMMA.1688.F32.TF32 R112, R180.reuse, R64, R112 ;  /* 0x00000040b470723c */ /* 0x040ff00000081070 */
[C---:B------:R-:W-:Y:S07]  /*38850*/  HMMA.1688.F32.TF32 R164, R180.reuse, R124, R164 ;  /* 0x0000007cb4a4723c */ /* 0x040fee00000810a4 */
[----:B------:R-:W-:Y:S01]  /*38860*/  STL [R1+0x12b8], R224 ;  /* 0x0012b8e001007387 */ /* 0x000fe20000100800 */
[C---:B------:R-:W-:Y:S03]  /*38870*/  HMMA.1688.F32.TF32 R168, R180.reuse, R128, R168 ;  /* 0x00000080b4a8723c */ /* 0x040fe600000810a8 */
[----:B------:R-:W-:Y:S04]  /*38880*/  STL [R1+0x12b4], R225 ;  /* 0x0012b4e101007387 */ /* 0x000fe80000100800 */
[----:B------:R-:W-:Y:S01]  /*38890*/  STL [R1+0x12b0], R226 ;  /* 0x0012b0e201007387 */ /* 0x000fe20000100800 */
[C---:B------:R-:W-:Y:S03]  /*388a0*/  HMMA.1688.F32.TF32 R172, R180.reuse, R132, R172 ;  /* 0x00000084b4ac723c */ /* 0x040fe600000810ac */
[----:B------:R-:W-:Y:S05]  /*388b0*/  STL [R1+0x12ac], R227 ;  /* 0x0012ace301007387 */ /* 0x000fea0000100800 */
[C---:B------:R-:W-:Y:S08]  /*388c0*/  HMMA.1688.F32.TF32 R176, R180.reuse, R136, R176 ;  /* 0x00000088b4b0723c */ /* 0x040ff000000810b0 */
[----:B------:R-:W-:Y:S01]  /*388d0*/  HMMA.1688.F32.TF32 R180, R180, R140, R248 ;  /* 0x0000008cb4b4723c */ /* 0x000fe200000810f8 */
[----:B------:R-:W2:Y:S04]  /*388e0*/  LDL.LU R248, [R1+0x5c0] ;  /* 0x0005c00001f87983 */ /* 0x000ea80000300800 */
[----:B------:R-:W2:Y:S04]  /*388f0*/  LDL.LU R249, [R1+0x5c4] ;  /* 0x0005c40001f97983 */ /* 0x000ea80000300800 */
[----:B------:R-:W2:Y:S04]  /*38900*/  LDL.LU R250, [R1+0x5c8] ;  /* 0x0005c80001fa7983 */ /* 0x000ea80000300800 */
[----:B------:R-:W2:Y:S01]  /*38910*/  LDL.LU R251, [R1+0x5cc] ;  /* 0x0005cc0001fb7983 */ /* 0x000ea20000300800 */
[C---:B---3--:R-:W-:Y:S08]  /*38920*/  HMMA.1688.F32.TF32 R228, R236.reuse, R132, R24 ;  /* 0x00000084ece4723c */ /* 0x048ff00000081018 */
[C---:B----4-:R-:W-:Y:S11]  /*38930*/  HMMA.1688.F32.TF32 R232, R236.reuse, R136, R232 ;  /* 0x00000088ece8723c */ /* 0x050ff600000810e8 */
[----:B------:R-:W-:Y:S04]  /*38940*/  @!UPT UIADD3 URZ, URZ, URZ, URZ ;  /* 0x0000003f3f3ff290 */ /* 0x000fe8000fffe03f */
[----:B------:R-:W-:Y:S04]  /*38950*/  STL [R1+0x12c8], R228 ;  /* 0x0012c8e401007387 */ /* 0x000fe80000100800 */
[----:B------:R-:W-:Y:S04]  /*38960*/  STL [R1+0x12c4], R229 ;  /* 0x0012c4e501007387 */ /* 0x000fe80000100800 */
[----:B------:R-:W-:Y:S04]  /*38970*/  STL [R1+0x12c0], R230 ;  /* 0x0012c0e601007387 */ /* 0x000fe80000100800 */
[----:B------:R-:W-:Y:S04]  /*38980*/  STL [R1+0x12bc], R231 ;  /* 0x0012bce701007387 */ /* 0x000fe80000100800 */
[----:B------:R-:W3:Y:S04]  /*38990*/  LDL.LU R24, [R1+0x5a0] ;  /* 0x0005a00001187983 */ /* 0x000ee80000300800 */
[----:B------:R-:W3:Y:S04]  /*389a0*/  LDL.LU R25, [R1+0x5a4] ;  /* 0x0005a40001197983 */ /* 0x000ee80000300800 */
[----:B------:R-:W3:Y:S01]  /*389b0*/  LDL.LU R26, [R1+0x5a8] ;  /* 0x0005a800011a7983 */ /* 0x000ee20000300800 */
[----:B--2---:R-:W-:Y:S03]  /*389c0*/  HMMA.1688.F32.TF32 R236, R236, R140, R68 ;  /* 0x0000008cecec723c */ /* 0x004fe60000081044 */
[----:B------:R-:W3:Y:S05]  /*389d0*/  LDL.LU R27, [R1+0x5ac] ;  /* 0x0005ac00011b7983 */ /* 0x000eea0000300800 */
[C---:B------:R-:W-:Y:S01]  /*389e0*/  HMMA.1688.F32.TF32 R68, R4.reuse, R124, R240 ;  /* 0x0000007c0444723c */ /* 0x040fe200000810f0 */
[----:B------:R1:W-:Y:S07]  /*389f0*/  STL [R1+0x12d8], R232 ;  /* 0x0012d8e801007387 */ /* 0x0003ee0000100800 */
[----:B------:R-:W-:Y:S01]  /*38a00*/  HMMA.1688.F32.TF32 R32, R4, R132, R32 ;  /* 0x000000840420723c */ /* 0x000fe20000081020 */
[----:B------:R2:W-:Y:S04]  /*38a10*/  STL [R1+0x12d4], R233 ;  /* 0x0012d4e901007387 */ /* 0x0005e80000100800 */
[----:B------:R4:W-:Y:S04]  /*38a20*/  STL [R1+0x12d0], R234 ;  /* 0x0012d0ea01007387 */ /* 0x0009e80000100800 */
[----:B------:R1:W-:Y:S04]  /*38a30*/  STL [R1+0x12cc], R235 ;  /* 0x0012cceb01007387 */ /* 0x0003e80000100800 */
[----:B------:R-:W-:Y:S04]  /*38a40*/  STL [R1+0x12e8], R236 ;  /* 0x0012e8ec01007387 */ /* 0x000fe80000100800 */
[----:B------:R-:W-:Y:S04]  /*38a50*/  STL [R1+0x12e4], R237 ;  /* 0x0012e4ed01007387 */ /* 0x000fe80000100800 */
[----:B------:R-:W-:Y:S04]  /*38a60*/  STL [R1+0x12e0], R238 ;  /* 0x0012e0ee01007387 */ /* 0x000fe80000100800 */
[----:B------:R-:W-:Y:S01]  /*38a70*/  STL [R1+0x12dc], R239 ;  /* 0x0012dcef01007387 */ /* 0x000fe20000100800 */
[----:B-1----:R-:W-:Y:S01]  /*38a80*/  MOV R232, R32 ;  /* 0x0000002000e87202 */ /* 0x002fe20000000f00 */
[----:B--2---:R-:W-:-:S02]  /*38a90*/  IMAD.MOV.U32 R233, RZ, RZ, R33 ;  /* 0x000000ffffe97224 */ /* 0x004fc400078e0021 */
[----:B------:R-:W-:Y:S01]  /*38aa0*/  STL.64 [R1+0xf0], R68 ;  /* 0x0000f04401007387 */ /* 0x000fe20000100a00 */
[----:B----4-:R-:W-:-:S03]  /*38ab0*/  IMAD.MOV.U32 R234, RZ, RZ, R34 ;  /* 0x000000ffffea7224 */ /* 0x010fc600078e0022 */
[----:B------:R1:W-:Y:S01]  /*38ac0*/  STL.64 [R1+0xf8], R70 ;  /* 0x0000f84601007387 */ /* 0x0003e20000100a00 */
[----:B------:R-:W-:-:S03]  /*38ad0*/  IMAD.MOV.U32 R235, RZ, RZ, R35 ;  /* 0x000000ffffeb7224 */ /* 0x000fc600078e0023 */
[----:B------:R-:W2:Y:S04]  /*38ae0*/  LDL.LU R32, [R1+0x1f0] ;  /* 0x0001f00001207983 */ /* 0x000ea80000300800 */
[----:B------:R-:W2:Y:S04]  /*38af0*/  LDL.LU R33, [R1+0x1f4] ;  /* 0x0001f40001217983 */ /* 0x000ea80000300800 */
[----:B------:R-:W2:Y:S04]  /*38b00*/  LDL.LU R34, [R1+0x1f8] ;  /* 0x0001f80001227983 */ /* 0x000ea80000300800 */
[----:B------:R-:W2:Y:S01]  /*38b10*/  LDL.LU R35, [R1+0x1fc] ;  /* 0x0001fc0001237983 */ /* 0x000ea20000300800 */
[----:B------:R-:W-:Y:S03]  /*38b20*/  HMMA.1688.F32.TF32 R44, R4, R128, R44 ;  /* 0x00000080042c723c */ /* 0x000fe6000008102c */
[----:B------:R-:W1:Y:S04]  /*38b30*/  LDL.LU R240, [R1+0x1e0] ;  /* 0x0001e00001f07983 */ /* 0x000e680000300800 */
[----:B------:R-:W1:Y:S04]  /*38b40*/  LDL.LU R241, [R1+0x1e4] ;  /* 0x0001e40001f17983 */ /* 0x000e680000300800 */
[----:B------:R-:W1:Y:S04]  /*38b50*/  LDL.LU R242, [R1+0x1e8] ;  /* 0x0001e80001f27983 */ /* 0x000e680000300800 */
[----:B------:R-:W1:Y:S09]  /*38b60*/  LDL.LU R243, [R1+0x1ec] ;  /* 0x0001ec0001f37983 */ /* 0x000e720000300800 */
[----:B------:R-:W-:-:S02]  /*38b70*/  IMAD.MOV.U32 R228, RZ, RZ, R44 ;  /* 0x000000ffffe47224 */ /* 0x000fc400078e002c */
[----:B------:R-:W-:Y:S02]  /*38b80*/  IMAD.MOV.U32 R229, RZ, RZ, R45 ;  /* 0x000000ffffe57224 */ /* 0x000fe400078e002d */
[----:B------:R-:W-:Y:S02]  /*38b90*/  IMAD.MOV.U32 R230, RZ, RZ, R46 ;  /* 0x000000ffffe67224 */ /* 0x000fe400078e002e */
[----:B------:R-:W-:Y:S02]  /*38ba0*/  IMAD.MOV.U32 R231, RZ, RZ, R47 ;  /* 0x000000ffffe77224 */ /* 0x000fe400078e002f */
[C---:B------:R-:W-:Y:S11]  /*38bb0*/  HMMA.1688.F32.TF32 R44, R4.reuse, R136, R248 ;  /* 0x00000088042c723c */ /* 0x040ff600000810f8 */
[----:B------:R-:W-:Y:S11]  /*38bc0*/  @!UPT UIADD3 URZ, URZ, URZ, URZ ;  /* 0x0000003f3f3ff290 */ /* 0x000ff6000fffe03f */
[----:B------:R-:W-:Y:S02]  /*38bd0*/  @!UPT UIADD3 URZ, URZ, URZ, URZ ;  /* 0x0000003f3f3ff290 */ /* 0x000fe4000fffe03f */
[----:B------:R-:W-:Y:S02]  /*38be0*/  IMAD.MOV.U32 R224, RZ, RZ, R44 ;  /* 0x000000ffffe07224 */ /* 0x000fe400078e002c */
[----:B------:R-:W-:Y:S01]  /*38bf0*/  IMAD.MOV.U32 R225, RZ, RZ, R45 ;  /* 0x000000ffffe17224 */ /* 0x000fe200078e002d */
[----:B------:R-:W-:Y:S01]  /*38c00*/  MOV R227, R47 ;  /* 0x0000002f00e37202 */ /* 0x000fe20000000f00 */
[----:B------:R-:W-:Y:S01]  /*38c10*/  IMAD.MOV.U32 R226, RZ, RZ, R46 ;  /* 0x000000ffffe27224 */ /* 0x000fe200078e002e */
[----:B---3--:R-:W-:Y:S01]  /*38c20*/  HMMA.1688.F32.TF32 R4, R4, R140, R24 ;  /* 0x0000008c0404723c */ /* 0x008fe20000081018 */
        /* <DEDUP_REMOVED lines=11> */
[----:B------:R-:W3:Y:S01]  /*38ce0*/  LDL.LU R251, [R1+0x1cc] ;  /* 0x0001cc0001fb7983 */ /* 0x000ee20000300800 */
[----:B--2---:R-:W-:Y:S11]  /*38cf0*/  HMMA.1688.F32.TF32 R32, R8, R124, R32 ;  /* 0x0000007c0820723c */ /* 0x004ff60000081020 */
[----:B------:R-:W-:Y:S11]  /*38d00*/  @!UPT UIADD3 URZ, URZ, URZ, URZ ;  /* 0x0000003f3f3ff290 */ /* 0x000ff6000fffe03f */
[----:B------:R-:W-:Y:S02]  /*38d10*/  @!UPT UIADD3 URZ, URZ, URZ, URZ ;  /* 0x0000003f3f3ff290 */ /* 0x000fe4000fffe03f */
[----:B------:R-:W-:Y:S01]  /*38d20*/  IMAD.MOV.U32 R0, RZ, RZ, R32 ;  /* 0x000000ffff007224 */ /* 0x000fe200078e0020 */
[----:B------:R-:W-:Y:S01]  /*38d30*/  MOV R65, R34 ;  /* 0x0000002200417202 */ /* 0x000fe20000000f00 */
[----:B------:R-:W-:Y:S01]  /*38d40*/  IMAD.MOV.U32 R252, RZ, RZ, R33 ;  /* 0x000000fffffc7224 */ /* 0x000fe200078e0021 */
[----:B------:R-:W2:Y:S01]  /*38d50*/  LDL.LU R32, [R1+0x450] ;  /* 0x0004500001207983 */ /* 0x000ea20000300800 */
[----:B------:R-:W-:-:S03]  /*38d60*/  IMAD.MOV.U32 R64, RZ, RZ, R35 ;  /* 0x000000ffff407224 */ /* 0x000fc600078e0023 */
[----:B------:R-:W2:Y:S04]  /*38d70*/  LDL.LU R33, [R1+0x454] ;  /* 0x0004540001217983 */ /* 0x000ea80000300800 */
[----:B------:R-:W2:Y:S04]  /*38d80*/  LDL.LU R34, [R1+0x458] ;  /* 0x0004580001227983 */ /* 0x000ea80000300800 */
[----:B------:R-:W2:Y:S01]  /*38d90*/  LDL.LU R35, [R1+0x45c] ;  /* 0x00045c0001237983 */ /* 0x000ea20000300800 */
[----:B-1----:R-:W-:Y:S03]  /*38da0*/  HMMA.1688.F32.TF32 R68, R8, R128, R240 ;  /* 0x000000800844723c */ /* 0x002fe600000810f0 */
[----:B------:R-:W-:Y:S04]  /*38db0*/  STL [R1+0x1290], R64 ;  /* 0x0012904001007387 */ /* 0x000fe80000100800 */
[----:B------:R-:W-:Y:S04]  /*38dc0*/  STL [R1+0x128c], R65 ;  /* 0x00128c4101007387 */ /* 0x000fe80000100800 */
[----:B------:R-:W-:Y:S04]  /*38dd0*/  STL [R1+0x1288], R0 ;  /* 0x0012880001007387 */ /* 0x000fe80000100800 */
[----:B------:R-:W-:Y:S09]  /*38de0*/  STL [R1+0x1284], R252 ;  /* 0x001284fc01007387 */ /* 0x000ff20000100800 */
[----:B------:R-:W-:-:S02]  /*38df0*/  IMAD.MOV.U32 R16, RZ, RZ, R71 ;  /* 0x000000ffff107224 */ /* 0x000fc400078e0047 */
[----:B------:R-:W-:Y:S02]  /*38e00*/  IMAD.MOV.U32 R20, RZ, RZ, R70 ;  /* 0x000000ffff147224 */ /* 0x000fe400078e0046 */
[----:B------:R-:W-:Y:S02]  /*38e10*/  IMAD.MOV.U32 R17, RZ, RZ, R68 ;  /* 0x000000ffff117224 */ /* 0x000fe400078e0044 */
[----:B------:R-:W-:Y:S01]  /*38e20*/  IMAD.MOV.U32 R21, RZ, RZ, R69 ;  /* 0x000000ffff157224 */ /* 0x000fe200078e0045 */
[----:B------:R1:W-:Y:S04]  /*38e30*/  STL [R1+0x12a0], R16 ;  /* 0x0012a01001007387 */ /* 0x0003e80000100800 */
[----:B------:R1:W-:Y:S04]  /*38e40*/  STL [R1+0x129c], R20 ;  /* 0x00129c1401007387 */ /* 0x0003e80000100800 */
[----:B------:R1:W-:Y:S04]  /*38e50*/  STL [R1+0x1298], R17 ;  /* 0x0012981101007387 */ /* 0x0003e80000100800 */
[----:B------:R1:W-:Y:S01]  /*38e60*/  STL [R1+0x1294], R21 ;  /* 0x0012941501007387 */ /* 0x0003e20000100800 */
[C---:B----4-:R-:W-:Y:S11]  /*38e70*/  HMMA.1688.F32.TF32 R44, R8.reuse, R132, R44 ;  /* 0x00000084082c723c */ /* 0x050ff6000008102c */
[----:B------:R-:W-:Y:S11]  /*38e80*/  @!UPT UIADD3 URZ, URZ, URZ, URZ ;  /* 0x0000003f3f3ff290 */ /* 0x000ff6000fffe03f */
[----:B------:R-:W-:Y:S02]  /*38e90*/  @!UPT UIADD3 URZ, URZ, URZ, URZ ;  /* 0x0000003f3f3ff290 */ /* 0x000fe4000fffe03f */
[----:B------:R-:W-:Y:S01]  /*38ea0*/  IMAD.MOV.U32 R61, RZ, RZ, R44 ;  /* 0x000000ffff3d7224 */ /* 0x000fe200078e002c */
[----:B------:R-:W-:Y:S01]  /*38eb0*/  MOV R60, R45 ;  /* 0x0000002d003c7202 */ /* 0x000fe20000000f00 */
[----:B------:R-:W-:Y:S02]  /*38ec0*/  IMAD.MOV.U32 R57, RZ, RZ, R46 ;  /* 0x000000ffff397224 */ /* 0x000fe400078e002e */
[----:B------:R-:W-:Y:S02]  /*38ed0*/  IMAD.MOV.U32 R56, RZ, RZ, R47 ;  /* 0x000000ffff387224 */ /* 0x000fe400078e002f */
[C---:B---3--:R-:W-:Y:S08]  /*38ee0*/  HMMA.1688.F32.TF32 R44, R8.reuse, R136, R248 ;  /* 0x00000088082c723c */ /* 0x048ff000000810f8 */
[----:B------:R-:W-:Y:S01]  /*38ef0*/  HMMA.1688.F32.TF32 R8, R8, R140, R24 ;  /* 0x0000008c0808723c */ /* 0x000fe20000081018 */
[----:B------:R3:W-:Y:S04]  /*38f00*/  STL [R1+0x12a8], R60 ;  /* 0x0012a83c01007387 */ /* 0x0007e80000100800 */
[----:B------:R2:W-:Y:S04]  /*38f10*/  STL [R1+0x12a4], R61 ;  /* 0x0012a43d01007387 */ /* 0x0005e80000100800 */
[----:B------:R-:W4:Y:S04]  /*38f20*/  LDL.LU R24, [R1+0x430] ;  /* 0x0004300001187983 */ /* 0x000f280000300800 */
[----:B------:R-:W4:Y:S04]  /*38f30*/  LDL.LU R25, [R1+0x434] ;  /* 0x0004340001197983 */ /* 0x000f280000300800 */
[----:B------:R-:W4:Y:S04]  /*38f40*/  LDL.LU R26, [R1+0x438] ;  /* 0x00043800011a7983 */ /* 0x000f280000300800 */
[----:B------:R-:W4:Y:S03]  /*38f50*/  LDL.LU R27, [R1+0x43c] ;  /* 0x00043c00011b7983 */ /* 0x000f260000300800 */
[----:B-1----:R-:W-:Y:S01]  /*38f60*/  MOV R16, R8 ;  /* 0x0000000800107202 */ /* 0x002fe20000000f00 */
[----:B------:R-:W-:-:S02]  /*38f70*/  IMAD.MOV.U32 R20, RZ, RZ, R9 ;  /* 0x000000ffff147224 */ /* 0x000fc400078e0009 */
[----:B------:R-:W-:Y:S02]  /*38f80*/  IMAD.MOV.U32 R17, RZ, RZ, R10 ;  /* 0x000000ffff117224 */ /* 0x000fe400078e000a */
[----:B------:R-:W-:Y:S02]  /*38f90*/  IMAD.MOV.U32 R21, RZ, RZ, R11 ;  /* 0x000000ffff157224 */ /* 0x000fe400078e000b */
[----:B--2---:R-:W-:Y:S01]  /*38fa0*/  HMMA.1688.F32.TF32 R8, R12, R124, R32 ;  /* 0x0000007c0c08723c */ /* 0x004fe20000081020 */
        /* <DEDUP_REMOVED lines=9> */
[----:B------:R-:W2:Y:S03]  /*39040*/  LDL.LU R29, [R1+0x334] ;  /* 0x00033400011d7983 */ /* 0x000ea60000300800 */
[----:B---3--:R-:W-:Y:S01]  /*39050*/  IMAD.MOV.U32 R60, RZ, RZ, R8 ;  /* 0x000000ffff3c7224 */ /* 0x008fe200078e0008 */
[----:B------:R-:W3:Y:S01]  /*39060*/  LDL.LU R30, [R1+0x338] ;  /* 0x00033800011e7983 */ /* 0x000ee20000300800 */
[----:B------:R-:W-:-:S03]  /*39070*/  IMAD.MOV.U32 R61, RZ, RZ, R9 ;  /* 0x000000ffff3d7224 */ /* 0x000fc600078e0009 */
[----:B------:R-:W3:Y:S01]  /*39080*/  LDL.LU R31, [R1+0x33c] ;  /* 0x00033c00011f7983 */ /* 0x000ee20000300800 */
[----:B------:R-:W-:Y:S01]  /*39090*/  IMAD.MOV.U32 R125, RZ, RZ, R10 ;  /* 0x000000ffff7d7224 */ /* 0x000fe200078e000a */
[----:B------:R-:W-:Y:S02]  /*390a0*/  MOV R124, R11 ;  /* 0x0000000b007c7202 */ /* 0x000fe40000000f00 */
        /* <DEDUP_REMOVED lines=24> */
[C---:B----4-:R-:W-:Y:S11]  /*39230*/  HMMA.1688.F32.TF32 R24, R12.reuse, R128, R24 ;  /* 0x000000800c18723c */ /* 0x050ff60000081018 */
[----:B------:R-:W-:Y:S11]  /*39240*/  @!UPT UIADD3 URZ, URZ, URZ, URZ ;  /* 0x0000003f3f3ff290 */ /* 0x000ff6000fffe03f */
[----:B------:R-:W-:Y:S02]  /*39250*/  @!UPT UIADD3 URZ, URZ, URZ, URZ ;  /* 0x0000003f3f3ff290 */ /* 0x000fe4000fffe03f */
[----:B------:R-:W-:Y:S02]  /*39260*/  IMAD.MOV.U32 R41, RZ, RZ, R26 ;  /* 0x000000ffff297224 */ /* 0x000fe400078e001a */
[----:B------:R-:W-:Y:S02]  /*39270*/  IMAD.MOV.U32 R40, RZ, RZ, R27 ;  /* 0x000000ffff287224 */ /* 0x000fe400078e001b */
[----:B--2---:R-:W-:Y:S02]  /*39280*/  IMAD.MOV.U32 R243, RZ, RZ, R18 ;  /* 0x000000fffff37224 */ /* 0x004fe400078e0012 */
[----:B------:R-:W2:Y:S04]  /*39290*/  LDL.LU R18, [R1+0x1368] ;  /* 0x0013680001127983 */ /* 0x000ea80000300800 */
[----:B------:R-:W4:Y:S01]  /*392a0*/  LDL.LU.64 R26, [R1+0x1360] ;  /* 0x00136000011a7983 */ /* 0x000f220000300a00 */
[C---:B------:R-:W-:Y:S08]  /*392b0*/  HMMA.1688.F32.TF32 R32, R12.reuse, R132, R32 ;  /* 0x000000840c20723c */ /* 0x040ff00000081020 */
[C---:B---3--:R-:W-:Y:S08]  /*392c0*/  HMMA.1688.F32.TF32 R28, R12.reuse, R136, R28 ;  /* 0x000000880c1c723c */ /* 0x048ff0000008101c */
[----:B------:R-:W-:Y:S08]  /*392d0*/  HMMA.1688.F32.TF32 R8, R12, R140, R8 ;  /* 0x0000008c0c08723c */ /* 0x000ff00000081008 */
[----:B------:R-:W-:Y:S01]  /*392e0*/  IMAD.MOV.U32 R133, RZ, RZ, R32 ;  /* 0x000000ffff857224 */ /* 0x000fe200078e0020 */
[----:B------:R-:W-:Y:S01]  /*392f0*/  MOV R128, R35 ;  /* 0x0000002300807202 */ /* 0x000fe20000000f00 */
[----:B------:R-:W-:-:S02]  /*39300*/  IMAD.MOV.U32 R132, RZ, RZ, R33 ;  /* 0x000000ffff847224 */ /* 0x000fc400078e0021 */
[----:B------:R-:W-:Y:S02]  /*39310*/  IMAD.MOV.U32 R129, RZ, RZ, R34 ;  /* 0x000000ffff817224 */ /* 0x000fe400078e0022 */
[----:B------:R-:W3:Y:S01]  /*39320*/  LDL.LU.64 R34, [R1+0x1358] ;  /* 0x0013580001227983 */ /* 0x000ee20000300a00 */
[----:B------:R-:W-:Y:S02]  /*39330*/  IMAD.MOV.U32 R12, RZ, RZ, R19 ;  /* 0x000000ffff0c7224 */ /* 0x000fe400078e0013 */
[----:B------:R-:W-:Y:S02]  /*39340*/  IMAD.MOV.U32 R33, RZ, RZ, R30 ;  /* 0x000000ffff217224 */ /* 0x000fe400078e001e */
[----:B------:R-:W-:Y:S02]  /*39350*/  IMAD.MOV.U32 R32, RZ, RZ, R31 ;  /* 0x000000ffff207224 */ /* 0x000fe400078e001f */
[----:B------:R-:W2:Y:S01]  /*39360*/  LDL.LU.64 R30, [R1+0x1350] ;  /* 0x00135000011e7983 */ /* 0x000ea20000300a00 */
[----:B------:R-:W-:-:S03]  /*39370*/  IMAD.MOV.U32 R13, RZ, RZ, R22 ;  /* 0x000000ffff0d7224 */ /* 0x000fc600078e0016 */
[----:B------:R-:W2:Y:S01]  /*39380*/  LDL.LU R19, [R1+0x134c] ;  /* 0x00134c0001137983 */ /* 0x000ea20000300800 */
[----:B------:R-:W-:-:S03]  /*39390*/  IMAD.MOV.U32 R14, RZ, RZ, R23 ;  /* 0x000000ffff0e7224 */ /* 0x000fc600078e0017 */
[----:B------:R-:W2:Y:S04]  /*393a0*/  LDL.LU R22, [R1+0x1348] ;  /* 0x0013480001167983 */ /* 0x000ea80000300800 */
[----:B------:R-:W2:Y:S01]  /*393b0*/  LDL.LU R23, [R1+0x1344] ;  /* 0x0013440001177983 */ /* 0x000ea20000300800 */
[----:B----4-:R-:W-:-:S03]  /*393c0*/  IMAD.MOV.U32 R15, RZ, RZ, R27 ;  /* 0x000000ffff0f7224 */ /* 0x010fc600078e001b */
[----:B------:R-:W4:Y:S01]  /*393d0*/  LDL.LU R27, [R1+0x1340] ;  /* 0x00134000011b7983 */ /* 0x000f220000300800 */
[----:B------:R-:W-:Y:S02]  /*393e0*/  IMAD.MOV.U32 R236, RZ, RZ, R4 ;  /* 0x000000ffffec7224 */ /* 0x000fe400078e0004 */
[----:B------:R-:W-:Y:S01]  /*393f0*/  IMAD.MOV.U32 R237, RZ, RZ, R5 ;  /* 0x000000ffffed7224 */ /* 0x000fe200078e0005 */
[----:B------:R-:W-:Y:S01]  /*39400*/  LDS R4, [R2+0xe000] ;  /* 0x00e0000002047984 */ /* 0x000fe20000000800 */
[----:B------:R-:W-:Y:S02]  /*39410*/  IMAD.MOV.U32 R238, RZ, RZ, R6 ;  /* 0x000000ffffee7224 */ /* 0x000fe400078e0006 */
[----:B------:R-:W-:Y:S01]  /*39420*/  IMAD.MOV.U32 R239, RZ, RZ, R7 ;  /* 0x000000ffffef7224 */ /* 0x000fe200078e0007 */
[----:B------:R-:W-:Y:S04]  /*39430*/  LDS R6, [R2+0xf000] ;  /* 0x00f0000002067984 */ /* 0x000fe80000000800 */
[----:B------:R-:W-:Y:S04]  /*39440*/  LDS R5, [R3+0xe000] ;  /* 0x00e0000003057984 */ /* 0x000fe80000000800 */
[----:B------:R-:W2:Y:S02]  /*39450*/  LDS R7, [R3+0xf000] ;  /* 0x00f0000003077984 */ /* 0x000ea40000000800 */
[C---:B--2---:R-:W-:Y:S08]  /*39460*/  HMMA.1688.F32.TF32 R72, R4.reuse, R18, R72 ;  /* 0x000000120448723c */ /* 0x044ff00000081048 */
[C---:B------:R-:W-:Y:S08]  /*39470*/  HMMA.1688.F32.TF32 R68, R4.reuse, R22, R68 ;  /* 0x000000160444723c */ /* 0x040ff00000081044 */
[C---:B------:R-:W-:Y:S08]  /*39480*/  HMMA.1688.F32.TF32 R44, R4.reuse, R30, R44 ;  /* 0x0000001e042c723c */ /* 0x040ff0000008102c */
[C---:B---3--:R-:W-:Y:S01]  /*39490*/  HMMA.1688.F32.TF32 R248, R4.reuse, R34, R248 ;  /* 0x0000002204f8723c */ /* 0x048fe200000810f8 */
[----:B------:R-:W-:Y:S04]  /*394a0*/  STL.64 [R1+0x3f0], R72 ;  /* 0x0003f04801007387 */ /* 0x000fe80000100a00 */
[----:B------:R1:W-:Y:S04]  /*394b0*/  STL.64 [R1+0x3f8], R74 ;  /* 0x0003f84a01007387 */ /* 0x0003e80000100a00 */
[----:B-1----:R-:W2:Y:S04]  /*394c0*/  LDL.LU.64 R74, [R1+0x1338] ;  /* 0x00133800014a7983 */ /* 0x002ea80000300a00 */
[----:B------:R-:W2:Y:S04]  /*394d0*/  LDL.LU.64 R72, [R1+0x1330] ;  /* 0x0013300001487983 */ /* 0x000ea80000300a00 */
[----:B------:R-:W-:Y:S04]  /*394e0*/  STL.64 [R1+0x310], R68 ;  /* 0x0003104401007387 */ /* 0x000fe80000100a00 */
[----:B------:R1:W-:Y:S04]  /*394f0*/  STL.64 [R1+0x318], R70 ;  /* 0x0003184601007387 */ /* 0x0003e80000100a00 */
[----:B-1----:R-:W3:Y:S04]  /*39500*/  LDL.LU.64 R70, [R1+0x1328] ;  /* 0x0013280001467983 */ /* 0x002ee80000300a00 */
[----:B------:R-:W3:Y:S01]  /*39510*/  LDL.LU.64 R68, [R1+0x1320] ;  /* 0x0013200001447983 */ /* 0x000ee20000300a00 */
[C---:B----4-:R-:W-:Y:S11]  /*39520*/  HMMA.1688.F32.TF32 R240, R4.reuse, R26, R240 ;  /* 0x0000001a04f0723c */ /* 0x050ff600000810f0 */
[----:B------:R-:W-:Y:S11]  /*39530*/  @!UPT UIADD3 URZ, URZ, URZ, URZ ;  /* 0x0000003f3f3ff290 */ /* 0x000ff6000fffe03f */
[----:B------:R-:W-:Y:S01]  /*39540*/  @!UPT UIADD3 URZ, URZ, URZ, URZ ;  /* 0x0000003f3f3ff290 */ /* 0x000fe2000fffe03f */
[----:B------:R-:W-:Y:S04]  /*39550*/  STL.64 [R1+0x430], R240 ;  /* 0x000430f001007387 */ /* 0x000fe80000100a00 */
[----:B------:R1:W-:Y:S04]  /*39560*/  STL.64 [R1+0x438], R242 ;  /* 0x000438f201007387 */ /* 0x0003e80000100a00 */
[----:B-1----:R-:W4:Y:S04]  /*39570*/  LDL.LU.64 R242, [R1+0x1318] ;  /* 0x0013180001f27983 */ /* 0x002f280000300a00 */
[----:B------:R-:W4:Y:S04]  /*39580*/  LDL.LU.64 R240, [R1+0x1310] ;  /* 0x0013100001f07983 */ /* 0x000f280000300a00 */
        /* <DEDUP_REMOVED lines=8> */
[C---:B------:R-:W-:Y:S11]  /*39610*/  HMMA.1688.F32.TF32 R12, R4.reuse, R38, R12 ;  /* 0x00000026040c723c */ /* 0x040ff6000008100c */
[----:B------:R-:W-:Y:S11]  /*39620*/  @!UPT UIADD3 URZ, URZ, URZ, URZ ;  /* 0x0000003f3f3ff290 */ /* 0x000ff6000fffe03f */
[----:B------:R-:W-:Y:S01]  /*39630*/  @!UPT UIADD3 URZ, URZ, URZ, URZ ;  /* 0x0000003f3f3ff290 */ /* 0x000fe2000fffe03f */
[----:B------:R-:W-:Y:S04]  /*39640*/  STL.64 [R1+0x6a0], R12 ;  /* 0x0006a00c01007387 */ /* 0x000fe80000100a00 */
[----:B------:R1:W-:Y:S02]  /*39650*/  STL.64 [R1+0x6a8], R14 ;  /* 0x0006a80e01007387 */ /* 0x0003e40000100a00 */
[C---:B-1----:R-:W-:Y:S08]  /*39660*/  HMMA.1688.F32.TF32 R12, R4.reuse, R58, R76 ;  /* 0x0000003a040c723c */ /* 0x042ff0000008104c */
[C---:B----4-:R-:W-:Y:S08]  /*39670*/  HMMA.1688.F32.TF32 R240, R4.reuse, R54, R240 ;  /* 0x0000003604f0723c */ /* 0x050ff000000810f0 */
[C---:B--2---:R-:W-:Y:S11]  /*39680*/  HMMA.1688.F32.TF32 R248, R4.reuse, R42, R248 ;  /* 0x0000002a04f8723c */ /* 0x044ff600000810f8 */
[----:B------:R-:W-:Y:S11]  /*39690*/  @!UPT UIADD3 URZ, URZ, URZ, URZ ;  /* 0x0000003f3f3ff290 */ /* 0x000ff6000fffe03f */
[----:B------:R-:W-:Y:S01]  /*396a0*/  @!UPT UIADD3 URZ, URZ, URZ, URZ ;  /* 0x0000003f3f3ff290 */ /* 0x000fe2000fffe03f */
[----:B------:R-:W-:Y:S04]  /*396b0*/  STL.64 [R1+0x720], R248 ;  /* 0x000720f801007387 */ /* 0x000fe80000100a00 */
[----:B------:R-:W-:Y:S04]  /*396c0*/  STL.64 [R1+0x728], R250 ;  /* 0x000728fa01007387 */ /* 0x000fe80000100a00 */
[----:B------:R-:W2:Y:S04]  /*396d0*/  LDL.LU R76, [R1+0x10] ;  /* 0x00001000014c7983 */ /* 0x000ea80000300800 */
[----:B------:R-:W-:Y:S04]  /*396e0*/  STL.64 [R1+0x7a0], R240 ;  /* 0x0007a0f001007387 */ /* 0x000fe80000100a00 */
[----:B------:R-:W-:Y:S04]  /*396f0*/  STL.64 [R1+0x7a8], R242 ;  /* 0x0007a8f201007387 */ /* 0x000fe80000100a00 */
[----:B------:R-:W-:Y:S04]  /*39700*/  STL.64 [R1+0x7c0], R12 ;  /* 0x0007c00c01007387 */ /* 0x000fe80000100a00 */
[----:B------:R1:W-:Y:S04]  /*39710*/  STL.64 [R1+0x7c8], R14 ;  /* 0x0007c80e01007387 */ /* 0x0003e80000100a00 */
[----:B------:R-:W2:Y:S04]  /*39720*/  LDL.LU R77, [R1+0x14] ;  /* 0x00001400014d7983 */ /* 0x000ea80000300800 */
[----:B------:R-:W2:Y:S01]  /*39730*/  LDL.LU R78, [R1+0x18] ;  /* 0x00001800014e7983 */ /* 0x000ea20000300800 */
[C---:B-1----:R-:W-:Y:S03]  /*39740*/  HMMA.1688.F32.TF32 R12, R4.reuse, R62, R92 ;  /* 0x0000003e040c723c */ /* 0x042fe6000008105c */
[----:B------:R-:W2:Y:S04]  /*39750*/  LDL.LU R79, [R1+0x1c] ;  /* 0x00001c00014f7983 */ /* 0x000ea80000300800 */
[----:B------:R-:W4:Y:S11]  /*39760*/  LDL.LU R92, [R1+0x90] ;  /* 0x00009000015c7983 */ /* 0x000f360000300800 */
[----:B------:R-:W-:Y:S05]  /*39770*/  @!UPT UIADD3 URZ, URZ, URZ, URZ ;  /* 0x0000003f3f3ff290 */ /* 0x000fea000fffe03f */
[----:B------:R-:W-:Y:S04]  /*39780*/  STL.64 [R1+0x820], R12 ;  /* 0x0008200c01007387 */ /* 0x000fe80000100a00 */
[----:B------:R1:W-:Y:S04]  /*39790*/  STL.64 [R1+0x828], R14 ;  /* 0x0008280e01007387 */ /* 0x0003e80000100a00 */
[----:B------:R-:W4:Y:S04]  /*397a0*/  LDL.LU R93, [R1+0x94] ;  /* 0x00009400015d7983 */ /* 0x000f280000300800 */
[----:B------:R-:W4:Y:S01]  /*397b0*/  LDL.LU R94, [R1+0x98] ;  /* 0x00009800015e7983 */ /* 0x000f220000300800 */
[C---:B-1----:R-:W-:Y:S03]  /*397c0*/  HMMA.1688.F32.TF32 R12, R4.reuse, R66, R108 ;  /* 0x00000042040c723c */ /* 0x042fe6000008106c */
[----:B------:R-:W4:Y:S04]  /*397d0*/  LDL.LU R95, [R1+0x9c] ;  /* 0x00009c00015f7983 */ /* 0x000f280000300800 */
[----:B------:R-:W2:Y:S11]  /*397e0*/  LDL.LU R108, [R1+0x140] ;  /* 0x00014000016c7983 */ /* 0x000eb60000300800 */
[----:B------:R-:W-:Y:S05]  /*397f0*/  @!UPT UIADD3 URZ, URZ, URZ, URZ ;  /* 0x0000003f3f3ff290 */ /* 0x000fea000fffe03f */
[----:B------:R-:W-:Y:S04]  /*39800*/  STL.64 [R1+0x880], R12 ;  /* 0x0008800c01007387 */ /* 0x000fe80000100a00 */
[----:B------:R1:W-:Y:S04]  /*39810*/  STL.64 [R1+0x888], R14 ;  /* 0x0008880e01007387 */ /* 0x0003e80000100a00 */
[----:B------:R-:W2:Y:S04]  /*39820*/  LDL.LU R109, [R1+0x144] ;  /* 0x00014400016d7983 */ /* 0x000ea80000300800 */
[----:B------:R-:W2:Y:S01]  /*39830*/  LDL.LU R110, [R1+0x148] ;  /* 0x00014800016e7983 */ /* 0x000ea20000300800 */
[C---:B-1----:R-:W-:Y:S03]  /*39840*/  HMMA.1688.F32.TF32 R12, R4.reuse, R126, R144 ;  /* 0x0000007e040c723c */ /* 0x042fe60000081090 */
[----:B------:R-:W2:Y:S04]  /*39850*/  LDL.LU R111, [R1+0x14c] ;  /* 0x00014c00016f7983 */ /* 0x000ea80000300800 */
        /* <DEDUP_REMOVED lines=21> */
[----:B------:R-:W2:Y:S04]  /*399b0*/  LDL.LU R154, [R1+0x3e8] ;  /* 0x0003e800019a7983 */ /* 0x000ea80000300800 */
[----:B------:R-:W2:Y:S01]  /*399c0*/  LDL.LU R155, [R1+0x3ec] ;  /* 0x0003ec00019b7983 */ /* 0x000ea20000300800 */
[C---:B-1----:R-:W-:Y:S03]  /*399d0*/  HMMA.1688.F32.TF32 R12, R4.reuse, R138, R156 ;  /* 0x0000008a040c723c */ /* 0x042fe6000008109c */
[----:B------:R-:W3:Y:S05]  /*399e0*/  LDL.LU R240, [R1+0x440] ;  /* 0x0004400001f07983 */ /* 0x000eea0000300800 */
[----:B------:R-:W-:Y:S11]  /*399f0*/  HMMA.1688.F32.TF32 R4, R4, R142, R160 ;  /* 0x0000008e0404723c */ /* 0x000ff600000810a0 */
[----:B------:R-:W-:Y:S04]  /*39a00*/  @!UPT UIADD3 URZ, URZ, URZ, URZ ;  /* 0x0000003f3f3ff290 */ /* 0x000fe8000fffe03f */
        /* <DEDUP_REMOVED lines=13> */
[----:B------:R-:W3:Y:S04]  /*39ae0*/  LDL.LU R14, [R1+0x2c8] ;  /* 0x0002c800010e7983 */ /* 0x000ee80000300800 */
[----:B------:R-:W3:Y:S01]  /*39af0*/  LDL.LU R15, [R1+0x2cc] ;  /* 0x0002cc00010f7983 */ /* 0x000ee20000300800 */
[----:B------:R-:W-:Y:S01]  /*39b00*/  MOV R53, R24 ;  /* 0x0000001800357202 */ /* 0x000fe20000000f00 */
[----:B------:R-:W-:Y:S01]  /*39b10*/  IMAD.MOV.U32 R52, RZ, RZ, R25 ;  /* 0x000000ffff347224 */ /* 0x000fe200078e0019 */
[----:B------:R-:W-:Y:S01]  /*39b20*/  MOV R25, R10 ;  /* 0x0000000a00197202 */ /* 0x000fe20000000f00 */
[----:B------:R-:W-:Y:S01]  /*39b30*/  IMAD.MOV.U32 R37, RZ, RZ, R28 ;  /* 0x000000ffff257224 */ /* 0x000fe200078e001c */
[----:B------:R-:W-:Y:S01]  /*39b40*/  LDS R10, [R2+0xf080] ;  /* 0x00f08000020a7984 */ /* 0x000fe20000000800 */
[----:B------:R-:W-:-:S02]  /*39b50*/  IMAD.MOV.U32 R36, RZ, RZ, R29 ;  /* 0x000000ffff247224 */ /* 0x000fc400078e001d */
[----:B------:R-:W-:Y:S01]  /*39b60*/  IMAD.MOV.U32 R29, RZ, RZ, R8 ;  /* 0x000000ffff1d7224 */ /* 0x000fe200078e0008 */
[----:B------:R-:W-:Y:S01]  /*39b70*/  LDS R4, [R2+0xe100] ;  /* 0x00e1000002047984 */ /* 0x000fe20000000800 */
[----:B------:R-:W-:Y:S02]  /*39b80*/  IMAD.MOV.U32 R28, RZ, RZ, R9 ;  /* 0x000000ffff1c7224 */ /* 0x000fe400078e0009 */
[----:B------:R-:W-:Y:S01]  /*39b90*/  IMAD.MOV.U32 R24, RZ, RZ, R11 ;  /* 0x000000ffff187224 */ /* 0x000fe200078e000b */
[----:B------:R-:W-:Y:S04]  /*39ba0*/  LDS R8, [R2+0xe080] ;  /* 0x00e0800002087984 */ /* 0x000fe80000000800 */
[----:B------:R-:W-:Y:S04]  /*39bb0*/  LDS R9, [R3+0xe080] ;  /* 0x00e0800003097984 */ /* 0x000fe80000000800 */
[----:B------:R-:W2:Y:S04]  /*39bc0*/  LDS R11, [R3+0xf080] ;  /* 0x00f08000030b7984 */ /* 0x000ea80000000800 */
[----:B------:R-:W-:Y:S04]  /*39bd0*/  LDS R6, [R2+0xf100] ;  /* 0x00f1000002067984 */ /* 0x000fe80000000800 */
[----:B------:R-:W-:Y:S04]  /*39be0*/  LDS R5, [R3+0xe100] ;  /* 0x00e1000003057984 */ /* 0x000fe80000000800 */
[----:B------:R-:W1:Y:S01]  /*39bf0*/  LDS R7, [R3+0xf100] ;  /* 0x00f1000003077984 */ /* 0x000e620000000800 */
[C---:B--2---:R-:W-:Y:S08]  /*39c00*/  HMMA.1688.F32.TF32 R156, R8.reuse, R18, R152 ;  /* 0x00000012089c723c */ /* 0x044ff00000081098 */
[C---:B------:R-:W-:Y:S08]  /*39c10*/  HMMA.1688.F32.TF32 R152, R8.reuse, R22, R148 ;  /* 0x000000160898723c */ /* 0x040ff00000081094 */
[C---:B------:R-:W-:Y:S08]  /*39c20*/  HMMA.1688.F32.TF32 R148, R8.reuse, R26, R144 ;  /* 0x0000001a0894723c */ /* 0x040ff00000081090 */
[C---:B------:R-:W-:Y:S08]  /*39c30*/  HMMA.1688.F32.TF32 R144, R8.reuse, R30, R108 ;  /* 0x0000001e0890723c */ /* 0x040ff0000008106c */
[C---:B----4-:R-:W-:Y:S08]  /*39c40*/  HMMA.1688.F32.TF32 R108, R8.reuse, R34, R92 ;  /* 0x00000022086c723c */ /* 0x050ff0000008105c */
[C---:B------:R-:W-:Y:S08]  /*39c50*/  HMMA.1688.F32.TF32 R92, R8.reuse, R38, R76 ;  /* 0x00000026085c723c */ /* 0x040ff0000008104c */
[C---:B------:R-:W-:Y:S08]  /*39c60*/  HMMA.1688.F32.TF32 R76, R8.reuse, R42, R44 ;  /* 0x0000002a084c723c */ /* 0x040ff0000008102c */
[C---:B---3--:R-:W-:Y:S01]  /*39c70*/  HMMA.1688.F32.TF32 R44, R8.reuse, R54, R68 ;  /* 0x00000036082c723c */ /* 0x048fe20000081044 */
[----:B------:R-:W-:Y:S07]  /*39c80*/  STL.64 [R1+0x160], R156 ;  /* 0x0001609c01007387 */ /* 0x000fee0000100a00 */
[C---:B------:R-:W-:Y:S01]  /*39c90*/  HMMA.1688.F32.TF32 R68, R8.reuse, R58, R80 ;  /* 0x0000003a0844723c */ /* 0x040fe20000081050 */
        /* <DEDUP_REMOVED lines=15> */
[C---:B--2---:R-:W-:Y:S03]  /*39d90*/  HMMA.1688.F32.TF32 R76, R8.reuse, R62, R96 ;  /* 0x0000003e084c723c */ /* 0x044fe60000081060 */
[----:B------:R-:W-:Y:S04]  /*39da0*/  STL.64 [R1+0x730], R68 ;  /* 0x0007304401007387 */ /* 0x000fe80000100a00 */
[----:B------:R2:W-:Y:S01]  /*39db0*/  STL.64 [R1+0x738], R70 ;  /* 0x0007384601007387 */ /* 0x0005e20000100a00 */
[C---:B---3--:R-:W-:Y:S03]  /*39dc0*/  HMMA.1688.F32.TF32 R44, R8.reuse, R66, R112 ;  /* 0x00000042082c723c */ /* 0x048fe60000081070 */
[----:B------:R-:W-:Y:S04]  /*39dd0*/  LDS R92, [R2+0xe200] ;  /* 0x00e20000025c7984 */ /* 0x000fe80000000800 */
[----:B------:R-:W-:Y:S01]  /*39de0*/  LDS R94, [R2+0xf200] ;  /* 0x00f20000025e7984 */ /* 0x000fe20000000800 */
[C---:B--2---:R-:W-:Y:S03]  /*39df0*/  HMMA.1688.F32.TF32 R68, R8.reuse, R126, R164 ;  /* 0x0000007e0844723c */ /* 0x044fe600000810a4 */
[----:B------:R-:W-:Y:S04]  /*39e00*/  LDS R93, [R3+0xe200] ;  /* 0x00e20000035d7984 */ /* 0x000fe80000000800 */
[----:B------:R-:W-:Y:S04]  /*39e10*/  LDS R95, [R3+0xf200] ;  /* 0x00f20000035f7984 */ /* 0x000fe80000000800 */
[----:B------:R-:W-:Y:S04]  /*39e20*/  STL.64 [R1+0x790], R76 ;  /* 0x0007904c01007387 */ /* 0x000fe80000100a00 */
[----:B------:R2:W-:Y:S04]  /*39e30*/  STL.64 [R1+0x798], R78 ;  /* 0x0007984e01007387 */ /* 0x0005e80000100a00 */
[----:B------:R-:W-:Y:S04]  /*39e40*/  STL.64 [R1+0x7b0], R44 ;  /* 0x0007b02c01007387 */ /* 0x000fe80000100a00 */
[----:B------:R3:W-:Y:S01]  /*39e50*/  STL.64 [R1+0x7b8], R46 ;  /* 0x0007b82e01007387 */ /* 0x0007e20000100a00 */
[C---:B--2---:R-:W-:Y:S03]  /*39e60*/  HMMA.1688.F32.TF32 R76, R8.reuse, R130, R168 ;  /* 0x00000082084c723c */ /* 0x044fe600000810a8 */
[----:B------:R-:W-:Y:S04]  /*39e70*/  STL.64 [R1+0x870], R68 ;  /* 0x0008704401007387 */ /* 0x000fe80000100a00 */
[----:B------:R2:W-:Y:S01]  /*39e80*/  STL.64 [R1+0x878], R70 ;  /* 0x0008784601007387 */ /* 0x0005e20000100a00 */
[C---:B---3--:R-:W-:Y:S08]  /*39e90*/  HMMA.1688.F32.TF32 R44, R8.reuse, R134, R172 ;  /* 0x00000086082c723c */ /* 0x048ff000000810ac */
[C---:B--2---:R-:W-:Y:S01]  /*39ea0*/  HMMA.1688.F32.TF32 R68, R8.reuse, R138, R176 ;  /* 0x0000008a0844723c */ /* 0x044fe200000810b0 */
[----:B------:R-:W-:Y:S04]  /*39eb0*/  LDS R178, [R2+0xf380] ;  /* 0x00f3800002b27984 */ /* 0x000fe80000000800 */
[----:B------:R-:W-:Y:S03]  /*39ec0*/  LDS R176, [R2+0xe380] ;  /* 0x00e3800002b07984 */ /* 0x000fe60000000800 */
[----:B------:R-:W-:Y:S01]  /*39ed0*/  HMMA.1688.F32.TF32 R8, R8, R142, R180 ;  /* 0x0000008e0808723c */ /* 0x000fe200000810b4 */
[----:B------:R2:W-:Y:S04]  /*39ee0*/  STL.64 [R1+0x860], R76 ;  /* 0x0008604c01007387 */ /* 0x0005e80000100a00 */
[----:B------:R-:W-:Y:S04]  /*39ef0*/  STL.64 [R1+0x868], R78 ;  /* 0x0008684e01007387 */ /* 0x000fe80000100a00 */
[----:B------:R-:W-:Y:S04]  /*39f00*/  STL.64 [R1+0x850], R44 ;  /* 0x0008502c01007387 */ /* 0x000fe80000100a00 */
[----:B------:R-:W-:Y:S04]  /*39f10*/  STL.64 [R1+0x858], R46 ;  /* 0x0008582e01007387 */ /* 0x000fe80000100a00 */
[----:B------:R-:W-:Y:S04]  /*39f20*/  STL.64 [R1+0x840], R68 ;  /* 0x0008404401007387 */ /* 0x000fe80000100a00 */
[----:B------:R-:W-:Y:S04]  /*39f30*/  STL.64 [R1+0x848], R70 ;  /* 0x0008484601007387 */ /* 0x000fe80000100a00 */
[----:B------:R-:W-:Y:S04]  /*39f40*/  STL.64 [R1+0x830], R8 ;  /* 0x0008300801007387 */ /* 0x000fe80000100a00 */
[----:B------:R1:W-:Y:S01]  /*39f50*/  STL.64 [R1+0x838], R10 ;  /* 0x0008380a01007387 */ /* 0x0003e20000100a00 */
[----:B--2---:R-:W-:-:S03]  /*39f60*/  IMAD.MOV.U32 R76, RZ, RZ, R51 ;  /* 0x000000ffff4c7224 */ /* 0x004fc600078e0033 */
[----:B------:R-:W-:Y:S04]  /*39f70*/  LDS R44, [R2+0xe180] ;  /* 0x00e18000022c7984 */ /* 0x000fe80000000800 */
[----:B------:R-:W-:Y:S01]  /*39f80*/  LDS R46, [R2+0xf180] ;  /* 0x00f18000022e7984 */ /* 0x000fe20000000800 */
[C---:B-1----:R-:W-:Y:S03]  /*39f90*/  HMMA.1688.F32.TF32 R8, R4.reuse, R18, R240 ;  /* 0x000000120408723c */ /* 0x042fe600000810f0 */
[----:B------:R-:W-:Y:S04]  /*39fa0*/  LDS R45, [R3+0xe180] ;  /* 0x00e18000032d7984 */ /* 0x000fe80000000800 */
[----:B------:R-:W1:Y:S01]  /*39fb0*/  LDS R47, [R3+0xf180] ;  /* 0x00f18000032f7984 */ /* 0x000e620000000800 */
[C---:B------:R-:W-:Y:S03]  /*39fc0*/  HMMA.1688.F32.TF32 R68, R4.reuse, R22, R248 ;  /* 0x000000160444723c */ /* 0x040fe600000810f8 */
[----:B------:R-:W-:Y:S04]  /*39fd0*/  LDS R180, [R2+0xe300] ;  /* 0x00e3000002b47984 */ /* 0x000fe80000000800 */
[----:B------:R-:W-:Y:S04]  /*39fe0*/  LDS R182, [R2+0xf300] ;  /* 0x00f3000002b67984 */ /* 0x000fe80000000800 */
[----:B------:R-:W-:Y:S04]  /*39ff0*/  LDS R181, [R3+0xe300] ;  /* 0x00e3000003b57984 */ /* 0x000fe80000000800 */
[----:B------:R-:W-:Y:S04]  /*3a000*/  LDS R183, [R3+0xf300] ;  /* 0x00f3000003b77984 */ /* 0x000fe80000000800 */
[----:B------:R-:W-:Y:S04]  /*3a010*/  STL.64 [R1+0x70], R8 ;  /* 0x0000700801007387 */ /* 0x000fe80000100a00 */
[----:B------:R2:W-:Y:S04]  /*3a020*/  STL.64 [R1+0x78], R10 ;  /* 0x0000780a01007387 */ /* 0x0005e80000100a00 */
[----:B------:R-:W3:Y:S04]  /*3a030*/  LDL.LU R248, [R1+0x130] ;  /* 0x0001300001f87983 */ /* 0x000ee80000300800 */
[----:B------:R-:W-:Y:S01]  /*3a040*/  LDS R179, [R3+0xf380] ;  /* 0x00f3800003b37984 */ /* 0x000fe20000000800 */
[C---:B--2---:R-:W-:Y:S03]  /*3a050*/  HMMA.1688.F32.TF32 R8, R4.reuse, R26, R12 ;  /* 0x0000001a0408723c */ /* 0x044fe6000008100c */
[----:B------:R2:W-:Y:S04]  /*3a060*/  STL.64 [R1+0x60], R68 ;  /* 0x0000604401007387 */ /* 0x0005e80000100a00 */
[----:B------:R4:W-:Y:S04]  /*3a070*/  STL.64 [R1+0x68], R70 ;  /* 0x0000684601007387 */ /* 0x0009e80000100a00 */
[----:B------:R-:W-:Y:S11]  /*3a080*/  LDS R177, [R3+0xe380] ;  /* 0x00e3800003b17984 */ /* 0x000ff60000000800 */
[----:B------:R-:W-:Y:S01]  /*3a090*/  @!UPT UIADD3 URZ, URZ, URZ, URZ ;  /* 0x0000003f3f3ff290 */ /* 0x000fe2000fffe03f */
        /* <DEDUP_REMOVED lines=9> */
[----:B--2---:R-:W2:Y:S04]  /*3a130*/  LDL.LU R68, [R1+0x240] ;  /* 0x0002400001447983 */ /* 0x004ea80000300800 */
[----:B------:R-:W2:Y:S04]  /*3a140*/  LDL.LU R69, [R1+0x244] ;  /* 0x0002440001457983 */ /* 0x000ea80000300800 */
[----:B----4-:R-:W2:Y:S04]  /*3a150*/  LDL.LU R70, [R1+0x248] ;  /* 0x0002480001467983 */ /* 0x010ea80000300800 */
[----:B------:R-:W2:Y:S04]  /*3a160*/  LDL.LU R71, [R1+0x24c] ;  /* 0x00024c0001477983 */ /* 0x000ea80000300800 */
[----:B------:R-:W1:Y:S04]  /*3a170*/  LDL.LU R156, [R1] ;  /* 0x00000000019c7983 */ /* 0x000e680000300800 */
        /* <DEDUP_REMOVED lines=32> */
[C---:B--2---:R-:W-:Y:S08]  /*3a380*/  HMMA.1688.F32.TF32 R68, R4.reuse, R30, R68 ;  /* 0x0000001e0444723c */ /* 0x044ff00000081044 */
[C---:B-1----:R-:W-:Y:S11]  /*3a390*/  HMMA.1688.F32.TF32 R8, R4.reuse, R38, R156 ;  /* 0x000000260408723c */ /* 0x042ff6000008109c */
[----:B------:R-:W-:Y:S04]  /*3a3a0*/  @!UPT UIADD3 URZ, URZ, URZ, URZ ;  /* 0x0000003f3f3ff290 */ /* 0x000fe8000fffe03f */
[----:B------:R-:W-:Y:S04]  /*3a3b0*/  STL.64 [R1+0x80], R68 ;  /* 0x0000804401007387 */ /* 0x000fe80000100a00 */
[----:B------:R-:W-:Y:S04]  /*3a3c0*/  STL.64 [R1+0x88], R70 ;  /* 0x0000884601007387 */ /* 0x000fe80000100a00 */
[----:B------:R-:W-:Y:S04]  /*3a3d0*/  STL.64 [R1+0x90], R80 ;  /* 0x0000905001007387 */ /* 0x000fe80000100a00 */
[----:B------:R-:W-:Y:S04]  /*3a3e0*/  STL.64 [R1+0x98], R82 ;  /* 0x0000985201007387 */ /* 0x000fe80000100a00 */
[----:B------:R-:W-:Y:S04]  /*3a3f0*/  STL.64 [R1+0x140], R8 ;  /* 0x0001400801007387 */ /* 0x000fe80000100a00 */
[----:B------:R1:W-:Y:S02]  /*3a400*/  STL.64 [R1+0x148], R10 ;  /* 0x0001480a01007387 */ /* 0x0003e40000100a00 */
[C---:B-1----:R-:W-:Y:S08]  /*3a410*/  HMMA.1688.F32.TF32 R8, R4.reuse, R58, R84 ;  /* 0x0000003a0408723c */ /* 0x042ff00000081054 */
[C---:B----4-:R-:W-:Y:S08]  /*3a420*/  HMMA.1688.F32.TF32 R68, R4.reuse, R42, R48 ;  /* 0x0000002a0444723c */ /* 0x050ff00000081030 */
[C---:B------:R-:W-:Y:S11]  /*3a430*/  HMMA.1688.F32.TF32 R48, R4.reuse, R54, R72 ;  /* 0x000000360430723c */ /* 0x040ff60000081048 */
[----:B------:R-:W-:Y:S04]  /*3a440*/  @!UPT UIADD3 URZ, URZ, URZ, URZ ;  /* 0x0000003f3f3ff290 */ /* 0x000fe8000fffe03f */
[----:B------:R-:W-:Y:S04]  /*3a450*/  STL.64 [R1+0x3a0], R68 ;  /* 0x0003a04401007387 */ /* 0x000fe80000100a00 */
[----:B------:R1:W-:Y:S04]  /*3a460*/  STL.64 [R1+0x3a8], R70 ;  /* 0x0003a84601007387 */ /* 0x0003e80000100a00 */
[----:B------:R-:W-:Y:S04]  /*3a470*/  STL.64 [R1+0x5d0], R48 ;  /* 0x0005d03001007387 */ /* 0x000fe80000100a00 */
[----:B------:R2:W-:Y:S01]  /*3a480*/  STL.64 [R1+0x5d8], R50 ;  /* 0x0005d83201007387 */ /* 0x0005e20000100a00 */
[C---:B-1----:R-:W-:Y:S03]  /*3a490*/  HMMA.1688.F32.TF32 R68, R4.reuse, R62, R100 ;  /* 0x0000003e0444723c */ /* 0x042fe60000081064 */
[----:B------:R-:W-:Y:S04]  /*3a4a0*/  STL.64 [R1+0x660], R8 ;  /* 0x0006600801007387 */ /* 0x000fe80000100a00 */
[----:B------:R1:W-:Y:S01]  /*3a4b0*/  STL.64 [R1+0x668], R10 ;  /* 0x0006680a01007387 */ /* 0x0003e20000100a00 */
[C---:B--2---:R-:W-:Y:S08]  /*3a4c0*/  HMMA.1688.F32.TF32 R48, R4.reuse, R66, R116 ;  /* 0x000000420430723c */ /* 0x044ff00000081074 */
[C---:B-1----:R-:W-:Y:S07]  /*3a4d0*/  HMMA.1688.F32.TF32 R8, R4.reuse, R126, R184 ;  /* 0x0000007e0408723c */ /* 0x042fee00000810b8 */
        /* <DEDUP_REMOVED lines=8> */
[----:B-1----:R-:W-:Y:S08]  /*3a560*/  HMMA.1688.F32.TF32 R8, R4, R138, R196 ;  /* 0x0000008a0408723c */ /* 0x002ff000000810c4 */
[----:B------:R-:W-:Y:S08]  /*3a570*/  HMMA.1688.F32.TF32 R12, R44, R18, R12 ;  /* 0x000000122c0c723c */ /* 0x000ff0000008100c */
[----:B------:R-:W-:Y:S01]  /*3a580*/  HMMA.1688.F32.TF32 R4, R4, R142, R200 ;  /* 0x0000008e0404723c */ /* 0x000fe200000810c8 */
[----:B------:R-:W-:Y:S04]  /*3a590*/  STL.64 [R1+0x800], R68 ;  /* 0x0008004401007387 */ /* 0x000fe80000100a00 */
[----:B------:R-:W-:Y:S04]  /*3a5a0*/  STL.64 [R1+0x808], R70 ;  /* 0x0008084601007387 */ /* 0x000fe80000100a00 */
[----:B------:R-:W-:Y:S04]  /*3a5b0*/  STL.64 [R1+0x7f0], R48 ;  /* 0x0007f03001007387 */ /* 0x000fe80000100a00 */
[----:B------:R-:W-:Y:S04]  /*3a5c0*/  STL.64 [R1+0x7f8], R50 ;  /* 0x0007f83201007387 */ /* 0x000fe80000100a00 */
[----:B------:R-:W-:Y:S04]  /*3a5d0*/  STL.64 [R1+0x7e0], R8 ;  /* 0x0007e00801007387 */ /* 0x000fe80000100a00 */
[----:B------:R1:W-:Y:S04]  /*3a5e0*/  STL.64 [R1+0x7e8], R10 ;  /* 0x0007e80a01007387 */ /* 0x0003e80000100a00 */
[----:B------:R-:W-:Y:S04]  /*3a5f0*/  STL.64 [R1+0x1180], R14 ;  /* 0x0011800e01007387 */ /* 0x000fe80000100a00 */
[----:B------:R-:W-:Y:S01]  /*3a600*/  STL.64 [R1+0x7d0], R4 ;  /* 0x0007d00401007387 */ /* 0x000fe20000100a00 */
[C---:B-1----:R-:W-:Y:S03]  /*3a610*/  HMMA.1688.F32.TF32 R8, R44.reuse, R22, R152 ;  /* 0x000000162c08723c */ /* 0x042fe60000081098 */
[----:B------:R1:W-:Y:S05]  /*3a620*/  STL.64 [R1+0x7d8], R6 ;  /* 0x0007d80601007387 */ /* 0x0003ea0000100a00 */
[C---:B-1----:R-:W-:Y:S01]  /*3a630*/  HMMA.1688.F32.TF32 R4, R44.reuse, R26, R148 ;  /* 0x0000001a2c04723c */ /* 0x042fe20000081094 */
[----:B------:R-:W-:Y:S11]  /*3a640*/  STL.64 [R1+0x1178], R12 ;  /* 0x0011780c01007387 */ /* 0x000ff60000100a00 */
[----:B------:R-:W-:Y:S03]  /*3a650*/  @!UPT UIADD3 URZ, URZ, URZ, URZ ;  /* 0x0000003f3f3ff290 */ /* 0x000fe6000fffe03f */
[----:B------:R-:W-:Y:S01]  /*3a660*/  STL.64 [R1+0x1190], R10 ;  /* 0x0011900a01007387 */ /* 0x000fe20000100a00 */
[C---:B------:R-:W-:Y:S03]  /*3a670*/  HMMA.1688.F32.TF32 R248, R44.reuse, R38, R248 ;  /* 0x000000262cf8723c */ /* 0x040fe600000810f8 */
[----:B------:R1:W-:Y:S04]  /*3a680*/  STL.64 [R1+0x1188], R8 ;  /* 0x0011880801007387 */ /* 0x0003e80000100a00 */
[----:B------:R-:W-:Y:S01]  /*3a690*/  STL.64 [R1+0x11a0], R6 ;  /* 0x0011a00601007387 */ /* 0x000fe20000100a00 */
[C---:B-1----:R-:W-:Y:S03]  /*3a6a0*/  HMMA.1688.F32.TF32 R8, R44.reuse, R30, R144 ;  /* 0x0000001e2c08723c */ /* 0x042fe60000081090 */
[----:B------:R1:W-:Y:S05]  /*3a6b0*/  STL.64 [R1+0x1198], R4 ;  /* 0x0011980401007387 */ /* 0x0003ea0000100a00 */
[C---:B-1----:R-:W-:Y:S08]  /*3a6c0*/  HMMA.1688.F32.TF32 R4, R44.reuse, R34, R108 ;  /* 0x000000222c04723c */ /* 0x042ff0000008106c */
[C---:B------:R-:W-:Y:S07]  /*3a6d0*/  HMMA.1688.F32.TF32 R240, R44.reuse, R42, R240 ;  /* 0x0000002a2cf0723c */ /* 0x040fee00000810f0 */
[----:B------:R-:W-:Y:S04]  /*3a6e0*/  STL.64 [R1+0x10], R8 ;  /* 0x0000100801007387 */ /* 0x000fe80000100a00 */
[----:B------:R1:W-:Y:S01]  /*3a6f0*/  STL.64 [R1+0x18], R10 ;  /* 0x0000180a01007387 */ /* 0x0003e20000100a00 */
[C---:B------:R-:W-:Y:S03]  /*3a700*/  HMMA.1688.F32.TF32 R12, R44.reuse, R54, R76 ;  /* 0x000000362c0c723c */ /* 0x040fe6000008104c */
[----:B------:R-:W-:Y:S04]  /*3a710*/  STL.64 [R1+0x11b0], R250 ;  /* 0x0011b0fa01007387 */ /* 0x000fe80000100a00 */
[----:B------:R-:W-:Y:S01]  /*3a720*/  STL.64 [R1], R4 ;  /* 0x0000000401007387 */ /* 0x000fe20000100a00 */
[C---:B-1----:R-:W-:Y:S03]  /*3a730*/  HMMA.1688.F32.TF32 R8, R44.reuse, R58, R88 ;  /* 0x0000003a2c08723c */ /* 0x042fe60000081058 */
[----:B------:R1:W-:Y:S05]  /*3a740*/  STL.64 [R1+0x8], R6 ;  /* 0x0000080601007387 */ /* 0x0003ea0000100a00 */
[C---:B-1----:R-:W-:Y:S01]  /*3a750*/  HMMA.1688.F32.TF32 R4, R44.reuse, R62, R104 ;  /* 0x0000003e2c04723c */ /* 0x042fe20000081068 */
[----:B------:R-:W-:Y:S04]  /*3a760*/  STL.64 [R1+0x11a8], R248 ;  /* 0x0011a8f801007387 */ /* 0x000fe80000100a00 */
[----:B------:R-:W-:Y:S04]  /*3a770*/  STL.64 [R1+0x11c0], R242 ;  /* 0x0011c0f201007387 */ /* 0x000fe80000100a00 */
[----:B------:R-:W-:Y:S04]  /*3a780*/  STL.64 [R1+0x11b8], R240 ;  /* 0x0011b8f001007387 */ /* 0x000fe80000100a00 */
[----:B------:R-:W-:Y:S04]  /*3a790*/  STL.64 [R1+0x240], R12 ;  /* 0x0002400c01007387 */ /* 0x000fe80000100a00 */
[----:B------:R1:W-:Y:S04]  /*3a7a0*/  STL.64 [R1+0x248], R14 ;  /* 0x0002480e01007387 */ /* 0x0003e80000100a00 */
[----:B------:R-:W-:Y:S04]  /*3a7b0*/  STL.64 [R1+0x440], R8 ;  /* 0x0004400801007387 */ /* 0x000fe80000100a00 */
[----:B------:R2:W-:Y:S01]  /*3a7c0*/  STL.64 [R1+0x448], R10 ;  /* 0x0004480a01007387 */ /* 0x0005e20000100a00 */
[C---:B-1----:R-:W-:Y:S03]  /*3a7d0*/  HMMA.1688.F32.TF32 R12, R44.reuse, R66, R120 ;  /* 0x000000422c0c723c */ /* 0x042fe60000081078 */
[----:B------:R-:W-:Y:S04]  /*3a7e0*/  STL.64 [R1+0x450], R4 ;  /* 0x0004500401007387 */ /* 0x000fe80000100a00 */
[----:B------:R1:W-:Y:S01]  /*3a7f0*/  STL.64 [R1+0x458], R6 ;  /* 0x0004580601007387 */ /* 0x0003e20000100a00 */
[----:B--2---:R-:W-:Y:S01]  /*3a800*/  HMMA.1688.F32.TF32 R8, R44, R126, R204 ;  /* 0x0000007e2c08723c */ /* 0x004fe200000810cc */
[----:B------:R-:W-:Y:S01]  /*3a810*/  MOV R184, R236 ;  /* 0x000000ec00b87202 */ /* 0x000fe20000000f00 */
[----:B------:R-:W-:-:S02]  /*3a820*/  IMAD.MOV.U32 R185, RZ, RZ, R237 ;  /* 0x000000ffffb97224 */ /* 0x000fc400078e00ed */
[----:B------:R-:W-:Y:S02]  /*3a830*/  IMAD.MOV.U32 R186, RZ, RZ, R238 ;  /* 0x000000ffffba7224 */ /* 0x000fe400078e00ee */
[----:B------:R-:W-:Y:S02]  /*3a840*/  IMAD.MOV.U32 R187, RZ, RZ, R239 ;  /* 0x000000ffffbb7224 */ /* 0x000fe400078e00ef */
[----:B------:R-:W-:Y:S01]  /*3a850*/  IMAD.MOV.U32 R192, RZ, RZ, R232 ;  /* 0x000000ffffc07224 */ /* 0x000fe200078e00e8 */
[C---:B-1----:R-:W-:Y:S01]  /*3a860*/  HMMA.1688.F32.TF32 R4, R44.reuse, R130, R208 ;  /* 0x000000822c04723c */ /* 0x042fe200000810d0 */
[----:B------:R-:W-:Y:S01]  /*3a870*/  IMAD.MOV.U32 R193, RZ, RZ, R233 ;  /* 0x000000ffffc17224 */ /* 0x000fe200078e00e9 */
[----:B------:R-:W-:Y:S01]  /*3a880*/  MOV R195, R235 ;  /* 0x000000eb00c37202 */ /* 0x000fe20000000f00 */
[----:B------:R-:W-:Y:S01]  /*3a890*/  IMAD.MOV.U32 R194, RZ, RZ, R234 ;  /* 0x000000ffffc27224 */ /* 0x000fe200078e00ea */
[----:B------:R-:W-:Y:S04]  /*3a8a0*/  LDS R104, [R2+0xe280] ;  /* 0x00e2800002687984 */ /* 0x000fe80000000800 */
        /* <DEDUP_REMOVED lines=8> */
[----:B------:R-:W-:-:S02]  /*3a930*/  IMAD.MOV.U32 R196, RZ, RZ, R228 ;  /* 0x000000ffffc47224 */ /* 0x000fc400078e00e4 */
[----:B------:R-:W-:Y:S01]  /*3a940*/  LDS R106, [R2+0xf280] ;  /* 0x00f28000026a7984 */ /* 0x000fe20000000800 */
[----:B------:R-:W-:Y:S02]  /*3a950*/  IMAD.MOV.U32 R197, RZ, RZ, R229 ;  /* 0x000000ffffc57224 */ /* 0x000fe400078e00e5 */
[----:B------:R-:W-:Y:S01]  /*3a960*/  IMAD.MOV.U32 R198, RZ, RZ, R230 ;  /* 0x000000ffffc67224 */ /* 0x000fe200078e00e6 */
[----:B------:R-:W-:Y:S01]  /*3a970*/  LDS R105, [R3+0xe280] ;  /* 0x00e2800003697984 */ /* 0x000fe20000000800 */
[----:B-1----:R-:W-:Y:S01]  /*3a980*/  HMMA.1688.F32.TF32 R4, R44, R142, R220 ;  /* 0x0000008e2c04723c */ /* 0x002fe200000810dc */
[----:B------:R-:W-:Y:S02]  /*3a990*/  IMAD.MOV.U32 R199, RZ, RZ, R231 ;  /* 0x000000ffffc77224 */ /* 0x000fe400078e00e7 */
[----:B------:R-:W1:Y:S04]  /*3a9a0*/  LDS R107, [R3+0xf280] ;  /* 0x00f28000036b7984 */ /* 0x000e680000000800 */
        /* <DEDUP_REMOVED lines=50> */
[C---:B--2---:R-:W-:Y:S08]  /*3acd0*/  HMMA.1688.F32.TF32 R204, R92.reuse, R54, R152 ;  /* 0x000000365ccc723c */ /* 0x044ff00000081098 */
[C---:B----4-:R-:W-:Y:S08]  /*3ace0*/  HMMA.1688.F32.TF32 R72, R92.reuse, R30, R96 ;  /* 0x0000001e5c48723c */ /* 0x050ff00000081060 */
[C---:B---3--:R-:W-:Y:S08]  /*3acf0*/  HMMA.1688.F32.TF32 R84, R92.reuse, R18, R112 ;  /* 0x000000125c54723c */ /* 0x048ff00000081070 */
[C---:B------:R-:W-:Y:S08]  /*3ad00*/  HMMA.1688.F32.TF32 R80, R92.reuse, R22, R80 ;  /* 0x000000165c50723c */ /* 0x040ff00000081050 */
[C---:B------:R-:W-:Y:S07]  /*3ad10*/  HMMA.1688.F32.TF32 R76, R92.reuse, R26, R76 ;  /* 0x0000001a5c4c723c */ /* 0x040fee000008104c */
[----:B------:R-:W-:Y:S01]  /*3ad20*/  STL.64 [R1+0x11d0], R86 ;  /* 0x0011d05601007387 */ /* 0x000fe20000100a00 */
[C---:B------:R-:W-:Y:S03]  /*3ad30*/  HMMA.1688.F32.TF32 R44, R92.reuse, R34, R68 ;  /* 0x000000225c2c723c */ /* 0x040fe60000081044 */
[----:B------:R-:W-:Y:S05]  /*3ad40*/  STL.64 [R1+0x11c8], R84 ;  /* 0x0011c85401007387 */ /* 0x000fea0000100a00 */
[C---:B------:R-:W-:Y:S01]  /*3ad50*/  HMMA.1688.F32.TF32 R48, R92.reuse, R38, R160 ;  /* 0x000000265c30723c */ /* 0x040fe200000810a0 */
[----:B------:R-:W-:Y:S07]  /*3ad60*/  STL.64 [R1+0x11e0], R82 ;  /* 0x0011e05201007387 */ /* 0x000fee0000100a00 */
[C---:B------:R-:W-:Y:S01]  /*3ad70*/  HMMA.1688.F32.TF32 R68, R92.reuse, R42, R156 ;  /* 0x0000002a5c44723c */ /* 0x040fe2000008109c */
[----:B------:R-:W-:Y:S04]  /*3ad80*/  STL.64 [R1+0x11d8], R80 ;  /* 0x0011d85001007387 */ /* 0x000fe80000100a00 */
[----:B------:R-:W-:Y:S04]  /*3ad90*/  STL.64 [R1+0x11f0], R78 ;  /* 0x0011f04e01007387 */ /* 0x000fe80000100a00 */
[----:B------:R-:W-:Y:S04]  /*3ada0*/  STL.64 [R1+0x11e8], R76 ;  /* 0x0011e84c01007387 */ /* 0x000fe80000100a00 */
[----:B------:R-:W-:Y:S04]  /*3adb0*/  STL.64 [R1+0x1200], R74 ;  /* 0x0012004a01007387 */ /* 0x000fe80000100a00 */
[----:B------:R-:W-:Y:S01]  /*3adc0*/  STL.64 [R1+0x11f8], R72 ;  /* 0x0011f84801007387 */ /* 0x000fe20000100a00 */
[C---:B------:R-:W-:Y:S03]  /*3add0*/  HMMA.1688.F32.TF32 R4, R92.reuse, R58, R148 ;  /* 0x0000003a5c04723c */ /* 0x040fe60000081094 */
[----:B------:R-:W-:Y:S04]  /*3ade0*/  STL.64 [R1+0x1210], R46 ;  /* 0x0012102e01007387 */ /* 0x000fe80000100a00 */
[----:B------:R-:W-:Y:S04]  /*3adf0*/  STL.64 [R1+0x1208], R44 ;  /* 0x0012082c01007387 */ /* 0x000fe80000100a00 */
[----:B------:R-:W-:Y:S01]  /*3ae00*/  STL.64 [R1+0x1220], R50 ;  /* 0x0012203201007387 */ /* 0x000fe20000100a00 */
[C---:B------:R-:W-:Y:S03]  /*3ae10*/  HMMA.1688.F32.TF32 R12, R92.reuse, R62, R144 ;  /* 0x0000003e5c0c723c */ /* 0x040fe60000081090 */
[----:B------:R-:W-:Y:S04]  /*3ae20*/  STL.64 [R1+0x1218], R48 ;  /* 0x0012183001007387 */ /* 0x000fe80000100a00 */
[----:B------:R-:W-:Y:S01]  /*3ae30*/  STL.64 [R1+0x1230], R70 ;  /* 0x0012304601007387 */ /* 0x000fe20000100a00 */
[C---:B------:R-:W-:Y:S03]  /*3ae40*/  HMMA.1688.F32.TF32 R8, R92.reuse, R66, R108 ;  /* 0x000000425c08723c */ /* 0x040fe6000008106c */
[----:B------:R-:W-:Y:S04]  /*3ae50*/  STL.64 [R1+0x1228], R68 ;  /* 0x0012284401007387 */ /* 0x000fe80000100a00 */
[----:B------:R-:W-:Y:S04]  /*3ae60*/  STL.64 [R1+0x1240], R206 ;  /* 0x001240ce01007387 */ /* 0x000fe80000100a00 */
[----:B------:R-:W-:Y:S04]  /*3ae70*/  STL.64 [R1+0x1238], R204 ;  /* 0x001238cc01007387 */ /* 0x000fe80000100a00 */
[----:B------:R-:W-:Y:S04]  /*3ae80*/  STL.64 [R1+0x20], R4 ;  /* 0x0000200401007387 */ /* 0x000fe80000100a00 */
[----:B------:R2:W-:Y:S02]  /*3ae90*/  STL.64 [R1+0x28], R6 ;  /* 0x0000280601007387 */ /* 0x0005e40000100a00 */
[----:B--2---:R-:W-:Y:S02]  /*3aea0*/  HMMA.1688.F32.TF32 R4, R92, R126, R244 ;  /* 0x0000007e5c04723c */ /* 0x004fe400000810f4 */
[----:B------:R2:W-:Y:S04]  /*3aeb0*/  STL.64 [R1+0x170], R12 ;  /* 0x0001700c01007387 */ /* 0x0005e80000100a00 */
[----:B------:R3:W-:Y:S04]  /*3aec0*/  STL.64 [R1+0x178], R14 ;  /* 0x0001780e01007387 */ /* 0x0007e80000100a00 */
[----:B------:R-:W4:Y:S04]  /*3aed0*/  LDL.LU R144, [R1+0x3c0] ;  /* 0x0003c00001907983 */ /* 0x000f280000300800 */
[----:B------:R-:W-:Y:S04]  /*3aee0*/  STL.64 [R1+0x280], R8 ;  /* 0x0002800801007387 */ /* 0x000fe80000100a00 */
[----:B------:R-:W-:Y:S05]  /*3aef0*/  STL.64 [R1+0x288], R10 ;  /* 0x0002880a01007387 */ /* 0x000fea0000100a00 */
        /* <DEDUP_REMOVED lines=41> */
[----:B-1----:R-:W3:Y:S04]  /*3b190*/  LDL.LU R4, [R1+0x1a0] ;  /* 0x0001a00001047983 */ /* 0x002ee80000300800 */
[----:B------:R-:W3:Y:S04]  /*3b1a0*/  LDL.LU R5, [R1+0x1a4] ;  /* 0x0001a40001057983 */ /* 0x000ee80000300800 */
        /* <DEDUP_REMOVED lines=42> */
[----:B------:R-:W-:Y:S01]  /*3b450*/  IMAD.MOV.U32 R188, RZ, RZ, R224 ;  /* 0x000000ffffbc7224 */ /* 0x000fe200078e00e0 */
[----:B------:R-:W-:Y:S01]  /*3b460*/  MOV R190, R226 ;  /* 0x000000e200be7202 */ /* 0x000fe20000000f00 */
[----:B------:R-:W-:Y:S01]  /*3b470*/  IMAD.MOV.U32 R189, RZ, RZ, R225 ;  /* 0x000000ffffbd7224 */ /* 0x000fe200078e00e1 */
        /* <DEDUP_REMOVED lines=9> */
[C---:B----4-:R-:W-:Y:S08]  /*3b510*/  HMMA.1688.F32.TF32 R44, R92.reuse, R142, R236 ;  /* 0x0000008e5c2c723c */ /* 0x050ff000000810ec */
[C---:B------:R-:W-:Y:S08]  /*3b520*/  HMMA.1688.F32.TF32 R48, R92.reuse, R138, R232 ;  /* 0x0000008a5c30723c */ /* 0x040ff000000810e8 */
[----:B------:R-:W-:Y:S08]  /*3b530*/  HMMA.1688.F32.TF32 R68, R92, R134, R228 ;  /* 0x000000865c44723c */ /* 0x000ff000000810e4 */
[C---:B---3--:R-:W-:Y:S08]  /*3b540*/  HMMA.1688.F32.TF32 R212, R104.reuse, R62, R4 ;  /* 0x0000003e68d4723c */ /* 0x048ff00000081004 */
[C---:B--2---:R-:W-:Y:S07]  /*3b550*/  HMMA.1688.F32.TF32 R4, R104.reuse, R126, R12 ;  /* 0x0000007e6804723c */ /* 0x044fee000008100c */
[----:B------:R-:W-:Y:S04]  /*3b560*/  STL.64 [R1+0x6f0], R68 ;  /* 0x0006f04401007387 */ /* 0x000fe80000100a00 */
        /* <DEDUP_REMOVED lines=8> */
[C---:B-1----:R-:W-:Y:S02]  /*3b5f0*/  HMMA.1688.F32.TF32 R4, R104.reuse, R138, R188 ;  /* 0x0000008a6804723c */ /* 0x042fe400000810bc */
[----:B------:R1:W-:Y:S04]  /*3b600*/  STL.64 [R1+0x5e0], R12 ;  /* 0x0005e00c01007387 */ /* 0x0003e80000100a00 */
[----:B------:R2:W-:Y:S01]  /*3b610*/  STL.64 [R1+0x5e8], R14 ;  /* 0x0005e80e01007387 */ /* 0x0005e20000100a00 */
[----:B------:R-:W-:Y:S01]  /*3b620*/  IMAD.MOV.U32 R228, RZ, RZ, R60 ;  /* 0x000000ffffe47224 */ /* 0x000fe200078e003c */
[----:B------:R-:W-:Y:S01]  /*3b630*/  MOV R229, R61 ;  /* 0x0000003d00e57202 */ /* 0x000fe20000000f00 */
[----:B------:R-:W-:Y:S01]  /*3b640*/  HMMA.1688.F32.TF32 R88, R104, R34, R240 ;  /* 0x000000226858723c */ /* 0x000fe200000810f0 */
[----:B------:R-:W-:-:S02]  /*3b650*/  IMAD.MOV.U32 R72, RZ, RZ, R16 ;  /* 0x000000ffff487224 */ /* 0x000fc400078e0010 */
[----:B------:R-:W-:Y:S02]  /*3b660*/  IMAD.MOV.U32 R73, RZ, RZ, R20 ;  /* 0x000000ffff497224 */ /* 0x000fe400078e0014 */
[----:B------:R-:W-:Y:S02]  /*3b670*/  IMAD.MOV.U32 R74, RZ, RZ, R17 ;  /* 0x000000ffff4a7224 */ /* 0x000fe400078e0011 */
[----:B------:R-:W-:Y:S01]  /*3b680*/  IMAD.MOV.U32 R75, RZ, RZ, R21 ;  /* 0x000000ffff4b7224 */ /* 0x000fe200078e0015 */
[C---:B------:R-:W-:Y:S08]  /*3b690*/  HMMA.1688.F32.TF32 R220, R104.reuse, R66, R8 ;  /* 0x0000004268dc723c */ /* 0x040ff00000081008 */
[----:B------:R-:W-:Y:S11]  /*3b6a0*/  HMMA.1688.F32.TF32 R8, R104, R134, R192 ;  /* 0x000000866808723c */ /* 0x000ff600000810c0 */
[----:B------:R-:W-:Y:S11]  /*3b6b0*/  @!UPT UIADD3 URZ, URZ, URZ, URZ ;  /* 0x0000003f3f3ff290 */ /* 0x000ff6000fffe03f */
[----:B------:R-:W-:Y:S01]  /*3b6c0*/  @!UPT UIADD3 URZ, URZ, URZ, URZ ;  /* 0x0000003f3f3ff290 */ /* 0x000fe2000fffe03f */
[----:B------:R3:W-:Y:S04]  /*3b6d0*/  STL.64 [R1+0x560], R8 ;  /* 0x0005600801007387 */ /* 0x0007e80000100a00 */
[----:B------:R2:W-:Y:S04]  /*3b6e0*/  STL.64 [R1+0x568], R10 ;  /* 0x0005680a01007387 */ /* 0x0005e80000100a00 */
        /* <DEDUP_REMOVED lines=16> */
[----:B---3--:R-:W3:Y:S04]  /*3b7f0*/  LDL.LU R8, [R1+0x4b0] ;  /* 0x0004b00001087983 */ /* 0x008ee80000300800 */
        /* <DEDUP_REMOVED lines=18> */
[----:B------:R-:W4:Y:S01]  /*3b920*/  LDL.LU R21, [R1+0x1294] ;  /* 0x0012940001157983 */ /* 0x000f220000300800 */
[----:B------:R-:W-:Y:S01]  /*3b930*/  MOV R44, R64 ;  /* 0x00000040002c7202 */ /* 0x000fe20000000f00 */
[----:B------:R-:W-:-:S02]  /*3b940*/  IMAD.MOV.U32 R45, RZ, RZ, R65 ;  /* 0x000000ffff2d7224 */ /* 0x000fc400078e0041 */
[----:B------:R-:W4:Y:S01]  /*3b950*/  LDL.LU R64, [R1+0x1290] ;  /* 0x0012900001407983 */ /* 0x000f220000300800 */
[----:B------:R-:W-:Y:S02]  /*3b960*/  IMAD.MOV.U32 R46, RZ, RZ, R0 ;  /* 0x000000ffff2e7224 */ /* 0x000fe400078e0000 */
[----:B------:R-:W-:Y:S01]  /*3b970*/  IMAD.MOV.U32 R47, RZ, RZ, R252 ;  /* 0x000000ffff2f7224 */ /* 0x000fe200078e00fc */
[----:B------:R-:W4:Y:S04]  /*3b980*/  LDL.LU R65, [R1+0x128c] ;  /* 0x00128c0001417983 */ /* 0x000f280000300800 */
[----:B------:R-:W4:Y:S04]  /*3b990*/  LDL.LU R0, [R1+0x1288] ;  /* 0x0012880001007983 */ /* 0x000f280000300800 */
[----:B------:R-:W4:Y:S01]  /*3b9a0*/  LDL.LU R252, [R1+0x1284] ;  /* 0x0012840001fc7983 */ /* 0x000f220000300800 */
[----:B------:R-:W-:Y:S01]  /*3b9b0*/  IMAD.MOV.U32 R2, RZ, RZ, c[0x0][0x180] ;  /* 0x00006000ff027624 */ /* 0x000fe200078e00ff */
[----:B------:R-:W-:-:S02]  /*3b9c0*/  UIADD3 UR5, UR5, 0x1, URZ ;  /* 0x0000000105057890 */ /* 0x000fc4000fffe03f */
[----:B------:R-:W-:Y:S01]  /*3b9d0*/  BAR.SYNC.DEFER_BLOCKING 0x0 ;  /* 0x0000000000007b1d */ /* 0x000fe20000010000 */
[----:B--2---:R-:W-:Y:S02]  /*3b9e0*/  IMAD.MOV.U32 R70, RZ, RZ, R20 ;  /* 0x000000ffff467224 */ /* 0x004fe400078e0014 */
[----:B---3--:R-:W-:-:S03]  /*3b9f0*/  IMAD.MOV.U32 R68, RZ, RZ, R17 ;  /* 0x000000ffff447224 */ /* 0x008fc600078e0011 */
[----:B------:R-:W2:Y:S01]  /*3ba00*/  LDL.LU R17, [R1+0x1280] ;  /* 0x0012800001117983 */ /* 0x000ea20000300800 */
[----:B----4-:R-:W-:-:S03]  /*3ba10*/  IMAD.MOV.U32 R69, RZ, RZ, R21 ;  /* 0x000000ffff457224 */ /* 0x010fc600078e0015 */
[----:B------:R-:W3:Y:S04]  /*3ba20*/  LDL.LU R21, [R1+0x127c] ;  /* 0x00127c0001157983 */ /* 0x000ee80000300800 */
[----:B------:R-:W4:Y:S01]  /*3ba30*/  LDL.LU R20, [R1+0x1278] ;  /* 0x0012780001147983 */ /* 0x000f220000300800 */
[----:B------:R-:W-:-:S03]  /*3ba40*/  MOV R71, R16 ;  /* 0x0000001000477202 */ /* 0x000fc60000000f00 */
[----:B------:R-:W2:Y:S01]  /*3ba50*/  LDL.LU R16, [R1+0x1274] ;  /* 0x0012740001107983 */ /* 0x000ea20000300800 */
[----:B------:R-:W-:-:S03]  /*3ba60*/  IMAD.MOV.U32 R204, RZ, RZ, R0 ;  /* 0x000000ffffcc7224 */ /* 0x000fc600078e0000 */
[----:B------:R-:W2:Y:S01]  /*3ba70*/  LDL.LU R0, [R1+0x1270] ;  /* 0x0012700001007983 */ /* 0x000ea20000300800 */
[----:B------:R-:W-:-:S03]  /*3ba80*/  IMAD.MOV.U32 R205, RZ, RZ, R252 ;  /* 0x000000ffffcd7224 */ /* 0x000fc600078e00fc */
[----:B------:R-:W2:Y:S01]  /*3ba90*/  LDL.LU R252, [R1+0x126c] ;  /* 0x00126c0001fc7983 */ /* 0x000ea20000300800 */
[----:B---3--:R-:W-:-:S03]  /*3baa0*/  IMAD.MOV.U32 R216, RZ, RZ, R21 ;  /* 0x000000ffffd87224 */ /* 0x008fc600078e0015 */
[----:B------:R-:W3:Y:S01]  /*3bab0*/  LDL.LU R21, [R1+0x1268] ;  /* 0x0012680001157983 */ /* 0x000ee20000300800 */
[----:B----4-:R-:W-:-:S03]  /*3bac0*/  IMAD.MOV.U32 R217, RZ, RZ, R20 ;  /* 0x000000ffffd97224 */ /* 0x010fc600078e0014 */
[----:B------:R-:W4:Y:S01]  /*3bad0*/  LDL.LU R20, [R1+0x1264] ;  /* 0x0012640001147983 */ /* 0x000f220000300800 */
[----:B--2---:R-:W-:Y:S01]  /*3bae0*/  IMAD.MOV.U32 R219, RZ, RZ, R17 ;  /* 0x000000ffffdb7224 */ /* 0x004fe200078e0011 */
[----:B------:R-:W-:Y:S01]  /*3baf0*/  MOV R218, R16 ;  /* 0x0000001000da7202 */ /* 0x000fe20000000f00 */
[----:B------:R-:W-:Y:S01]  /*3bb00*/  HMMA.1688.F32.TF32 R244, R104, R142, R184 ;  /* 0x0000008e68f4723c */ /* 0x000fe200000810b8 */
[----:B------:R-:W2:Y:S04]  /*3bb10*/  LDL.LU R16, [R1+0x1260] ;  /* 0x0012600001107983 */ /* 0x000ea80000300800 */
[----:B------:R-:W2:Y:S03]  /*3bb20*/  LDL.LU R17, [R1+0x125c] ;  /* 0x00125c0001117983 */ /* 0x000ea60000300800 */
[----:B------:R-:W-:Y:S01]  /*3bb30*/  HMMA.1688.F32.TF32 R224, R92, R130, R224 ;  /* 0x000000825ce0723c */ /* 0x000fe200000810e0 */
[----:B------:R-:W2:Y:S04]  /*3bb40*/  LDL.LU R184, [R1+0x390] ;  /* 0x0003900001b87983 */ /* 0x000ea80000300800 */
[----:B------:R-:W2:Y:S03]  /*3bb50*/  LDL.LU R185, [R1+0x394] ;  /* 0x0003940001b97983 */ /* 0x000ea60000300800 */
[C---:B------:R-:W-:Y:S01]  /*3bb60*/  HMMA.1688.F32.TF32 R164, R104.reuse, R18, R164 ;  /* 0x0000001268a4723c */ /* 0x040fe200000810a4 */
[----:B------:R-:W2:Y:S04]  /*3bb70*/  LDL.LU R186, [R1+0x398] ;  /* 0x0003980001ba7983 */ /* 0x000ea80000300800 */
[----:B------:R-:W2:Y:S03]  /*3bb80*/  LDL.LU R187, [R1+0x39c] ;  /* 0x00039c0001bb7983 */ /* 0x000ea60000300800 */
[C---:B------:R-:W-:Y:S08]  /*3bb90*/  HMMA.1688.F32.TF32 R152, R104.reuse, R22, R152 ;  /* 0x000000166898723c */ /* 0x040ff00000081098 */
[C---:B------:R-:W-:Y:S08]  /*3bba0*/  HMMA.1688.F32.TF32 R148, R104.reuse, R26, R148 ;  /* 0x0000001a6894723c */ /* 0x040ff00000081094 */
[C---:B------:R-:W-:Y:S08]  /*3bbb0*/  HMMA.1688.F32.TF32 R108, R104.reuse, R30, R108 ;  /* 0x0000001e686c723c */ /* 0x040ff0000008106c */
[C---:B------:R-:W-:Y:S08]  /*3bbc0*/  HMMA.1688.F32.TF32 R92, R104.reuse, R38, R248 ;  /* 0x00000026685c723c */ /* 0x040ff000000810f8 */
[C---:B------:R-:W-:Y:S08]  /*3bbd0*/  HMMA.1688.F32.TF32 R96, R104.reuse, R42, R96 ;  /* 0x0000002a6860723c */ /* 0x040ff00000081060 */
[C---:B------:R-:W-:Y:S08]  /*3bbe0*/  HMMA.1688.F32.TF32 R100, R104.reuse, R54, R100 ;  /* 0x000000366864723c */ /* 0x040ff00000081064 */
[----:B------:R-:W-:Y:S01]  /*3bbf0*/  HMMA.1688.F32.TF32 R200, R104, R58, R200 ;  /* 0x0000003a68c8723c */ /* 0x000fe200000810c8 */
[----:B------:R-:W-:-:S07]  /*3bc00*/  IMAD.MOV.U32 R210, RZ, RZ, R252 ;  /* 0x000000ffffd27224 */ /* 0x000fce00078e00fc */
[----:B------:R-:W-:Y:S01]  /*3bc10*/  HMMA.1688.F32.TF32 R104, R180, R30, R116 ;  /* 0x0000001eb468723c */ /* 0x000fe20000081074 */
[----:B------:R-:W-:-:S07]  /*3bc20*/  IMAD.MOV.U32 R211, RZ, RZ, R0 ;  /* 0x000000ffffd37224 */ /* 0x000fce00078e0000 */
[----:B------:R-:W-:Y:S01]  /*3bc30*/  HMMA.1688.F32.TF32 R116, R180, R42, R144 ;  /* 0x0000002ab474723c */ /* 0x000fe20000081090 */
[----:B------:R-:W2:Y:S04]  /*3bc40*/  LDL.LU R144, [R1+0x300] ;  /* 0x0003000001907983 */ /* 0x000ea80000300800 */
[----:B------:R-:W2:Y:S04]  /*3bc50*/  LDL.LU R145, [R1+0x304] ;  /* 0x0003040001917983 */ /* 0x000ea80000300800 */
[----:B------:R-:W2:Y:S04]  /*3bc60*/  LDL.LU R146, [R1+0x308] ;  /* 0x0003080001927983 */ /* 0x000ea80000300800 */
[----:B------:R-:W2:Y:S01]  /*3bc70*/  LDL.LU R147, [R1+0x30c] ;  /* 0x00030c0001937983 */ /* 0x000ea20000300800 */
[----:B---3--:R-:W-:-:S02]  /*3bc80*/  IMAD.MOV.U32 R209, RZ, RZ, R21 ;  /* 0x000000ffffd17224 */ /* 0x008fc400078e0015 */
[----:B----4-:R-:W-:Y:S02]  /*3bc90*/  IMAD.MOV.U32 R208, RZ, RZ, R20 ;  /* 0x000000ffffd07224 */ /* 0x010fe400078e0014 */
[----:B------:R-:W3:Y:S04]  /*3bca0*/  LDL.LU R20, [R1+0x1258] ;  /* 0x0012580001147983 */ /* 0x000ee80000300800 */
        /* <DEDUP_REMOVED lines=14> */
[----:B------:R-:W-:Y:S01]  /*3bd90*/  IMAD.MOV.U32 R207, RZ, RZ, R64 ;  /* 0x000000ffffcf7224 */ /* 0x000fe200078e0040 */
[----:B------:R-:W-:Y:S01]  /*3bda0*/  MOV R49, R60 ;  /* 0x0000003c00317202 */ /* 0x000fe20000000f00 */
        /* <DEDUP_REMOVED lines=12> */
[C---:B--2---:R-:W-:Y:S08]  /*3be70*/  HMMA.1688.F32.TF32 R120, R180.reuse, R54, R184 ;  /* 0x00000036b478723c */ /* 0x044ff000000810b8 */
[C---:B------:R-:W-:Y:S08]  /*3be80*/  HMMA.1688.F32.TF32 R144, R180.reuse, R58, R144 ;  /* 0x0000003ab490723c */ /* 0x040ff00000081090 */
[C---:B------:R-:W-:Y:S08]  /*3be90*/  HMMA.1688.F32.TF32 R208, R180.reuse, R62, R208 ;  /* 0x0000003eb4d0723c */ /* 0x040ff000000810d0 */
[C---:B------:R-:W-:Y:S08]  /*3bea0*/  HMMA.1688.F32.TF32 R216, R180.reuse, R66, R216 ;  /* 0x00000042b4d8723c */ /* 0x040ff000000810d8 */
[----:B------:R-:W-:Y:S01]  /*3beb0*/  HMMA.1688.F32.TF32 R180, R180, R142, R72 ;  /* 0x0000008eb4b4723c */ /* 0x000fe20000081048 */
[----:B------:R-:W-:-:S02]  /*3bec0*/  IMAD.MOV.U32 R230, RZ, RZ, R125 ;  /* 0x000000ffffe67224 */ /* 0x000fc400078e007d */
[----:B------:R-:W-:Y:S02]  /*3bed0*/  IMAD.MOV.U32 R231, RZ, RZ, R124 ;  /* 0x000000ffffe77224 */ /* 0x000fe400078e007c */
[----:B------:R-:W-:-:S05]  /*3bee0*/  IMAD.MOV.U32 R195, RZ, RZ, R128 ;  /* 0x000000ffffc37224 */ /* 0x000fca00078e0080 */
[----:B------:R-:W-:Y:S01]  /*3bef0*/  HMMA.1688.F32.TF32 R124, R176, R126, R228 ;  /* 0x0000007eb07c723c */ /* 0x000fe200000810e4 */
[----:B------:R-:W-:Y:S02]  /*3bf00*/  IMAD.MOV.U32 R186, RZ, RZ, R25 ;  /* 0x000000ffffba7224 */ /* 0x000fe400078e0019 */
[----:B------:R-:W-:Y:S01]  /*3bf10*/  IMAD.MOV.U32 R187, RZ, RZ, R24 ;  /* 0x000000ffffbb7224 */ /* 0x000fe200078e0018 */
[----:B------:R-:W-:Y:S01]  /*3bf20*/  MOV R185, R28 ;  /* 0x0000001c00b97202 */ /* 0x000fe20000000f00 */
[----:B------:R-:W-:-:S03]  /*3bf30*/  IMAD.MOV.U32 R184, RZ, RZ, R29 ;  /* 0x000000ffffb87224 */ /* 0x000fc600078e001d */
[----:B------:R-:W-:Y:S01]  /*3bf40*/  HMMA.1688.F32.TF32 R24, R176, R26, R84 ;  /* 0x0000001ab018723c */ /* 0x000fe20000081054 */
[----:B------:R-:W-:Y:S01]  /*3bf50*/  IMAD.MOV.U32 R190, RZ, RZ, R33 ;  /* 0x000000ffffbe7224 */ /* 0x000fe200078e0021 */
[----:B------:R-:W-:Y:S01]  /*3bf60*/  MOV R198, R41 ;  /* 0x0000002900c67202 */ /* 0x000fe20000000f00 */
[----:B------:R-:W-:Y:S02]  /*3bf70*/  IMAD.MOV.U32 R191, RZ, RZ, R32 ;  /* 0x000000ffffbf7224 */ /* 0x000fe400078e0020 */
[----:B------:R-:W-:-:S03]  /*3bf80*/  IMAD.MOV.U32 R196, RZ, RZ, R53 ;  /* 0x000000ffffc47224 */ /* 0x000fc600078e0035 */
[C---:B------:R-:W-:Y:S01]  /*3bf90*/  HMMA.1688.F32.TF32 R28, R176.reuse, R30, R240 ;  /* 0x0000001eb01c723c */ /* 0x040fe200000810f0 */
[----:B------:R-:W-:Y:S02]  /*3bfa0*/  IMAD.MOV.U32 R197, RZ, RZ, R52 ;  /* 0x000000ffffc57224 */ /* 0x000fe400078e0034 */
[----:B------:R-:W-:Y:S02]  /*3bfb0*/  IMAD.MOV.U32 R199, RZ, RZ, R40 ;  /* 0x000000ffffc77224 */ /* 0x000fe400078e0028 */
[----:B------:R-:W-:Y:S02]  /*3bfc0*/  IMAD.MOV.U32 R188, RZ, RZ, R37 ;  /* 0x000000ffffbc7224 */ /* 0x000fe400078e0025 */
[----:B------:R-:W-:Y:S02]  /*3bfd0*/  IMAD.MOV.U32 R189, RZ, RZ, R36 ;  /* 0x000000ffffbd7224 */ /* 0x000fe400078e0024 */
[----:B------:R-:W-:Y:S01]  /*3bfe0*/  IMAD.MOV.U32 R192, RZ, RZ, R133 ;  /* 0x000000ffffc07224 */ /* 0x000fe200078e0085 */
[----:B------:R-:W-:Y:S01]  /*3bff0*/  HMMA.1688.F32.TF32 R36, R176, R38, R4 ;  /* 0x00000026b024723c */ /* 0x000fe20000081004 */
[----:B------:R-:W-:-:S02]  /*3c000*/  IMAD.MOV.U32 R193, RZ, RZ, R132 ;  /* 0x000000ffffc17224 */ /* 0x000fc400078e0084 */
[----:B------:R-:W-:-:S05]  /*3c010*/  IMAD.MOV.U32 R194, RZ, RZ, R129 ;  /* 0x000000ffffc27224 */ /* 0x000fca00078e0081 */
[C---:B------:R-:W-:Y:S08]  /*3c020*/  HMMA.1688.F32.TF32 R40, R176.reuse, R42, R8 ;  /* 0x0000002ab028723c */ /* 0x040ff00000081008 */
[C---:B------:R-:W-:Y:S08]  /*3c030*/  HMMA.1688.F32.TF32 R52, R176.reuse, R54, R12 ;  /* 0x00000036b034723c */ /* 0x040ff0000008100c */
[----:B------:R-:W-:Y:S01]  /*3c040*/  HMMA.1688.F32.TF32 R132, R176, R134, R192 ;  /* 0x00000086b084723c */ /* 0x000fe200000810c0 */
[----:B---3--:R-:W-:-:S02]  /*3c050*/  IMAD.MOV.U32 R250, RZ, RZ, R0 ;  /* 0x000000fffffa7224 */ /* 0x008fc400078e0000 */
[----:B------:R-:W2:Y:S04]  /*3c060*/  LDL.LU R0, [R1+0x1248] ;  /* 0x0012480001007983 */ /* 0x000ea80000300800 */
[----:B------:R-:W-:Y:S04]  /*3c070*/  STL.64 [R1+0x250], R204 ;  /* 0x000250cc01007387 */ /* 0x000fe80000100a00 */
[----:B------:R1:W-:Y:S04]  /*3c080*/  STL.64 [R1+0x258], R206 ;  /* 0x000258ce01007387 */ /* 0x0003e80000100a00 */
[----:B-1----:R1:W5:Y:S04]  /*3c090*/  LDL.LU.64 R206, [R1+0x1240] ;  /* 0x0012400001ce7983 */ /* 0x0023680000300a00 */
[----:B------:R1:W5:Y:S04]  /*3c0a0*/  LDL.LU.64 R204, [R1+0x1238] ;  /* 0x0012380001cc7983 */ /* 0x0003680000300a00 */
[----:B------:R-:W-:Y:S04]  /*3c0b0*/  STL.64 [R1+0x4c0], R68 ;  /* 0x0004c04401007387 */ /* 0x000fe80000100a00 */
[----:B------:R3:W-:Y:S04]  /*3c0c0*/  STL.64 [R1+0x4c8], R70 ;  /* 0x0004c84601007387 */ /* 0x0007e80000100a00 */
[----:B---3--:R1:W5:Y:S04]  /*3c0d0*/  LDL.LU.64 R70, [R1+0x1230] ;  /* 0x0012300001467983 */ /* 0x0083680000300a00 */
[----:B------:R1:W5:Y:S04]  /*3c0e0*/  LDL.LU.64 R68, [R1+0x1228] ;  /* 0x0012280001447983 */ /* 0x0003680000300a00 */
[----:B------:R-:W-:Y:S04]  /*3c0f0*/  STL.64 [R1+0x270], R48 ;  /* 0x0002703001007387 */ /* 0x000fe80000100a00 */
[----:B------:R3:W-:Y:S04]  /*3c100*/  STL.64 [R1+0x278], R50 ;  /* 0x0002783201007387 */ /* 0x0007e80000100a00 */
[----:B---3--:R1:W5:Y:S04]  /*3c110*/  LDL.LU.64 R50, [R1+0x1220] ;  /* 0x0012200001327983 */ /* 0x0083680000300a00 */
[----:B------:R1:W5:Y:S04]  /*3c120*/  LDL.LU.64 R48, [R1+0x1218] ;  /* 0x0012180001307983 */ /* 0x0003680000300a00 */
[----:B------:R-:W-:Y:S04]  /*3c130*/  STL.64 [R1+0x3c0], R44 ;  /* 0x0003c02c01007387 */ /* 0x000fe80000100a00 */
[----:B------:R3:W-:Y:S01]  /*3c140*/  STL.64 [R1+0x3c8], R46 ;  /* 0x0003c82e01007387 */ /* 0x0007e20000100a00 */
[----:B------:R-:W-:-:S03]  /*3c150*/  IMAD.MOV.U32 R251, RZ, RZ, R252 ;  /* 0x000000fffffb7224 */ /* 0x000fc600078e00fc */
[----:B---3--:R1:W5:Y:S04]  /*3c160*/  LDL.LU.64 R46, [R1+0x1210] ;  /* 0x00121000012e7983 */ /* 0x0083680000300a00 */
[----:B------:R1:W5:Y:S04]  /*3c170*/  LDL.LU.64 R44, [R1+0x1208] ;  /* 0x00120800012c7983 */ /* 0x0003680000300a00 */
[----:B------:R1:W5:Y:S04]  /*3c180*/  LDL.LU.64 R74, [R1+0x1200] ;  /* 0x00120000014a7983 */ /* 0x0003680000300a00 */
[----:B------:R1:W5:Y:S04]  /*3c190*/  LDL.LU.64 R72, [R1+0x11f8] ;  /* 0x0011f80001487983 */ /* 0x0003680000300a00 */
[----:B------:R4:W-:Y:S04]  /*3c1a0*/  STL.64 [R1+0x390], R180 ;  /* 0x000390b401007387 */ /* 0x0009e80000100a00 */
[----:B------:R3:W-:Y:S04]  /*3c1b0*/  STL.64 [R1+0x398], R182 ;  /* 0x000398b601007387 */ /* 0x0007e80000100a00 */
[----:B------:R-:W2:Y:S01]  /*3c1c0*/  LDL.LU R128, [R1+0x938] ;  /* 0x0009380001807983 */ /* 0x000ea20000300800 */
[----:B----4-:R-:W-:-:S02]  /*3c1d0*/  IMAD.MOV.U32 R180, RZ, RZ, R21 ;  /* 0x000000ffffb47224 */ /* 0x010fc400078e0015 */
[----:B------:R-:W-:Y:S02]  /*3c1e0*/  IMAD.MOV.U32 R181, RZ, RZ, R20 ;  /* 0x000000ffffb57224 */ /* 0x000fe400078e0014 */
[----:B---3--:R-:W-:Y:S02]  /*3c1f0*/  IMAD.MOV.U32 R182, RZ, RZ, R17 ;  /* 0x000000ffffb67224 */ /* 0x008fe400078e0011 */
[----:B------:R-:W-:Y:S02]  /*3c200*/  IMAD.MOV.U32 R183, RZ, RZ, R16 ;  /* 0x000000ffffb77224 */ /* 0x000fe400078e0010 */
[C---:B------:R-:W-:Y:S01]  /*3c210*/  HMMA.1688.F32.TF32 R16, R176.reuse, R18, R76 ;  /* 0x00000012b010723c */ /* 0x040fe2000008104c */
[----:B------:R1:W5:Y:S04]  /*3c220*/  LDL.LU.64 R78, [R1+0x11f0] ;  /* 0x0011f000014e7983 */ /* 0x0003680000300a00 */
[----:B------:R1:W5:Y:S03]  /*3c230*/  LDL.LU.64 R76, [R1+0x11e8] ;  /* 0x0011e800014c7983 */ /* 0x0003660000300a00 */
[C---:B------:R-:W-:Y:S01]  /*3c240*/  HMMA.1688.F32.TF32 R20, R176.reuse, R22, R80 ;  /* 0x00000016b014723c */ /* 0x040fe20000081050 */
[----:B------:R1:W5:Y:S04]  /*3c250*/  LDL.LU.64 R82, [R1+0x11e0] ;  /* 0x0011e00001527983 */ /* 0x0003680000300a00 */
[----:B------:R1:W5:Y:S04]  /*3c260*/  LDL.LU.64 R80, [R1+0x11d8] ;  /* 0x0011d80001507983 */ /* 0x0003680000300a00 */
[----:B------:R1:W5:Y:S01]  /*3c270*/  LDL.LU.64 R86, [R1+0x11d0] ;  /* 0x0011d00001567983 */ /* 0x0003620000300a00 */
[C---:B------:R-:W-:Y:S03]  /*3c280*/  HMMA.1688.F32.TF32 R32, R176.reuse, R34, R248 ;  /* 0x00000022b020723c */ /* 0x040fe600000810f8 */
[----:B------:R1:W5:Y:S04]  /*3c290*/  LDL.LU.64 R84, [R1+0x11c8] ;  /* 0x0011c80001547983 */ /* 0x0003680000300a00 */
[----:B------:R1:W5:Y:S04]  /*3c2a0*/  LDL.LU.64 R242, [R1+0x11c0] ;  /* 0x0011c00001f27983 */ /* 0x0003680000300a00 */
[----:B------:R1:W5:Y:S04]  /*3c2b0*/  LDL.LU.64 R240, [R1+0x11b8] ;  /* 0x0011b80001f07983 */ /* 0x0003680000300a00 */
[----:B------:R1:W5:Y:S04]  /*3c2c0*/  LDL.LU.64 R250, [R1+0x11b0] ;  /* 0x0011b00001fa7983 */ /* 0x0003680000300a00 */
[----:B------:R1:W5:Y:S01]  /*3c2d0*/  LDL.LU.64 R248, [R1+0x11a8] ;  /* 0x0011a80001f87983 */ /* 0x0003620000300a00 */
[C---:B------:R-:W-:Y:S03]  /*3c2e0*/  HMMA.1688.F32.TF32 R56, R176.reuse, R58, R180 ;  /* 0x0000003ab038723c */ /* 0x040fe600000810b4 */
[----:B------:R1:W5:Y:S04]  /*3c2f0*/  LDL.LU.64 R6, [R1+0x11a0] ;  /* 0x0011a00001067983 */ /* 0x0003680000300a00 */
[----:B------:R1:W5:Y:S01]  /*3c300*/  LDL.LU.64 R4, [R1+0x1198] ;  /* 0x0011980001047983 */ /* 0x0003620000300a00 */
[C---:B------:R-:W-:Y:S03]  /*3c310*/  HMMA.1688.F32.TF32 R180, R176.reuse, R130, R196 ;  /* 0x00000082b0b4723c */ /* 0x040fe600000810c4 */
[----:B------:R1:W5:Y:S04]  /*3c320*/  LDL.LU.64 R10, [R1+0x1190] ;  /* 0x00119000010a7983 */ /* 0x0003680000300a00 */
[----:B------:R1:W5:Y:S04]  /*3c330*/  LDL.LU.64 R8, [R1+0x1188] ;  /* 0x0011880001087983 */ /* 0x0003680000300a00 */
[----:B------:R1:W5:Y:S04]  /*3c340*/  LDL.LU.64 R14, [R1+0x1180] ;  /* 0x00118000010e7983 */ /* 0x0003680000300a00 */
[----:B------:R1:W5:Y:S04]  /*3c350*/  LDL.LU.64 R12, [R1+0x1178] ;  /* 0x00117800010c7983 */ /* 0x0003680000300a00 */
[----:B------:R-:W-:Y:S04]  /*3c360*/  STL.64 [R1+0x220], R124 ;  /* 0x0002207c01007387 */ /* 0x000fe80000100a00 */
[----:B------:R3:W-:Y:S02]  /*3c370*/  STL.64 [R1+0x228], R126 ;  /* 0x0002287e01007387 */ /* 0x0007e40000100a00 */
[C---:B---3--:R-:W-:Y:S02]  /*3c380*/  HMMA.1688.F32.TF32 R124, R176.reuse, R138, R188 ;  /* 0x0000008ab07c723c */ /* 0x048fe400000810bc */
[----:B------:R-:W-:Y:S04]  /*3c390*/  STL.64 [R1+0x210], R180 ;  /* 0x000210b401007387 */ /* 0x000fe80000100a00 */
[----:B------:R-:W-:Y:S04]  /*3c3a0*/  STL.64 [R1+0x218], R182 ;  /* 0x000218b601007387 */ /* 0x000fe80000100a00 */
[----:B------:R-:W-:Y:S04]  /*3c3b0*/  STL.64 [R1+0x200], R132 ;  /* 0x0002008401007387 */ /* 0x000fe80000100a00 */
[----:B------:R-:W-:Y:S09]  /*3c3c0*/  STL.64 [R1+0x208], R134 ;  /* 0x0002088601007387 */ /* 0x000ff20000100a00 */
[----:B------:R-:W-:Y:S04]  /*3c3d0*/  STL.64 [R1+0x1d0], R124 ;  /* 0x0001d07c01007387 */ /* 0x000fe80000100a00 */
[----:B------:R3:W-:Y:S04]  /*3c3e0*/  STL.64 [R1+0x1d8], R126 ;  /* 0x0001d87e01007387 */ /* 0x0007e80000100a00 */
[----:B------:R-:W4:Y:S01]  /*3c3f0*/  LDL.LU R139, [R1+0xd34] ;  /* 0x000d3400018b7983 */ /* 0x000f220000300800 */
[----:B---3--:R-:W-:Y:S11]  /*3c400*/  HMMA.1688.F32.TF32 R124, R176, R142, R184 ;  /* 0x0000008eb07c723c */ /* 0x008ff600000810b8 */
[----:B------:R-:W-:Y:S11]  /*3c410*/  @!UPT UIADD3 URZ, URZ, URZ, URZ ;  /* 0x0000003f3f3ff290 */ /* 0x000ff6000fffe03f */
[----:B------:R-:W-:Y:S01]  /*3c420*/  @!UPT UIADD3 URZ, URZ, URZ, URZ ;  /* 0x0000003f3f3ff290 */ /* 0x000fe2000fffe03f */
[----:B------:R-:W-:Y:S04]  /*3c430*/  STL.64 [R1+0x190], R124 ;  /* 0x0001907c01007387 */ /* 0x000fe80000100a00 */
[----:B------:R3:W-:Y:S04]  /*3c440*/  STL.64 [R1+0x198], R126 ;  /* 0x0001987e01007387 */ /* 0x0007e80000100a00 */
[----:B---3--:R-:W3:Y:S04]  /*3c450*/  LDL.LU R126, [R1+0xd3c] ;  /* 0x000d3c00017e7983 */ /* 0x008ee80000300800 */
[----:B------:R-:W4:Y:S04]  /*3c460*/  LDL.LU R143, [R1+0xd2c] ;  /* 0x000d2c00018f7983 */ /* 0x000f280000300800 */
[----:B------:R-:W4:Y:S04]  /*3c470*/  LDL.LU R136, [R1+0xd38] ;  /* 0x000d380001887983 */ /* 0x000f280000300800 */
[----:B------:R-:W4:Y:S04]  /*3c480*/  LDL.LU R142, [R1+0xd24] ;  /* 0x000d2400018e7983 */ /* 0x000f280000300800 */
[----:B------:R-:W4:Y:S01]  /*3c490*/  LDL.LU R131, [R1+0xd30] ;  /* 0x000d300001837983 */ /* 0x000f220000300800 */
[----:B------:R-:W-:Y:S01]  /*3c4a0*/  MOV R252, 0x3f ;  /* 0x0000003f00fc7802 */ /* 0x000fe20000000f00 */
[----:B------:R-:W-:Y:S01]  /*3c4b0*/  IMAD.MOV.U32 R138, RZ, RZ, c[0x0][0x188] ;  /* 0x00006200ff8a7624 */ /* 0x000fe200078e00ff */
[----:B------:R-:W-:Y:S01]  /*3c4c0*/  IADD3 R2, R2, -0x140, RZ ;  /* 0xfffffec002027810 */ /* 0x000fe20007ffe0ff */
[----:B------:R-:W4:Y:S01]  /*3c4d0*/  LDL.LU R130, [R1+0x968] ;  /* 0x0009680001827983 */ /* 0x000f220000300800 */
[----:B------:R-:W-:-:S03]  /*3c4e0*/  IADD3 R252, R252, c[0x0][0x180], RZ ;  /* 0x00006000fcfc7a10 */ /* 0x000fc60007ffe0ff */
[----:B------:R-:W4:Y:S01]  /*3c4f0*/  LDL.LU R127, [R1+0x96c] ;  /* 0x00096c00017f7983 */ /* 0x000f220000300800 */
[----:B------:R-:W-:Y:S01]  /*3c500*/  SHF.R.S32.HI R3, RZ, 0x1f, R252 ;  /* 0x0000001fff037819 */ /* 0x000fe200000114fc */
[----:B------:R-:W-:Y:S02]  /*3c510*/  IMAD.SHL.U32 R138, R138, 0x40, RZ ;  /* 0x000000408a8a7824 */ /* 0x000fe400078e00ff */
[----:B------:R-:W1:Y:S01]  /*3c520*/  S2R R133, SR_TID.X ;  /* 0x0000000000857919 */ /* 0x000e620000002100 */
[----:B------:R-:W-:-:S03]  /*3c530*/  LEA.HI R3, R3, R252, RZ, 0x6 ;  /* 0x000000fc03037211 */ /* 0x000fc600078f30ff */
[----:B------:R-:W4:Y:S01]  /*3c540*/  LDL.LU R132, [R1+0xd1c] ;  /* 0x000d1c0001847983 */ /* 0x000f220000300800 */
[----:B------:R-:W-:Y:S01]  /*3c550*/  SHF.R.S32.HI R3, RZ, 0x6, R3 ;  /* 0x00000006ff037819 */ /* 0x000fe20000011403 */
[----:B------:R-:W-:Y:S02]  /*3c560*/  IMAD.SHL.U32 R138, R138, 0x4, RZ ;  /* 0x000000048a8a7824 */ /* 0x000fe400078e00ff */
[----:B------:R-:W4:Y:S01]  /*3c570*/  LDL.LU R129, [R1+0xd28] ;  /* 0x000d280001817983 */ /* 0x000f220000300800 */
[----:B------:R-:W-:-:S03]  /*3c580*/  IADD3 R3, R3, -0x5, RZ ;  /* 0xfffffffb03037810 */ /* 0x000fc60007ffe0ff */
[----:B------:R-:W4:Y:S04]  /*3c590*/  LDL.LU R141, [R1+0x998] ;  /* 0x00099800018d7983 */ /* 0x000f280000300800 */
[----:B------:R-:W4:Y:S01]  /*3c5a0*/  LDL.LU R140, [R1+0x99c] ;  /* 0x00099c00018c7983 */ /* 0x000f220000300800 */
[----:B------:R-:W-:-:S03]  /*3c5b0*/  UISETP.GT.AND UP0, UPT, UR5, 0x4, UPT ;  /* 0x000000040500788c */ /* 0x000fc6000bf04270 */
[----:B------:R-:W4:Y:S04]  /*3c5c0*/  LDL.LU R137, [R1+0xd20] ;  /* 0x000d200001897983 */ /* 0x000f280000300800 */
[----:B------:R-:W4:Y:S01]  /*3c5d0*/  LDL.LU R134, [R1+0x9cc] ;  /* 0x0009cc0001867983 */ /* 0x000f220000300800 */
[----:B------:R-:W-:Y:S01]  /*3c5e0*/  USEL UR5, UR5, URZ, !UP0 ;  /* 0x0000003f05057287 */ /* 0x000fe2000c000000 */
[----:B-1----:R-:W-:-:S05]  /*3c5f0*/  LOP3.LUT R252, R133, 0x7f, RZ, 0xc0, !PT ;  /* 0x0000007f85fc7812 */ /* 0x002fca00078ec0ff */
[----:B------:R-:W-:Y:S02]  /*3c600*/  IMAD.SHL.U32 R135, R252, 0x4, RZ ;  /* 0x00000004fc877824 */ /* 0x000fe400078e00ff */
[C---:B--2---:R-:W-:Y:S01]  /*3c610*/  IMAD R2, R128.reuse, -0x40, R2 ;  /* 0xffffffc080027824 */ /* 0x044fe200078e0202 */
[----:B------:R-:W-:-:S04]  /*3c620*/  ISETP.GE.AND P0, PT, R128, R3, PT ;  /* 0x000000038000720c */ /* 0x000fc80003f06270 */
[C---:B------:R-:W-:Y:S02]  /*3c630*/  ISETP.GT.AND P1, PT, R2.reuse, RZ, PT ;  /* 0x000000ff0200720c */ /* 0x040fe40003f24270 */
[C---:B------:R-:W-:Y:S02]  /*3c640*/  ISETP.GT.AND P2, PT, R2.reuse, 0x4, PT ;  /* 0x000000040200780c */ /* 0x040fe40003f44270 */
[----:B------:R-:W-:Y:S02]  /*3c650*/  SEL R3, RZ, 0x4, !P1 ;  /* 0x00000004ff037807 */ /* 0x000fe40004800000 */
[----:B------:R-:W-:Y:S02]  /*3c660*/  SEL R125, RZ, 0x4, !P2 ;  /* 0x00000004ff7d7807 */ /* 0x000fe40005000000 */
[----:B------:R-:W-:Y:S02]  /*3c670*/  SEL R3, R3, RZ, !P0 ;  /* 0x000000ff03037207 */ /* 0x000fe40004000000 */
[----:B------:R-:W-:-:S02]  /*3c680*/  ISETP.GT.AND P3, PT, R2, 0x8, PT ;  /* 0x000000080200780c */ /* 0x000fc40003f64270 */
[----:B------:R-:W-:Y:S02]  /*3c690*/  ISETP.GT.AND P4, PT, R2, 0xc, PT ;  /* 0x0000000c0200780c */ /* 0x000fe40003f84270 */
[----:B------:R-:W-:Y:S02]  /*3c6a0*/  SEL R125, R125, RZ, !P0 ;  /* 0x000000ff7d7d7207 */ /* 0x000fe40004000000 */
[----:B------:R-:W-:Y:S02]  /*3c6b0*/  ISETP.NE.U32.AND P1, PT, R3, RZ, PT ;  /* 0x000000ff0300720c */ /* 0x000fe40003f25070 */
[----:B------:R-:W-:Y:S02]  /*3c6c0*/  SEL R124, RZ, 0x4, !P3 ;  /* 0x00000004ff7c7807 */ /* 0x000fe40005800000 */
[----:B------:R-:W-:Y:S02]  /*3c6d0*/  SEL R3, RZ, 0x4, !P4 ;  /* 0x00000004ff037807 */ /* 0x000fe40006000000 */
[----:B------:R-:W-:-:S02]  /*3c6e0*/  ISETP.NE.U32.AND P3, PT, R125, RZ, PT ;  /* 0x000000ff7d00720c */ /* 0x000fc40003f65070 */
[----:B------:R-:W-:Y:S02]  /*3c6f0*/  SEL R3, R3, RZ, !P0 ;  /* 0x000000ff03037207 */ /* 0x000fe40004000000 */
[----:B------:R-:W-:Y:S02]  /*3c700*/  SEL R124, R124, RZ, !P0 ;  /* 0x000000ff7c7c7207 */ /* 0x000fe40004000000 */
[----:B------:R-:W-:Y:S01]  /*3c710*/  ISETP.NE.U32.AND P4, PT, R3, RZ, PT ;  /* 0x000000ff0300720c */ /* 0x000fe20003f85070 */
[----:B------:R-:W-:Y:S01]  /*3c720*/  IMAD.U32 R3, RZ, RZ, UR5 ;  /* 0x00000005ff037e24 */ /* 0x000fe2000f8e00ff */
[----:B------:R-:W-:-:S03]  /*3c730*/  ISETP.NE.U32.AND P2, PT, R124, RZ, PT ;  /* 0x000000ff7c00720c */ /* 0x000fc60003f45070 */
[----:B------:R-:W-:Y:S01]  /*3c740*/  IMAD R3, R3, 0x10000, R135 ;  /* 0x0001000003037824 */ /* 0x000fe200078e0287 */
[----:B---3--:R-:W-:-:S04]  /*3c750*/  IADD3 R126, P5, R126, R138, RZ ;  /* 0x0000008a7e7e7210 */ /* 0x008fc80007fbe0ff */
[----:B----4-:R-:W-:Y:S02]  /*3c760*/  IADD3.X R139, R139, R0, RZ, P5, !PT ;  /* 0x000000008b8b7210 */ /* 0x010fe40002ffe4ff */
[-C--:B------:R-:W-:Y:S01]  /*3c770*/  IADD3 R136, P6, R136, R138.reuse, RZ ;  /* 0x0000008a88887210 */ /* 0x080fe20007fde0ff */
[----:B------:R-:W-:Y:S04]  /*3c780*/  STL [R1+0xd3c], R126 ;  /* 0x000d3c7e01007387 */ /* 0x000fe80000100800 */
[----:B------:R-:W-:Y:S01]  /*3c790*/  IMAD.X R143, R143, 0x1, R0, P6 ;  /* 0x000000018f8f7824 */ /* 0x000fe200030e0600 */
[----:B------:R-:W-:Y:S01]  /*3c7a0*/  IADD3 R131, P5, R131, R138, RZ ;  /* 0x0000008a83837210 */ /* 0x000fe20007fbe0ff */
[----:B------:R-:W-:Y:S01]  /*3c7b0*/  STL [R1+0xd38], R136 ;  /* 0x000d388801007387 */ /* 0x000fe20000100800 */
[----:B------:R-:W-:-:S03]  /*3c7c0*/  IMAD.MOV.U32 R125, RZ, RZ, R139 ;  /* 0x000000ffff7d7224 */ /* 0x000fc600078e008b */
[----:B------:R1:W-:Y:S04]  /*3c7d0*/  STL [R1+0xd34], R139 ;  /* 0x000d348b01007387 */ /* 0x0003e80000100800 */
[----:B------:R2:W-:Y:S04]  /*3c7e0*/  STL [R1+0xd30], R131 ;  /* 0x000d308301007387 */ /* 0x0005e80000100800 */
[----:B------:R-:W-:Y:S04]  /*3c7f0*/  STL [R1+0xd2c], R143 ;  /* 0x000d2c8f01007387 */ /* 0x000fe80000100800 */
[----:B-1----:R-:W3:Y:S01]  /*3c800*/  LDL.LU R139, [R1+0xd14] ;  /* 0x000d1400018b7983 */ /* 0x002ee20000300800 */
[----:B------:R-:W-:-:S05]  /*3c810*/  IMAD.MOV.U32 R124, RZ, RZ, R126 ;  /* 0x000000ffff7c7224 */ /* 0x000fca00078e007e */
[----:B------:R-:W-:Y:S01]  /*3c820*/  @!PT LDS RZ, [RZ] ;  /* 0x00000000fffff984 */ /* 0x000fe20000000800 */
[----:B------:R-:W-:Y:S01]  /*3c830*/  @!PT LDS RZ, [RZ] ;  /* 0x00000000fffff984 */ /* 0x000fe20000000800 */
[----:B------:R-:W-:Y:S01]  /*3c840*/  @!PT LDS RZ, [RZ] ;  /* 0x00000000fffff984 */ /* 0x000fe20000000800 */
[----:B------:R1:W-:Y:S02]  /*3c850*/  LDGSTS.E [R3], [R124.64], P1 ;  /* 0x000000007c037fae */ /* 0x0003e40008921848 */
[----:B-1----:R-:W-:Y:S02]  /*3c860*/  IMAD.MOV.U32 R124, RZ, RZ, R136 ;  /* 0x000000ffff7c7224 */ /* 0x002fe400078e0088 */
[----:B------:R-:W4:Y:S01]  /*3c870*/  LDL.LU R136, [R1+0x9c8] ;  /* 0x0009c80001887983 */ /* 0x000f220000300800 */
[----:B------:R-:W-:Y:S01]  /*3c880*/  MOV R125, R143 ;  /* 0x0000008f007d7202 */ /* 0x000fe20000000f00 */
[----:B------:R-:W-:Y:S01]  /*3c890*/  IMAD.X R142, R142, 0x1, R0, P5 ;  /* 0x000000018e8e7824 */ /* 0x000fe200028e0600 */
[----:B------:R-:W-:-:S03]  /*3c8a0*/  IADD3 R127, P5, R127, R138, RZ ;  /* 0x0000008a7f7f7210 */ /* 0x000fc60007fbe0ff */
[----:B------:R1:W-:Y:S01]  /*3c8b0*/  LDGSTS.E [R3+0x200], [R124.64], P1 ;  /* 0x002000007c037fae */ /* 0x0003e20008921848 */
[----:B------:R-:W-:Y:S01]  /*3c8c0*/  ISETP.GT.AND P6, PT, R2, 0x10, PT ;  /* 0x000000100200780c */ /* 0x000fe20003fc4270 */
[----:B------:R-:W-:-:S03]  /*3c8d0*/  IMAD.X R130, R130, 0x1, R0, P5 ;  /* 0x0000000182827824 */ /* 0x000fc600028e0600 */
[----:B------:R-:W-:Y:S01]  /*3c8e0*/  SEL R126, RZ, 0x4, !P6 ;  /* 0x00000004ff7e7807 */ /* 0x000fe20007000000 */
[----:B-1----:R-:W-:Y:S02]  /*3c8f0*/  IMAD.MOV.U32 R124, RZ, RZ, R131 ;  /* 0x000000ffff7c7224 */ /* 0x002fe400078e0083 */
[----:B------:R-:W-:Y:S01]  /*3c900*/  IMAD.MOV.U32 R125, RZ, RZ, R142 ;  /* 0x000000ffff7d7224 */ /* 0x000fe200078e008e */
[----:B------:R-:W-:-:S04]  /*3c910*/  SEL R126, R126, RZ, !P0 ;  /* 0x000000ff7e7e7207 */ /* 0x000fc80004000000 */
[----:B------:R1:W-:Y:S01]  /*3c920*/  LDGSTS.E [R3+0x1000], [R124.64], P3 ;  /* 0x010000007c037fae */ /* 0x0003e20009921848 */
[----:B------:R-:W-:Y:S02]  /*3c930*/  ISETP.GT.AND P5, PT, R2, 0x14, PT ;  /* 0x000000140200780c */ /* 0x000fe40003fa4270 */
[----:B------:R-:W-:Y:S01]  /*3c940*/  ISETP.NE.U32.AND P1, PT, R126, RZ, PT ;  /* 0x000000ff7e00720c */ /* 0x000fe20003f25070 */
[----:B------:R-:W-:Y:S01]  /*3c950*/  STL [R1+0xd24], R142 ;  /* 0x000d248e01007387 */ /* 0x000fe20000100800 */
[----:B-1----:R-:W-:Y:S02]  /*3c960*/  IMAD.MOV.U32 R124, RZ, RZ, R127 ;  /* 0x000000ffff7c7224 */ /* 0x002fe400078e007f */
[----:B------:R-:W-:Y:S01]  /*3c970*/  IMAD.MOV.U32 R125, RZ, RZ, R130 ;  /* 0x000000ffff7d7224 */ /* 0x000fe200078e0082 */
[----:B------:R-:W-:Y:S01]  /*3c980*/  STL [R1+0x96c], R127 ;  /* 0x00096c7f01007387 */ /* 0x000fe20000100800 */
[----:B------:R-:W-:-:S03]  /*3c990*/  SEL R126, RZ, 0x4, !P5 ;  /* 0x00000004ff7e7807 */ /* 0x000fc60006800000 */
[----:B------:R1:W-:Y:S01]  /*3c9a0*/  LDGSTS.E [R3+0x1200], [R124.64], P3 ;  /* 0x012000007c037fae */ /* 0x0003e20009921848 */
[-C--:B------:R-:W-:Y:S02]  /*3c9b0*/  IADD3 R129, P3, R129, R138.reuse, RZ ;  /* 0x0000008a81817210 */ /* 0x080fe40007f7e0ff */
[-C--:B------:R-:W-:Y:S01]  /*3c9c0*/  IADD3 R140, P5, R140, R138.reuse, RZ ;  /* 0x0000008a8c8c7210 */ /* 0x080fe20007fbe0ff */
[----:B------:R1:W-:Y:S01]  /*3c9d0*/  STL [R1+0x968], R130 ;  /* 0x0009688201007387 */ /* 0x0003e20000100800 */
[----:B------:R-:W-:Y:S01]  /*3c9e0*/  IADD3 R137, P6, R137, R138, RZ ;  /* 0x0000008a89897210 */ /* 0x000fe20007fde0ff */
[----:B------:R-:W-:Y:S02]  /*3c9f0*/  IMAD.X R132, R132, 0x1, R0, P3 ;  /* 0x0000000184847824 */ /* 0x000fe400018e0600 */
[----:B--2---:R-:W2:Y:S01]  /*3ca00*/  LDL.LU R131, [R1+0xd0c] ;  /* 0x000d0c0001837983 */ /* 0x004ea20000300800 */
[----:B------:R-:W-:Y:S02]  /*3ca10*/  IADD3.X R141, R141, R0, RZ, P5, !PT ;  /* 0x000000008d8d7210 */ /* 0x000fe40002ffe4ff */
[----:B-1----:R-:W-:Y:S01]  /*3ca20*/  SEL R124, R126, RZ, !P0 ;  /* 0x000000ff7e7c7207 */ /* 0x002fe20004000000 */
[----:B------:R-:W2:Y:S01]  /*3ca30*/  LDL.LU R130, [R1+0xd18] ;  /* 0x000d180001827983 */ /* 0x000ea20000300800 */
[----:B------:R-:W-:-:S03]  /*3ca40*/  IADD3 R134, P5, R134, R138, RZ ;  /* 0x0000008a86867210 */ /* 0x000fc60007fbe0ff */
[----:B------:R-:W2:Y:S01]  /*3ca50*/  LDL.LU R127, [R1+0x9fc] ;  /* 0x0009fc00017f7983 */ /* 0x000ea20000300800 */
[----:B------:R-:W-:-:S03]  /*3ca60*/  ISETP.NE.U32.AND P3, PT, R124, RZ, PT ;  /* 0x000000ff7c00720c */ /* 0x000fc60003f65070 */
[----:B------:R1:W-:Y:S01]  /*3ca70*/  STL [R1+0xd28], R129 ;  /* 0x000d288101007387 */ /* 0x0003e20000100800 */
[----:B------:R-:W-:-:S03]  /*3ca80*/  IMAD.MOV.U32 R124, RZ, RZ, R129 ;  /* 0x000000ffff7c7224 */ /* 0x000fc600078e0081 */
[----:B------:R-:W-:Y:S04]  /*3ca90*/  STL [R1+0x99c], R140 ;  /* 0x00099c8c01007387 */ /* 0x000fe80000100800 */
[----:B------:R1:W-:Y:S04]  /*3caa0*/  STL [R1+0xd1c], R132 ;  /* 0x000d1c8401007387 */ /* 0x0003e80000100800 */
[----:B------:R-:W-:Y:S01]  /*3cab0*/  STL [R1+0xd20], R137 ;  /* 0x000d208901007387 */ /* 0x000fe20000100800 */
[C---:B------:R-:W-:Y:S03]  /*3cac0*/  HMMA.1688.F32.TF32 R60, R176.reuse, R62, R236 ;  /* 0x0000003eb03c723c */ /* 0x040fe600000810ec */
[----:B------:R3:W-:Y:S04]  /*3cad0*/  STL [R1+0x998], R141 ;  /* 0x0009988d01007387 */ /* 0x0007e80000100800 */
[----:B-1----:R-:W2:Y:S01]  /*3cae0*/  LDL.LU R129, [R1+0x9f8] ;  /* 0x0009f80001817983 */ /* 0x002ea20000300800 */
[----:B------:R-:W-:Y:S03]  /*3caf0*/  HMMA.1688.F32.TF32 R64, R176, R66, R232 ;  /* 0x00000042b040723c */ /* 0x000fe600000810e8 */
[----:B------:R-:W-:Y:S01]  /*3cb00*/  STL [R1+0x9cc], R134 ;  /* 0x0009cc8601007387 */ /* 0x000fe20000100800 */
[----:B------:R-:W-:-:S05]  /*3cb10*/  IMAD.MOV.U32 R125, RZ, RZ, R132 ;  /* 0x000000ffff7d7224 */ /* 0x000fca00078e0084 */
[----:B------:R1:W-:Y:S02]  /*3cb20*/  LDGSTS.E [R3+0x2000], [R124.64], P2 ;  /* 0x020000007c037fae */ /* 0x0003e40009121848 */
[----:B-1----:R-:W-:Y:S02]  /*3cb30*/  IMAD.MOV.U32 R125, RZ, RZ, R141 ;  /* 0x000000ffff7d7224 */ /* 0x002fe400078e008d */
[----:B---3--:R-:W-:-:S05]  /*3cb40*/  IMAD.X R139, R139, 0x1, R0, P6 ;  /* 0x000000018b8b7824 */ /* 0x008fca00030e0600 */
[----:B------:R-:W-:Y:S04]  /*3cb50*/  STL [R1+0xd14], R139 ;  /* 0x000d148b01007387 */ /* 0x000fe80000100800 */
[----:B------:R-:W3:Y:S04]  /*3cb60*/  LDL.LU R176, [R1+0xd10] ;  /* 0x000d100001b07983 */ /* 0x000ee80000300800 */
[----:B------:R-:W3:Y:S01]  /*3cb70*/  LDL.LU R132, [R1+0xa2c] ;  /* 0x000a2c0001847983 */ /* 0x000ee20000300800 */
[----:B----4-:R-:W-:-:S05]  /*3cb80*/  IMAD.X R136, R136, 0x1, R0, P5 ;  /* 0x0000000188887824 */ /* 0x010fca00028e0600 */
[----:B------:R1:W-:Y:S04]  /*3cb90*/  STL [R1+0x9c8], R136 ;  /* 0x0009c88801007387 */ /* 0x0003e80000100800 */
[----:B------:R-:W4:Y:S04]  /*3cba0*/  LDL.LU R177, [R1+0xd04] ;  /* 0x000d040001b17983 */ /* 0x000f280000300800 */
[----:B------:R-:W4:Y:S04]  /*3cbb0*/  LDL.LU R143, [R1+0xa28] ;  /* 0x000a2800018f7983 */ /* 0x000f280000300800 */
[----:B------:R-:W4:Y:S04]  /*3cbc0*/  LDL.LU R142, [R1+0xcfc] ;  /* 0x000cfc00018e7983 */ /* 0x000f280000300800 */
[----:B------:R-:W4:Y:S01]  /*3cbd0*/  LDL.LU R141, [R1+0xd08] ;  /* 0x000d0800018d7983 */ /* 0x000f220000300800 */
[----:B------:R-:W-:-:S05]  /*3cbe0*/  IMAD.MOV.U32 R124, RZ, RZ, R140 ;  /* 0x000000ffff7c7224 */ /* 0x000fca00078e008c */
[----:B------:R1:W-:Y:S01]  /*3cbf0*/  LDGSTS.E [R3+0x2200], [R124.64], P2 ;  /* 0x022000007c037fae */ /* 0x0003e20009121848 */
[C---:B------:R-:W-:Y:S02]  /*3cc00*/  ISETP.GT.AND P2, PT, R2.reuse, 0x18, PT ;  /* 0x000000180200780c */ /* 0x040fe40003f44270 */
[----:B-1----:R-:W-:Y:S01]  /*3cc10*/  MOV R124, R137 ;  /* 0x00000089007c7202 */ /* 0x002fe20000000f00 */
[----:B------:R-:W-:Y:S01]  /*3cc20*/  IMAD.MOV.U32 R125, RZ, RZ, R139 ;  /* 0x000000ffff7d7224 */ /* 0x000fe200078e008b */
[----:B------:R-:W-:Y:S01]  /*3cc30*/  ISETP.GT.AND P5, PT, R2, 0x1c, PT ;  /* 0x0000001c0200780c */ /* 0x000fe20003fa4270 */
[----:B------:R-:W4:Y:S04]  /*3cc40*/  LDL.LU R137, [R1+0xa58] ;  /* 0x000a580001897983 */ /* 0x000f280000300800 */
[----:B------:R1:W-:Y:S02]  /*3cc50*/  LDGSTS.E [R3+0x3000], [R124.64], P4 ;  /* 0x030000007c037fae */ /* 0x0003e4000a121848 */
[----:B-1----:R-:W-:-:S02]  /*3cc60*/  IMAD.MOV.U32 R124, RZ, RZ, R134 ;  /* 0x000000ffff7c7224 */ /* 0x002fc400078e0086 */
[----:B------:R-:W-:Y:S02]  /*3cc70*/  IMAD.MOV.U32 R125, RZ, RZ, R136 ;  /* 0x000000ffff7d7224 */ /* 0x000fe400078e0088 */
[----:B------:R-:W4:Y:S04]  /*3cc80*/  LDL.LU R136, [R1+0xa5c] ;  /* 0x000a5c0001887983 */ /* 0x000f280000300800 */
[----:B------:R1:W-:Y:S01]  /*3cc90*/  LDGSTS.E [R3+0x3200], [R124.64], P4 ;  /* 0x032000007c037fae */ /* 0x0003e2000a121848 */
[----:B------:R-:W-:Y:S02]  /*3cca0*/  ISETP.GT.AND P6, PT, R2, 0x20, PT ;  /* 0x000000200200780c */ /* 0x000fe40003fc4270 */
[----:B-1----:R-:W-:Y:S02]  /*3ccb0*/  SEL R125, RZ, 0x4, !P2 ;  /* 0x00000004ff7d7807 */ /* 0x002fe40005000000 */
[----:B--2---:R-:W-:-:S02]  /*3ccc0*/  IADD3 R130, P2, R130, R138, RZ ;  /* 0x0000008a82827210 */ /* 0x004fc40007f5e0ff */
[----:B------:R-:W-:Y:S02]  /*3ccd0*/  SEL R124, RZ, 0x4, !P5 ;  /* 0x00000004ff7c7807 */ /* 0x000fe40006800000 */
[----:B------:R-:W-:Y:S01]  /*3cce0*/  IADD3 R127, P5, R127, R138, RZ ;  /* 0x0000008a7f7f7210 */ /* 0x000fe20007fbe0ff */
[--C-:B------:R-:W-:Y:S01]  /*3ccf0*/  IMAD.X R131, R131, 0x1, R0.reuse, P2 ;  /* 0x0000000183837824 */ /* 0x100fe200010e0600 */
[----:B------:R-:W-:Y:S02]  /*3cd00*/  SEL R125, R125, RZ, !P0 ;  /* 0x000000ff7d7d7207 */ /* 0x000fe40004000000 */
[----:B------:R-:W-:Y:S01]  /*3cd10*/  SEL R124, R124, RZ, !P0 ;  /* 0x000000ff7c7c7207 */ /* 0x000fe20004000000 */
[----:B------:R-:W-:Y:S01]  /*3cd20*/  IMAD.X R129, R129, 0x1, R0, P5 ;  /* 0x0000000181817824 */ /* 0x000fe200028e0600 */
[----:B------:R-:W-:Y:S02]  /*3cd30*/  ISETP.NE.U32.AND P4, PT, R125, RZ, PT ;  /* 0x000000ff7d00720c */ /* 0x000fe40003f85070 */
[----:B------:R-:W-:Y:S01]  /*3cd40*/  ISETP.NE.U32.AND P2, PT, R124, RZ, PT ;  /* 0x000000ff7c00720c */ /* 0x000fe20003f45070 */
[----:B------:R-:W-:Y:S01]  /*3cd50*/  IMAD.MOV.U32 R124, RZ, RZ, R130 ;  /* 0x000000ffff7c7224 */ /* 0x000fe200078e0082 */
[----:B------:R-:W-:Y:S01]  /*3cd60*/  MOV R125, R131 ;  /* 0x00000083007d7202 */ /* 0x000fe20000000f00 */
[----:B------:R-:W-:Y:S01]  /*3cd70*/  STL [R1+0xd18], R130 ;  /* 0x000d188201007387 */ /* 0x000fe20000100800 */
[----:B------:R-:W-:-:S03]  /*3cd80*/  SEL R126, RZ, 0x4, !P6 ;  /* 0x00000004ff7e7807 */ /* 0x000fc60007000000 */
[----:B------:R-:W-:Y:S04]  /*3cd90*/  STL [R1+0x9fc], R127 ;  /* 0x0009fc7f01007387 */ /* 0x000fe80000100800 */
[----:B------:R-:W-:Y:S04]  /*3cda0*/  STL [R1+0xd0c], R131 ;  /* 0x000d0c8301007387 */ /* 0x000fe80000100800 */
[----:B------:R1:W-:Y:S04]  /*3cdb0*/  LDGSTS.E [R3+0x4000], [R124.64], P1 ;  /* 0x040000007c037fae */ /* 0x0003e80008921848 */
[----:B------:R2:W-:Y:S01]  /*3cdc0*/  STL [R1+0x9f8], R129 ;  /* 0x0009f88101007387 */ /* 0x0005e20000100800 */
[----:B-1----:R-:W-:-:S02]  /*3cdd0*/  IMAD.MOV.U32 R125, RZ, RZ, R129 ;  /* 0x000000ffff7d7224 */ /* 0x002fc400078e0081 */
[----:B------:R-:W-:-:S05]  /*3cde0*/  IMAD.MOV.U32 R124, RZ, RZ, R127 ;  /* 0x000000ffff7c7224 */ /* 0x000fca00078e007f */
[----:B------:R1:W-:Y:S01]  /*3cdf0*/  LDGSTS.E [R3+0x4200], [R124.64], P1 ;  /* 0x042000007c037fae */ /* 0x0003e20008921848 */
[-C--:B---3--:R-:W-:Y:S02]  /*3ce00*/  IADD3 R176, P5, R176, R138.reuse, RZ ;  /* 0x0000008ab0b07210 */ /* 0x088fe40007fbe0ff */
[----:B------:R-:W-:-:S03]  /*3ce10*/  IADD3 R132, P6, R132, R138, RZ ;  /* 0x0000008a84847210 */ /* 0x000fc60007fde0ff */
[----:B------:R-:W-:Y:S04]  /*3ce20*/  STL [R1+0xd10], R176 ;  /* 0x000d10b001007387 */ /* 0x000fe80000100800 */
[----:B--2---:R-:W2:Y:S04]  /*3ce30*/  LDL.LU R129, [R1+0xcf4] ;  /* 0x000cf40001817983 */ /* 0x004ea80000300800 */
[----:B------:R3:W-:Y:S04]  /*3ce40*/  STL [R1+0xa2c], R132 ;  /* 0x000a2c8401007387 */ /* 0x0007e80000100800 */
[----:B------:R-:W2:Y:S04]  /*3ce50*/  LDL.LU R127, [R1+0xd00] ;  /* 0x000d0000017f7983 */ /* 0x000ea80000300800 */
[----:B------:R-:W2:Y:S04]  /*3ce60*/  LDL.LU R140, [R1+0xa88] ;  /* 0x000a8800018c7983 */ /* 0x000ea80000300800 */
[----:B------:R-:W2:Y:S04]  /*3ce70*/  LDL.LU R139, [R1+0xa8c] ;  /* 0x000a8c00018b7983 */ /* 0x000ea80000300800 */
[----:B------:R-:W2:Y:S01]  /*3ce80*/  LDL.LU R134, [R1+0xcec] ;  /* 0x000cec0001867983 */ /* 0x000ea20000300800 */
[----:B----4-:R-:W-:-:S03]  /*3ce90*/  IMAD.X R177, R177, 0x1, R0, P5 ;  /* 0x00000001b1b17824 */ /* 0x010fc600028e0600 */
[----:B------:R-:W4:Y:S01]  /*3cea0*/  LDL.LU R131, [R1+0xcf8] ;  /* 0x000cf80001837983 */ /* 0x000f220000300800 */
[----:B------:R-:W-:-:S03]  /*3ceb0*/  IMAD.X R143, R143, 0x1, R0, P6 ;  /* 0x000000018f8f7824 */ /* 0x000fc600030e0600 */
[----:B------:R-:W4:Y:S01]  /*3cec0*/  LDL.LU R130, [R1+0xabc] ;  /* 0x000abc0001827983 */ /* 0x000f220000300800 */
[----:B-1----:R-:W-:Y:S01]  /*3ced0*/  IMAD.MOV.U32 R124, RZ, RZ, R176 ;  /* 0x000000ffff7c7224 */ /* 0x002fe200078e00b0 */
[----:B------:R-:W-:Y:S01]  /*3cee0*/  IADD3 R141, P6, R141, R138, RZ ;  /* 0x0000008a8d8d7210 */ /* 0x000fe20007fde0ff */
[----:B------:R-:W-:Y:S01]  /*3cef0*/  IMAD.MOV.U32 R125, RZ, RZ, R177 ;  /* 0x000000ffff7d7224 */ /* 0x000fe200078e00b1 */
[----:B------:R-:W-:Y:S04]  /*3cf00*/  STL [R1+0xd04], R177 ;  /* 0x000d04b101007387 */ /* 0x000fe80000100800 */
[----:B------:R-:W-:Y:S04]  /*3cf10*/  STL [R1+0xa28], R143 ;  /* 0x000a288f01007387 */ /* 0x000fe80000100800 */
[----:B------:R1:W-:Y:S04]  /*3cf20*/  LDGSTS.E [R3+0x5000], [R124.64], P3 ;  /* 0x050000007c037fae */ /* 0x0003e80009921848 */
[----:B------:R-:W-:Y:S01]  /*3cf30*/  STL [R1+0xd08], R141 ;  /* 0x000d088d01007387 */ /* 0x000fe20000100800 */
[----:B-1----:R-:W-:-:S03]  /*3cf40*/  IMAD.MOV.U32 R124, RZ, RZ, R132 ;  /* 0x000000ffff7c7224 */ /* 0x002fc600078e0084 */
[----:B---3--:R-:W2:Y:S01]  /*3cf50*/  LDL.LU R132, [R1+0xab8] ;  /* 0x000ab80001847983 */ /* 0x008ea20000300800 */
[----:B------:R-:W-:Y:S02]  /*3cf60*/  SEL R126, R126, RZ, !P0 ;  /* 0x000000ff7e7e7207 */ /* 0x000fe40004000000 */
[----:B------:R-:W-:Y:S01]  /*3cf70*/  ISETP.GT.AND P1, PT, R2, 0x24, PT ;  /* 0x000000240200780c */ /* 0x000fe20003f24270 */
[----:B------:R-:W-:Y:S01]  /*3cf80*/  IMAD.MOV.U32 R125, RZ, RZ, R143 ;  /* 0x000000ffff7d7224 */ /* 0x000fe200078e008f */
[----:B------:R-:W-:Y:S02]  /*3cf90*/  ISETP.NE.U32.AND P5, PT, R126, RZ, PT ;  /* 0x000000ff7e00720c */ /* 0x000fe40003fa5070 */
[----:B------:R-:W-:Y:S02]  /*3cfa0*/  SEL R126, RZ, 0x4, !P1 ;  /* 0x00000004ff7e7807 */ /* 0x000fe40004800000 */
[----:B------:R-:W-:Y:S01]  /*3cfb0*/  IADD3.X R142, R142, R0, RZ, P6, !PT ;  /* 0x000000008e8e7210 */ /* 0x000fe200037fe4ff */
[----:B------:R1:W-:Y:S01]  /*3cfc0*/  LDGSTS.E [R3+0x5200], [R124.64], P3 ;  /* 0x052000007c037fae */ /* 0x0003e20009921848 */
[----:B------:R-:W-:-:S05]  /*3cfd0*/  IADD3 R136, P1, R136, R138, RZ ;  /* 0x0000008a88887210 */ /* 0x000fca0007f3e0ff */
[----:B------:R-:W-:Y:S02]  /*3cfe0*/  IMAD.X R137, R137, 0x1, R0, P1 ;  /* 0x0000000189897824 */ /* 0x000fe400008e0600 */
[----:B-1----:R-:W-:Y:S02]  /*3cff0*/  IMAD.MOV.U32 R124, RZ, RZ, R141 ;  /* 0x000000ffff7c7224 */ /* 0x002fe400078e008d */
[----:B------:R-:W-:Y:S01]  /*3d000*/  IMAD.MOV.U32 R125, RZ, RZ, R142 ;  /* 0x000000ffff7d7224 */ /* 0x000fe200078e008e */
[----:B------:R-:W-:-:S04]  /*3d010*/  SEL R126, R126, RZ, !P0 ;  /* 0x000000ff7e7e7207 */ /* 0x000fc80004000000 */
[----:B------:R1:W-:Y:S01]  /*3d020*/  LDGSTS.E [R3+0x6000], [R124.64], P4 ;  /* 0x060000007c037fae */ /* 0x0003e2000a121848 */
[----:B------:R-:W-:Y:S02]  /*3d030*/  ISETP.GT.AND P3, PT, R2, 0x28, PT ;  /* 0x000000280200780c */ /* 0x000fe40003f64270 */
[----:B------:R-:W-:Y:S02]  /*3d040*/  ISETP.NE.U32.AND P1, PT, R126, RZ, PT ;  /* 0x000000ff7e00720c */ /* 0x000fe40003f25070 */
[----:B------:R-:W-:Y:S01]  /*3d050*/  SEL R126, RZ, 0x4, !P3 ;  /* 0x00000004ff7e7807 */ /* 0x000fe20005800000 */
[----:B-1----:R-:W-:Y:S01]  /*3d060*/  IMAD.MOV.U32 R124, RZ, RZ, R136 ;  /* 0x000000ffff7c7224 */ /* 0x002fe200078e0088 */
[----:B------:R-:W-:Y:S01]  /*3d070*/  MOV R125, R137 ;  /* 0x00000089007d7202 */ /* 0x000fe20000000f00 */
[----:B------:R1:W-:Y:S04]  /*3d080*/  STL [R1+0xcfc], R142 ;  /* 0x000cfc8e01007387 */ /* 0x0003e80000100800 */
[----:B------:R1:W-:Y:S04]  /*3d090*/  LDGSTS.E [R3+0x6200], [R124.64], P4 ;  /* 0x062000007c037fae */ /* 0x0003e8000a121848 */
[----:B------:R1:W-:Y:S04]  /*3d0a0*/  STL [R1+0xa5c], R136 ;  /* 0x000a5c8801007387 */ /* 0x0003e80000100800 */
[----:B------:R2:W-:Y:S01]  /*3d0b0*/  STL [R1+0xa58], R137 ;  /* 0x000a588901007387 */ /* 0x0005e20000100800 */
[----:B-1----:R-:W-:-:S03]  /*3d0c0*/  SEL R124, R126, RZ, !P0 ;  /* 0x000000ff7e7c7207 */ /* 0x002fc60004000000 */
[----:B------:R-:W2:Y:S04]  /*3d0d0*/  LDL.LU R142, [R1+0xce4] ;  /* 0x000ce400018e7983 */ /* 0x000ea80000300800 */
[----:B------:R-:W2:Y:S04]  /*3d0e0*/  LDL.LU R141, [R1+0xcf0] ;  /* 0x000cf000018d7983 */ /* 0x000ea80000300800 */
[----:B------:R-:W2:Y:S02]  /*3d0f0*/  LDL.LU R136, [R1+0xaec] ;  /* 0x000aec0001887983 */ /* 0x000ea40000300800 */
[----:B--2---:R-:W-:-:S05]  /*3d100*/  IADD3 R127, P4, R127, R138, RZ ;  /* 0x0000008a7f7f7210 */ /* 0x004fca0007f9e0ff */
[--C-:B------:R-:W-:Y:S01]  /*3d110*/  IMAD.X R129, R129, 0x1, R0.reuse, P4 ;  /* 0x0000000181817824 */ /* 0x100fe200020e0600 */
[-C--:B------:R-:W-:Y:S01]  /*3d120*/  IADD3 R139, P3, R139, R138.reuse, RZ ;  /* 0x0000008a8b8b7210 */ /* 0x080fe20007f7e0ff */
[----:B------:R1:W-:Y:S01]  /*3d130*/  STL [R1+0xd00], R127 ;  /* 0x000d007f01007387 */ /* 0x0003e20000100800 */
[----:B------:R-:W-:Y:S01]  /*3d140*/  ISETP.NE.U32.AND P4, PT, R124, RZ, PT ;  /* 0x000000ff7c00720c */ /* 0x000fe20003f85070 */
[----:B------:R-:W-:Y:S02]  /*3d150*/  IMAD.MOV.U32 R124, RZ, RZ, R127 ;  /* 0x000000ffff7c7224 */ /* 0x000fe400078e007f */
[----:B------:R-:W-:Y:S01]  /*3d160*/  IMAD.X R140, R140, 0x1, R0, P3 ;  /* 0x000000018c8c7824 */ /* 0x000fe200018e0600 */
[-C--:B----4-:R-:W-:Y:S01]  /*3d170*/  IADD3 R131, P6, R131, R138.reuse, RZ ;  /* 0x0000008a83837210 */ /* 0x090fe20007fde0ff */
[----:B------:R-:W-:Y:S01]  /*3d180*/  IMAD.MOV.U32 R125, RZ, RZ, R129 ;  /* 0x000000ffff7d7224 */ /* 0x000fe200078e0081 */
[----:B------:R-:W-:Y:S01]  /*3d190*/  STL [R1+0xa8c], R139 ;  /* 0x000a8c8b01007387 */ /* 0x000fe20000100800 */
[----:B------:R-:W-:-:S02]  /*3d1a0*/  IADD3 R130, P3, R130, R138, RZ ;  /* 0x0000008a82827210 */ /* 0x000fc40007f7e0ff */
[----:B------:R-:W-:Y:S01]  /*3d1b0*/  IMAD.X R134, R134, 0x1, R0, P6 ;  /* 0x0000000186867824 */ /* 0x000fe200030e0600 */
[----:B------:R2:W-:Y:S04]  /*3d1c0*/  STL [R1+0xcf4], R129 ;  /* 0x000cf48101007387 */ /* 0x0005e80000100800 */
[----:B------:R4:W-:Y:S04]  /*3d1d0*/  STL [R1+0xcf8], R131 ;  /* 0x000cf88301007387 */ /* 0x0009e80000100800 */
[----:B------:R-:W-:Y:S04]  /*3d1e0*/  STL [R1+0xa88], R140 ;  /* 0x000a888c01007387 */ /* 0x000fe80000100800 */
[----:B------:R-:W3:Y:S04]  /*3d1f0*/  LDL.LU R137, [R1+0xae8] ;  /* 0x000ae80001897983 */ /* 0x000ee80000300800 */
[----:B------:R1:W-:Y:S04]  /*3d200*/  LDGSTS.E [R3+0x7000], [R124.64], P2 ;  /* 0x070000007c037fae */ /* 0x0003e80009121848 */
[----:B------:R-:W-:Y:S04]  /*3d210*/  STL [R1+0xabc], R130 ;  /* 0x000abc8201007387 */ /* 0x000fe80000100800 */
[----:B------:R2:W-:Y:S01]  /*3d220*/  STL [R1+0xcec], R134 ;  /* 0x000cec8601007387 */ /* 0x0005e20000100800 */
[----:B-1----:R-:W-:Y:S01]  /*3d230*/  IMAD.MOV.U32 R124, RZ, RZ, R139 ;  /* 0x000000ffff7c7224 */ /* 0x002fe200078e008b */
[----:B------:R-:W-:-:S02]  /*3d240*/  MOV R125, R140 ;  /* 0x0000008c007d7202 */ /* 0x000fc40000000f00 */
[----:B------:R-:W3:Y:S01]  /*3d250*/  LDL.LU R127, [R1+0xce8] ;  /* 0x000ce800017f7983 */ /* 0x000ee20000300800 */
[----:B--2---:R-:W-:-:S03]  /*3d260*/  IMAD.X R132, R132, 0x1, R0, P3 ;  /* 0x0000000184847824 */ /* 0x004fc600018e0600 */
[----:B------:R-:W2:Y:S04]  /*3d270*/  LDL.LU R129, [R1+0xb1c] ;  /* 0x000b1c0001817983 */ /* 0x000ea80000300800 */
[----:B------:R1:W-:Y:S02]  /*3d280*/  LDGSTS.E [R3+0x7200], [R124.64], P2 ;  /* 0x072000007c037fae */ /* 0x0003e40009121848 */
[----:B-1----:R-:W-:Y:S02]  /*3d290*/  IMAD.MOV.U32 R124, RZ, RZ, R131 ;  /* 0x000000ffff7c7224 */ /* 0x002fe400078e0083 */
[----:B------:R-:W-:Y:S01]  /*3d2a0*/  IMAD.MOV.U32 R125, RZ, RZ, R134 ;  /* 0x000000ffff7d7224 */ /* 0x000fe200078e0086 */
[----:B----4-:R-:W4:Y:S04]  /*3d2b0*/  LDL.LU R131, [R1+0xcdc] ;  /* 0x000cdc0001837983 */ /* 0x010f280000300800 */
[----:B------:R-:W4:Y:S04]  /*3d2c0*/  LDL.LU R134, [R1+0xb18] ;  /* 0x000b180001867983 */ /* 0x000f280000300800 */
[----:B------:R1:W-:Y:S04]  /*3d2d0*/  STL [R1+0xab8], R132 ;  /* 0x000ab88401007387 */ /* 0x0003e80000100800 */
[----:B------:R-:W4:Y:S04]  /*3d2e0*/  LDL.LU R139, [R1+0xce0] ;  /* 0x000ce000018b7983 */ /* 0x000f280000300800 */
[----:B------:R-:W4:Y:S04]  /*3d2f0*/  LDL.LU R140, [R1+0xcd4] ;  /* 0x000cd400018c7983 */ /* 0x000f280000300800 */
[----:B------:R1:W-:Y:S02]  /*3d300*/  LDGSTS.E [R3+0x8000], [R124.64], P5 ;  /* 0x080000007c037fae */ /* 0x0003e4000a921848 */
[----:B-1----:R-:W-:-:S02]  /*3d310*/  IMAD.MOV.U32 R125, RZ, RZ, R132 ;  /* 0x000000ffff7d7224 */ /* 0x002fc400078e0084 */
[----:B------:R-:W-:Y:S01]  /*3d320*/  IMAD.MOV.U32 R124, RZ, RZ, R130 ;  /* 0x000000ffff7c7224 */ /* 0x000fe200078e0082 */
[----:B------:R-:W4:Y:S04]  /*3d330*/  LDL.LU R132, [R1+0xb48] ;  /* 0x000b480001847983 */ /* 0x000f280000300800 */
[----:B------:R-:W4:Y:S01]  /*3d340*/  LDL.LU R130, [R1+0xb4c] ;  /* 0x000b4c0001827983 */ /* 0x000f220000300800 */
[C---:B------:R-:W-:Y:S02]  /*3d350*/  ISETP.GT.AND P2, PT, R2.reuse, 0x2c, PT ;  /* 0x0000002c0200780c */ /* 0x040fe40003f44270 */
[C---:B------:R-:W-:Y:S01]  /*3d360*/  ISETP.GT.AND P3, PT, R2.reuse, 0x30, PT ;  /* 0x000000300200780c */ /* 0x040fe20003f64270 */
[----:B------:R1:W-:Y:S01]  /*3d370*/  LDGSTS.E [R3+0x8200], [R124.64], P5 ;  /* 0x082000007c037fae */ /* 0x0003e2000a921848 */
[----:B------:R-:W-:-:S02]  /*3d380*/  ISETP.GT.AND P6, PT, R2, 0x34, PT ;  /* 0x000000340200780c */ /* 0x000fc40003fc4270 */
[----:B-1----:R-:W-:Y:S02]  /*3d390*/  SEL R125, RZ, 0x4, !P2 ;  /* 0x00000004ff7d7807 */ /* 0x002fe40005000000 */
[----:B------:R-:W-:Y:S02]  /*3d3a0*/  SEL R124, RZ, 0x4, !P3 ;  /* 0x00000004ff7c7807 */ /* 0x000fe40005800000 */
[-C--:B------:R-:W-:Y:S02]  /*3d3b0*/  IADD3 R141, P2, R141, R138.reuse, RZ ;  /* 0x0000008a8d8d7210 */ /* 0x080fe40007f5e0ff */
[----:B------:R-:W-:Y:S02]  /*3d3c0*/  IADD3 R136, P3, R136, R138, RZ ;  /* 0x0000008a88887210 */ /* 0x000fe40007f7e0ff */
[----:B------:R-:W-:Y:S01]  /*3d3d0*/  SEL R125, R125, RZ, !P0 ;  /* 0x000000ff7d7d7207 */ /* 0x000fe20004000000 */
[----:B------:R-:W-:Y:S01]  /*3d3e0*/  IMAD.X R142, R142, 0x1, R0, P2 ;  /* 0x000000018e8e7824 */ /* 0x000fe200010e0600 */
[----:B------:R-:W-:-:S02]  /*3d3f0*/  SEL R124, R124, RZ, !P0 ;  /* 0x000000ff7c7c7207 */ /* 0x000fc40004000000 */
[----:B------:R-:W-:Y:S01]  /*3d400*/  ISETP.NE.U32.AND P5, PT, R125, RZ, PT ;  /* 0x000000ff7d00720c */ /* 0x000fe20003fa5070 */
[----:B------:R-:W-:Y:S01]  /*3d410*/  IMAD.MOV.U32 R125, RZ, RZ, R142 ;  /* 0x000000ffff7d7224 */ /* 0x000fe200078e008e */
[----:B------:R-:W-:Y:S01]  /*3d420*/  ISETP.NE.U32.AND P2, PT, R124, RZ, PT ;  /* 0x000000ff7c00720c */ /* 0x000fe20003f45070 */
[----:B------:R-:W-:Y:S01]  /*3d430*/  IMAD.MOV.U32 R124, RZ, RZ, R141 ;  /* 0x000000ffff7c7224 */ /* 0x000fe200078e008d */
[----:B------:R-:W-:Y:S01]  /*3d440*/  SEL R126, RZ, 0x4, !P6 ;  /* 0x00000004ff7e7807 */ /* 0x000fe20007000000 */
[----:B------:R-:W-:Y:S04]  /*3d450*/  STL [R1+0xcf0], R141 ;  /* 0x000cf08d01007387 */ /* 0x000fe80000100800 */
[----:B------:R1:W-:Y:S04]  /*3d460*/  STL [R1+0xaec], R136 ;  /* 0x000aec8801007387 */ /* 0x0003e80000100800 */
[----:B------:R-:W-:Y:S04]  /*3d470*/  STL [R1+0xce4], R142 ;  /* 0x000ce48e01007387 */ /* 0x000fe80000100800 */
[----:B------:R1:W-:Y:S02]  /*3d480*/  LDGSTS.E [R3+0x9000], [R124.64], P1 ;  /* 0x090000007c037fae */ /* 0x0003e40008921848 */
[----:B-1----:R-:W-:Y:S01]  /*3d490*/  IMAD.MOV.U32 R124, RZ, RZ, R136 ;  /* 0x000000ffff7c7224 */ /* 0x002fe200078e0088 */
[----:B------:R-:W-:-:S02]  /*3d4a0*/  SEL R126, R126, RZ, !P0 ;  /* 0x000000ff7e7e7207 */ /* 0x000fc40004000000 */
[----:B---3--:R-:W-:-:S05]  /*3d4b0*/  IADD3.X R137, R137, R0, RZ, P3, !PT ;  /* 0x0000000089897210 */ /* 0x008fca0001ffe4ff */
[----:B------:R1:W-:Y:S01]  /*3d4c0*/  STL [R1+0xae8], R137 ;  /* 0x000ae88901007387 */ /* 0x0003e20000100800 */
[----:B------:R-:W-:-:S05]  /*3d4d0*/  IMAD.MOV.U32 R125, RZ, RZ, R137 ;  /* 0x000000ffff7d7224 */ /* 0x000fca00078e0089 */
[----:B------:R3:W-:Y:S01]  /*3d4e0*/  LDGSTS.E [R3+0x9200], [R124.64], P1 ;  /* 0x092000007c037fae */ /* 0x0007e20008921848 */
[-C--:B------:R-:W-:Y:S02]  /*3d4f0*/  IADD3 R127, P3, R127, R138.reuse, RZ ;  /* 0x0000008a7f7f7210 */ /* 0x080fe40007f7e0ff */
[----:B--2---:R-:W-:-:S03]  /*3d500*/  IADD3 R129, P6, R129, R138, RZ ;  /* 0x0000008a81817210 */ /* 0x004fc60007fde0ff */
[----:B------:R-:W-:Y:S04]  /*3d510*/  STL [R1+0xce8], R127 ;  /* 0x000ce87f01007387 */ /* 0x000fe80000100800 */
[----:B------:R-:W2:Y:S04]  /*3d520*/  LDL.LU R136, [R1+0xcd8] ;  /* 0x000cd80001887983 */ /* 0x000ea80000300800 */
[----:B------:R-:W-:Y:S04]  /*3d530*/  STL [R1+0xb1c], R129 ;  /* 0x000b1c8101007387 */ /* 0x000fe80000100800 */
[----:B-1----:R-:W2:Y:S01]  /*3d540*/  LDL.LU R137, [R1+0xb7c] ;  /* 0x000b7c0001897983 */ /* 0x002ea20000300800 */
[----:B----4-:R-:W-:-:S02]  /*3d550*/  IMAD.X R131, R131, 0x1, R0, P3 ;  /* 0x0000000183837824 */ /* 0x010fc400018e0600 */
[----:B------:R-:W-:-:S03]  /*3d560*/  IMAD.X R134, R134, 0x1, R0, P6 ;  /* 0x0000000186867824 */ /* 0x000fc600030e0600 */
[----:B------:R1:W-:Y:S01]  /*3d570*/  STL [R1+0xcdc], R131 ;  /* 0x000cdc8301007387 */ /* 0x0003e20000100800 */
[----:B---3--:R-:W-:Y:S01]  /*3d580*/  MOV R124, R127 ;  /* 0x0000007f007c7202 */ /* 0x008fe20000000f00 */
[----:B------:R-:W-:Y:S02]  /*3d590*/  IMAD.MOV.U32 R125, RZ, RZ, R131 ;  /* 0x000000ffff7d7224 */ /* 0x000fe400078e0083 */
[----:B------:R3:W-:Y:S01]  /*3d5a0*/  STL [R1+0xb18], R134 ;  /* 0x000b188601007387 */ /* 0x0007e20000100800 */
[----:B------:R-:W-:-:S03]  /*3d5b0*/  IADD3 R139, P6, R139, R138, RZ ;  /* 0x0000008a8b8b7210 */ /* 0x000fc60007fde0ff */
[----:B------:R-:W4:Y:S04]  /*3d5c0*/  LDL.LU R176, [R1+0xccc] ;  /* 0x000ccc0001b07983 */ /* 0x000f280000300800 */
[----:B------:R-:W4:Y:S04]  /*3d5d0*/  LDL.LU R142, [R1+0xb78] ;  /* 0x000b7800018e7983 */ /* 0x000f280000300800 */
[----:B------:R-:W-:Y:S04]  /*3d5e0*/  STL [R1+0xce0], R139 ;  /* 0x000ce08b01007387 */ /* 0x000fe80000100800 */
[----:B-1----:R-:W4:Y:S04]  /*3d5f0*/  LDL.LU R131, [R1+0xcd0] ;  /* 0x000cd00001837983 */ /* 0x002f280000300800 */
[----:B------:R1:W-:Y:S04]  /*3d600*/  LDGSTS.E [R3+0xa000], [R124.64], P4 ;  /* 0x0a0000007c037fae */ /* 0x0003e8000a121848 */
[----:B------:R-:W4:Y:S01]  /*3d610*/  LDL.LU R127, [R1+0xbac] ;  /* 0x000bac00017f7983 */ /* 0x000f220000300800 */
[----:B-1----:R-:W-:-:S03]  /*3d620*/  IMAD.MOV.U32 R125, RZ, RZ, R134 ;  /* 0x000000ffff7d7224 */ /* 0x002fc600078e0086 */
[----:B---3--:R-:W3:Y:S01]  /*3d630*/  LDL.LU R134, [R1+0xcc4] ;  /* 0x000cc40001867983 */ /* 0x008ee20000300800 */
[----:B------:R-:W-:Y:S01]  /*3d640*/  ISETP.GT.AND P1, PT, R2, 0x38, PT ;  /* 0x000000380200780c */ /* 0x000fe20003f24270 */
[--C-:B------:R-:W-:Y:S01]  /*3d650*/  IMAD.X R140, R140, 0x1, R0.reuse, P6 ;  /* 0x000000018c8c7824 */ /* 0x100fe200030e0600 */
[----:B------:R-:W-:Y:S01]  /*3d660*/  ISETP.NE.U32.AND P3, PT, R126, RZ, PT ;  /* 0x000000ff7e00720c */ /* 0x000fe20003f65070 */
[----:B------:R-:W-:Y:S01]  /*3d670*/  IMAD.MOV.U32 R124, RZ, RZ, R129 ;  /* 0x000000ffff7c7224 */ /* 0x000fe200078e0081 */
[----:B------:R-:W-:Y:S02]  /*3d680*/  SEL R126, RZ, 0x4, !P1 ;  /* 0x00000004ff7e7807 */ /* 0x000fe40004800000 */
[----:B------:R-:W-:Y:S01]  /*3d690*/  IADD3 R130, P1, R130, R138, RZ ;  /* 0x0000008a82827210 */ /* 0x000fe20007f3e0ff */
[----:B------:R-:W-:Y:S04]  /*3d6a0*/  STL [R1+0xcd4], R140 ;  /* 0x000cd48c01007387 */ /* 0x000fe80000100800 */
[----:B------:R-:W3:Y:S01]  /*3d6b0*/  LDL.LU R129, [R1+0xba8] ;  /* 0x000ba80001817983 */ /* 0x000ee20000300800 */
[----:B------:R-:W-:-:S03]  /*3d6c0*/  IMAD.X R132, R132, 0x1, R0, P1 ;  /* 0x0000000184847824 */ /* 0x000fc600008e0600 */
[----:B------:R1:W-:Y:S04]  /*3d6d0*/  LDGSTS.E [R3+0xa200], [R124.64], P4 ;  /* 0x0a2000007c037fae */ /* 0x0003e8000a121848 */
[----:B------:R1:W-:Y:S02]  /*3d6e0*/  STL [R1+0xb4c], R130 ;  /* 0x000b4c8201007387 */ /* 0x0003e40000100800 */
[----:B-1----:R-:W-:Y:S01]  /*3d6f0*/  IMAD.MOV.U32 R124, RZ, RZ, R139 ;  /* 0x000000ffff7c7224 */ /* 0x002fe200078e008b */
[----:B------:R-:W-:Y:S01]  /*3d700*/  MOV R125, R140 ;  /* 0x0000008c007d7202 */ /* 0x000fe20000000f00 */
[----:B------:R1:W-:Y:S04]  /*3d710*/  STL [R1+0xb48], R132 ;  /* 0x000b488401007387 */ /* 0x0003e80000100800 */
[----:B------:R1:W-:Y:S04]  /*3d720*/  LDGSTS.E [R3+0xb000], [R124.64], P5 ;  /* 0x0b0000007c037fae */ /* 0x0003e8000a921848 */
[----:B------:R-:W3:Y:S01]  /*3d730*/  LDL.LU R141, [R1+0xcbc] ;  /* 0x000cbc00018d7983 */ /* 0x000ee20000300800 */
[----:B-1----:R-:W-:-:S03]  /*3d740*/  IMAD.MOV.U32 R124, RZ, RZ, R130 ;  /* 0x000000ffff7c7224 */ /* 0x002fc600078e0082 */
[----:B------:R-:W3:Y:S01]  /*3d750*/  LDL.LU R130, [R1+0xcc8] ;  /* 0x000cc80001827983 */ /* 0x000ee20000300800 */
[----:B------:R-:W-:-:S03]  /*3d760*/  IMAD.MOV.U32 R125, RZ, RZ, R132 ;  /* 0x000000ffff7d7224 */ /* 0x000fc600078e0084 */
[----:B------:R-:W3:Y:S04]  /*3d770*/  LDL.LU R143, [R1+0xbd8] ;  /* 0x000bd800018f7983 */ /* 0x000ee80000300800 */
[----:B------:R-:W3:Y:S04]  /*3d780*/  LDL.LU R132, [R1+0xbdc] ;  /* 0x000bdc0001847983 */ /* 0x000ee80000300800 */
[----:B------:R-:W3:Y:S04]  /*3d790*/  LDL.LU R140, [R1+0xcb8] ;  /* 0x000cb800018c7983 */ /* 0x000ee80000300800 */
[----:B------:R-:W3:Y:S01]  /*3d7a0*/  LDL.LU R139, [R1+0xcc0] ;  /* 0x000cc000018b7983 */ /* 0x000ee20000300800 */
[----:B------:R-:W-:-:S02]  /*3d7b0*/  SEL R126, R126, RZ, !P0 ;  /* 0x000000ff7e7e7207 */ /* 0x000fc40004000000 */
[----:B------:R-:W-:Y:S01]  /*3d7c0*/  ISETP.GT.AND P4, PT, R2, 0x3c, PT ;  /* 0x0000003c0200780c */ /* 0x000fe20003f84270 */
[----:B------:R1:W-:Y:S01]  /*3d7d0*/  LDGSTS.E [R3+0xb200], [R124.64], P5 ;  /* 0x0b2000007c037fae */ /* 0x0003e2000a921848 */
[----:B------:R-:W-:Y:S02]  /*3d7e0*/  ISETP.NE.U32.AND P1, PT, R126, RZ, PT ;  /* 0x000000ff7e00720c */ /* 0x000fe40003f25070 */
[----:B------:R-:W-:Y:S02]  /*3d7f0*/  SEL R126, RZ, 0x4, !P4 ;  /* 0x00000004ff7e7807 */ /* 0x000fe40006000000 */
[----:B------:R-:W-:Y:S02]  /*3d800*/  ISETP.GT.AND P5, PT, R2, 0x1, PT ;  /* 0x000000010200780c */ /* 0x000fe40003fa4270 */
[----:B-1----:R-:W-:Y:S02]  /*3d810*/  SEL R124, R126, RZ, !P0 ;  /* 0x000000ff7e7c7207 */ /* 0x002fe40004000000 */
[----:B------:R-:W-:-:S02]  /*3d820*/  SEL R125, RZ, 0x4, !P5 ;  /* 0x00000004ff7d7807 */ /* 0x000fc40006800000 */
[-C--:B--2---:R-:W-:Y:S02]  /*3d830*/  IADD3 R136, P6, R136, R138.reuse, RZ ;  /* 0x0000008a88887210 */ /* 0x084fe40007fde0ff */
[----:B------:R-:W-:-:S03]  /*3d840*/  IADD3 R137, P4, R137, R138, RZ ;  /* 0x0000008a89897210 */ /* 0x000fc60007f9e0ff */
[----:B------:R1:W-:Y:S04]  /*3d850*/  STL [R1+0xcd8], R136 ;  /* 0x000cd88801007387 */ /* 0x0003e80000100800 */
[----:B------:R2:W-:Y:S01]  /*3d860*/  STL [R1+0xb7c], R137 ;  /* 0x000b7c8901007387 */ /* 0x0005e20000100800 */
[----:B----4-:R-:W-:Y:S01]  /*3d870*/  IMAD.X R176, R176, 0x1, R0, P6 ;  /* 0x00000001b0b07824 */ /* 0x010fe200030e0600 */
[----:B------:R-:W-:Y:S02]  /*3d880*/  ISETP.NE.U32.AND P6, PT, R124, RZ, PT ;  /* 0x000000ff7c00720c */ /* 0x000fe40003fc5070 */
[----:B------:R-:W-:Y:S02]  /*3d890*/  SEL R124, R125, RZ, !P0 ;  /* 0x000000ff7d7c7207 */ /* 0x000fe40004000000 */
[----:B------:R-:W-:-:S02]  /*3d8a0*/  MOV R125, R176 ;  /* 0x000000b0007d7202 */ /* 0x000fc40000000f00 */
[-C--:B------:R-:W-:Y:S01]  /*3d8b0*/  IADD3 R131, P5, R131, R138.reuse, RZ ;  /* 0x0000008a83837210 */ /* 0x080fe20007fbe0ff */
[--C-:B------:R-:W-:Y:S01]  /*3d8c0*/  IMAD.X R142, R142, 0x1, R0.reuse, P4 ;  /* 0x000000018e8e7824 */ /* 0x100fe200020e0600 */
[----:B------:R-:W-:Y:S01]  /*3d8d0*/  STL [R1+0xccc], R176 ;  /* 0x000cccb001007387 */ /* 0x000fe20000100800 */
[----:B------:R-:W-:Y:S02]  /*3d8e0*/  IADD3 R127, P4, R127, R138, RZ ;  /* 0x0000008a7f7f7210 */ /* 0x000fe40007f9e0ff */
[----:B---3--:R-:W-:Y:S01]  /*3d8f0*/  IMAD.X R134, R134, 0x1, R0, P5 ;  /* 0x0000000186867824 */ /* 0x008fe200028e0600 */
[----:B------:R-:W-:Y:S01]  /*3d900*/  ISETP.NE.U32.AND P5, PT, R124, RZ, PT ;  /* 0x000000ff7c00720c */ /* 0x000fe20003fa5070 */
[----:B------:R-:W-:Y:S01]  /*3d910*/  IMAD.MOV.U32 R124, RZ, RZ, R136 ;  /* 0x000000ffff7c7224 */ /* 0x000fe200078e0088 */
[----:B------:R-:W-:Y:S04]  /*3d920*/  STL [R1+0xcd0], R131 ;  /* 0x000cd08301007387 */ /* 0x000fe80000100800 */
[----:B------:R3:W-:Y:S04]  /*3d930*/  LDGSTS.E [R3+0xc000], [R124.64], P2 ;  /* 0x0c0000007c037fae */ /* 0x0007e80009121848 */
[----:B------:R4:W-:Y:S01]  /*3d940*/  STL [R1+0xb78], R142 ;  /* 0x000b788e01007387 */ /* 0x0009e20000100800 */
[----:B------:R-:W-:-:S02]  /*3d950*/  IMAD.X R129, R129, 0x1, R0, P4 ;  /* 0x0000000181817824 */ /* 0x000fc400020e0600 */
[----:B---3--:R-:W-:Y:S02]  /*3d960*/  IMAD.MOV.U32 R124, RZ, RZ, R137 ;  /* 0x000000ffff7c7224 */ /* 0x008fe400078e0089 */
[----:B------:R-:W-:Y:S01]  /*3d970*/  IMAD.MOV.U32 R125, RZ, RZ, R142 ;  /* 0x000000ffff7d7224 */ /* 0x000fe200078e008e */
[----:B------:R-:W-:Y:S04]  /*3d980*/  STL [R1+0xbac], R127 ;  /* 0x000bac7f01007387 */ /* 0x000fe80000100800 */
[----:B------:R2:W-:Y:S04]  /*3d990*/  LDGSTS.E [R3+0xc200], [R124.64], P2 ;  /* 0x0c2000007c037fae */ /* 0x0005e80009121848 */
[----:B------:R-:W-:Y:S04]  /*3d9a0*/  STL [R1+0xcc4], R134 ;  /* 0x000cc48601007387 */ /* 0x000fe80000100800 */
[----:B-1----:R-:W3:Y:S01]  /*3d9b0*/  LDL.LU R136, [R1+0xc0c] ;  /* 0x000c0c0001887983 */ /* 0x002ee20000300800 */
[----:B--2---:R-:W-:-:S02]  /*3d9c0*/  IMAD.MOV.U32 R124, RZ, RZ, R131 ;  /* 0x000000ffff7c7224 */ /* 0x004fc400078e0083 */
[----:B------:R-:W-:Y:S01]  /*3d9d0*/  IMAD.MOV.U32 R125, RZ, RZ, R134 ;  /* 0x000000ffff7d7224 */ /* 0x000fe200078e0086 */
[----:B------:R1:W-:Y:S01]  /*3d9e0*/  STL [R1+0xba8], R129 ;  /* 0x000ba88101007387 */ /* 0x0003e20000100800 */
[----:B------:R-:W-:-:S03]  /*3d9f0*/  ISETP.GT.AND P2, PT, R2, 0x5, PT ;  /* 0x000000050200780c */ /* 0x000fc60003f44270 */
[----:B------:R2:W-:Y:S04]  /*3da00*/  LDGSTS.E [R3+0xd000], [R124.64], P3 ;  /* 0x0d0000007c037fae */ /* 0x0005e80009921848 */
[----:B------:R-:W3:Y:S04]  /*3da10*/  LDL.LU R137, [R1+0xc08] ;  /* 0x000c080001897983 */ /* 0x000ee80000300800 */
[----:B----4-:R-:W4:Y:S01]  /*3da20*/  LDL.LU R142, [R1+0xcac] ;  /* 0x000cac00018e7983 */ /* 0x010f220000300800 */
[----:B--2---:R-:W-:Y:S01]  /*3da30*/  IMAD.MOV.U32 R124, RZ, RZ, R127 ;  /* 0x000000ffff7c7224 */ /* 0x004fe200078e007f */
[----:B------:R-:W-:-:S02]  /*3da40*/  MOV R125, R129 ;  /* 0x00000081007d7202 */ /* 0x000fc40000000f00 */
[----:B-1----:R-:W2:Y:S04]  /*3da50*/  LDL.LU R129, [R1+0xcb4] ;  /* 0x000cb40001817983 */ /* 0x002ea80000300800 */
[----:B------:R1:W-:Y:S01]  /*3da60*/  LDGSTS.E [R3+0xd200], [R124.64], P3 ;  /* 0x0d2000007c037fae */ /* 0x0003e20009921848 */
[-C--:B------:R-:W-:Y:S02]  /*3da70*/  IADD3 R132, P3, R132, R138.reuse, RZ ;  /* 0x0000008a84847210 */ /* 0x080fe40007f7e0ff */
[----:B------:R-:W-:Y:S01]  /*3da80*/  IADD3 R139, P4, R139, R138, RZ ;  /* 0x0000008a8b8b7210 */ /* 0x000fe20007f9e0ff */
[----:B------:R-:W4:Y:S01]  /*3da90*/  LDL.LU R134, [R1+0x944] ;  /* 0x0009440001867983 */ /* 0x000f220000300800 */
[----:B-1----:R-:W-:-:S03]  /*3daa0*/  SEL R124, RZ, 0x4, !P2 ;  /* 0x00000004ff7c7807 */ /* 0x002fc60005000000 */
[----:B------:R-:W4:Y:S01]  /*3dab0*/  LDL.LU R131, [R1+0xcb0] ;  /* 0x000cb00001837983 */ /* 0x000f220000300800 */
[----:B------:R-:W-:Y:S01]  /*3dac0*/  IADD3 R130, P2, R130, R138, RZ ;  /* 0x0000008a82827210 */ /* 0x000fe20007f5e0ff */
[--C-:B------:R-:W-:Y:S02]  /*3dad0*/  IMAD.X R143, R143, 0x1, R0.reuse, P3 ;  /* 0x000000018f8f7824 */ /* 0x100fe400018e0600 */
[--C-:B------:R-:W-:Y:S02]  /*3dae0*/  IMAD.X R140, R140, 0x1, R0.reuse, P4 ;  /* 0x000000018c8c7824 */ /* 0x100fe400020e0600 */
[----:B------:R-:W-:Y:S01]  /*3daf0*/  IMAD.X R141, R141, 0x1, R0, P2 ;  /* 0x000000018d8d7824 */ /* 0x000fe200010e0600 */
[----:B------:R-:W-:Y:S01]  /*3db00*/  STL [R1+0xcc8], R130 ;  /* 0x000cc88201007387 */ /* 0x000fe20000100800 */
[----:B------:R-:W-:-:S03]  /*3db10*/  SEL R124, R124, RZ, !P0 ;  /* 0x000000ff7c7c7207 */ /* 0x000fc60004000000 */
[----:B------:R-:W-:Y:S01]  /*3db20*/  STL [R1+0xbdc], R132 ;  /* 0x000bdc8401007387 */ /* 0x000fe20000100800 */
[----:B------:R-:W-:-:S03]  /*3db30*/  IMAD.MOV.U32 R125, RZ, RZ, R141 ;  /* 0x000000ffff7d7224 */ /* 0x000fc600078e008d */
[----:B------:R-:W-:Y:S04]  /*3db40*/  STL [R1+0xcc0], R139 ;  /* 0x000cc08b01007387 */ /* 0x000fe80000100800 */
[----:B------:R1:W-:Y:S01]  /*3db50*/  STL [R1+0xcbc], R141 ;  /* 0x000cbc8d01007387 */ /* 0x0003e20000100800 */
[----:B------:R-:W-:-:S03]  /*3db60*/  ISETP.NE.U32.AND P2, PT, R124, RZ, PT ;  /* 0x000000ff7c00720c */ /* 0x000fc60003f45070 */
[----:B------:R-:W-:Y:S01]  /*3db70*/  STL [R1+0xbd8], R143 ;  /* 0x000bd88f01007387 */ /* 0x000fe20000100800 */
[----:B------:R-:W-:-:S03]  /*3db80*/  IMAD.MOV.U32 R124, RZ, RZ, R130 ;  /* 0x000000ffff7c7224 */ /* 0x000fc600078e0082 */
[----:B------:R-:W-:Y:S04]  /*3db90*/  STL [R1+0xcb8], R140 ;  /* 0x000cb88c01007387 */ /* 0x000fe80000100800 */
[----:B-1----:R-:W4:Y:S04]  /*3dba0*/  LDL.LU R141, [R1+0x940] ;  /* 0x00094000018d7983 */ /* 0x002f280000300800 */
[----:B------:R-:W4:Y:S04]  /*3dbb0*/  LDL.LU R130, [R1+0x974] ;  /* 0x0009740001827983 */ /* 0x000f280000300800 */
[----:B------:R1:W-:Y:S02]  /*3dbc0*/  LDGSTS.E [R3+0xe000], [R124.64], P1 ;  /* 0x0e0000007c037fae */ /* 0x0003e40008921848 */
[----:B-1----:R-:W-:-:S02]  /*3dbd0*/  IMAD.MOV.U32 R124, RZ, RZ, R132 ;  /* 0x000000ffff7c7224 */ /* 0x002fc400078e0084 */
[----:B------:R-:W4:Y:S01]  /*3dbe0*/  LDL.LU R132, [R1+0xca4] ;  /* 0x000ca40001847983 */ /* 0x000f220000300800 */
[C---:B------:R-:W-:Y:S02]  /*3dbf0*/  ISETP.GT.AND P4, PT, R2.reuse, 0xd, PT ;  /* 0x0000000d0200780c */ /* 0x040fe40003f84270 */
[----:B------:R-:W-:Y:S02]  /*3dc00*/  MOV R125, R143 ;  /* 0x0000008f007d7202 */ /* 0x000fe40000000f00 */
[----:B------:R-:W-:Y:S02]  /*3dc10*/  SEL R126, RZ, 0x4, !P4 ;  /* 0x00000004ff7e7807 */ /* 0x000fe40006000000 */
[----:B------:R-:W-:Y:S01]  /*3dc20*/  ISETP.GT.AND P3, PT, R2, 0x9, PT ;  /* 0x000000090200780c */ /* 0x000fe20003f64270 */
[----:B------:R1:W-:Y:S03]  /*3dc30*/  LDGSTS.E [R3+0xe200], [R124.64], P1 ;  /* 0x0e2000007c037fae */ /* 0x0003e60008921848 */
[----:B------:R-:W-:-:S02]  /*3dc40*/  SEL R127, RZ, 0x4, !P3 ;  /* 0x00000004ff7f7807 */ /* 0x000fc40005800000 */
[----:B------:R-:W-:Y:S01]  /*3dc50*/  LOP3.LUT R133, R133, 0x7f, RZ, 0xc0, !PT ;  /* 0x0000007f85857812 */ /* 0x000fe200078ec0ff */
[----:B-1----:R-:W-:Y:S02]  /*3dc60*/  IMAD.MOV.U32 R124, RZ, RZ, R139 ;  /* 0x000000ffff7c7224 */ /* 0x002fe400078e008b */
[----:B------:R-:W-:Y:S01]  /*3dc70*/  IMAD.MOV.U32 R125, RZ, RZ, R140 ;  /* 0x000000ffff7d7224 */ /* 0x000fe200078e008c */
[----:B------:R-:W-:-:S04]  /*3dc80*/  SEL R127, R127, RZ, !P0 ;  /* 0x000000ff7f7f7207 */ /* 0x000fc80004000000 */
[----:B------:R1:W-:Y:S01]  /*3dc90*/  LDGSTS.E [R3+0xf000], [R124.64], P6 ;  /* 0x0f0000007c037fae */ /* 0x0003e2000b121848 */
[----:B------:R-:W-:Y:S01]  /*3dca0*/  IMAD.SHL.U32 R133, R133, 0x4, RZ ;  /* 0x0000000485857824 */ /* 0x000fe200078e00ff */
[----:B------:R-:W-:-:S04]  /*3dcb0*/  ISETP.NE.U32.AND P3, PT, R127, RZ, PT ;  /* 0x000000ff7f00720c */ /* 0x000fc80003f65070 */
[----:B------:R-:W-:Y:S02]  /*3dcc0*/  LOP3.LUT R133, R133, 0x20, RZ, 0x3c, !PT ;  /* 0x0000002085857812 */ /* 0x000fe400078e3cff */
[----:B------:R-:W-:-:S04]  /*3dcd0*/  SEL R126, R126, RZ, !P0 ;  /* 0x000000ff7e7e7207 */ /* 0x000fc80004000000 */
[----:B------:R-:W-:Y:S02]  /*3dce0*/  ISETP.NE.U32.AND P1, PT, R126, RZ, PT ;  /* 0x000000ff7e00720c */ /* 0x000fe40003f25070 */
[----:B---3--:R-:W-:-:S05]  /*3dcf0*/  IADD3 R136, P4, R136, R138, RZ ;  /* 0x0000008a88887210 */ /* 0x008fca0007f9e0ff */
[----:B-1----:R-:W-:Y:S01]  /*3dd00*/  IMAD.MOV.U32 R124, RZ, RZ, R136 ;  /* 0x000000ffff7c7224 */ /* 0x002fe200078e0088 */
[----:B------:R1:W-:Y:S04]  /*3dd10*/  STL [R1+0xc0c], R136 ;  /* 0x000c0c8801007387 */ /* 0x0003e80000100800 */
[----:B------:R-:W3:Y:S01]  /*3dd20*/  LDL.LU R139, [R1+0x970] ;  /* 0x00097000018b7983 */ /* 0x000ee20000300800 */
[----:B------:R-:W-:-:S04]  /*3dd30*/  IMAD.X R137, R137, 0x1, R0, P4 ;  /* 0x0000000189897824 */ /* 0x000fc800020e0600 */
[----:B------:R-:W-:Y:S01]  /*3dd40*/  IMAD.MOV.U32 R125, RZ, RZ, R137 ;  /* 0x000000ffff7d7224 */ /* 0x000fe200078e0089 */
[----:B------:R1:W-:Y:S04]  /*3dd50*/  STL [R1+0xc08], R137 ;  /* 0x000c088901007387 */ /* 0x0003e80000100800 */
[----:B------:R4:W-:Y:S01]  /*3dd60*/  LDGSTS.E [R3+0xf200], [R124.64], P6 ;  /* 0x0f2000007c037fae */ /* 0x0009e2000b121848 */
[----:B--2---:R-:W-:-:S03]  /*3dd70*/  IADD3 R129, P4, R129, R138, RZ ;  /* 0x0000008a81817210 */ /* 0x004fc60007f9e0ff */
[----:B------:R-:W2:Y:S02]  /*3dd80*/  LDL.LU R127, [R1+0xca8] ;  /* 0x000ca800017f7983 */ /* 0x000ea40000300800 */
[----:B----4-:R-:W-:Y:S02]  /*3dd90*/  IMAD.X R142, R142, 0x1, R0, P4 ;  /* 0x000000018e8e7824 */ /* 0x010fe400020e0600 */
[----:B-1----:R-:W4:Y:S01]  /*3dda0*/  LDL.LU R136, [R1+0x9a4] ;  /* 0x0009a40001887983 */ /* 0x002f220000300800 */
[----:B------:R-:W-:-:S03]  /*3ddb0*/  IADD3 R134, P6, R134, R138, RZ ;  /* 0x0000008a86867210 */ /* 0x000fc60007fde0ff */
[----:B------:R1:W-:Y:S01]  /*3ddc0*/  STL [R1+0xcb4], R129 ;  /* 0x000cb48101007387 */ /* 0x0003e20000100800 */
[----:B------:R-:W-:-:S03]  /*3ddd0*/  MOV R3, UR5 ;  /* 0x0000000500037c02 */ /* 0x000fc60008000f00 */
[----:B------:R1:W-:Y:S04]  /*3dde0*/  STL [R1+0x944], R134 ;  /* 0x0009448601007387 */ /* 0x0003e80000100800 */
[----:B------:R-:W-:Y:S01]  /*3ddf0*/  STL [R1+0xcac], R142 ;  /* 0x000cac8e01007387 */ /* 0x000fe20000100800 */
[----:B------:R-:W-:-:S03]  /*3de00*/  ISETP.GT.AND P4, PT, R2, 0x11, PT ;  /* 0x000000110200780c */ /* 0x000fc60003f84270 */
[----:B------:R-:W4:Y:S01]  /*3de10*/  LDL.LU R140, [R1+0xc9c] ;  /* 0x000c9c00018c7983 */ /* 0x000f220000300800 */
[----:B------:R-:W-:-:S03]  /*3de20*/  IMAD R3, R3, 0x10000, R133 ;  /* 0x0001000003037824 */ /* 0x000fc600078e0285 */
[----:B------:R-:W4:Y:S01]  /*3de30*/  LDL.LU R137, [R1+0x9a0] ;  /* 0x0009a00001897983 */ /* 0x000f220000300800 */
[----:B------:R-:W-:Y:S02]  /*3de40*/  IMAD.MOV.U32 R124, RZ, RZ, R129 ;  /* 0x000000ffff7c7224 */ /* 0x000fe400078e0081 */
[----:B------:R-:W-:Y:S01]  /*3de50*/  IMAD.MOV.U32 R125, RZ, RZ, R142 ;  /* 0x000000ffff7d7224 */ /* 0x000fe200078e008e */
[----:B------:R-:W4:Y:S01]  /*3de60*/  LDL.LU R133, [R1+0xca0] ;  /* 0x000ca00001857983 */ /* 0x000f220000300800 */
[----:B------:R-:W-:-:S03]  /*3de70*/  SEL R126, RZ, 0x4, !P4 ;  /* 0x00000004ff7e7807 */ /* 0x000fc60006000000 */
[----:B------:R1:W-:Y:S01]  /*3de80*/  LDGSTS.E [R3+0x400], [R124.64], P5 ;  /* 0x004000007c037fae */ /* 0x0003e2000a921848 */
[--C-:B------:R-:W-:Y:S01]  /*3de90*/  IMAD.X R141, R141, 0x1, R0.reuse, P6 ;  /* 0x000000018d8d7824 */ /* 0x100fe200030e0600 */
[-C--:B------:R-:W-:Y:S02]  /*3dea0*/  IADD3 R131, P6, R131, R138.reuse, RZ ;  /* 0x0000008a83837210 */ /* 0x080fe40007fde0ff */
[----:B------:R-:W-:Y:S02]  /*3deb0*/  IADD3 R130, P4, R130, R138, RZ ;  /* 0x0000008a82827210 */ /* 0x000fe40007f9e0ff */
[----:B------:R-:W-:Y:S01]  /*3dec0*/  STL [R1+0x940], R141 ;  /* 0x0009408d01007387 */ /* 0x000fe20000100800 */
[----:B-1----:R-:W-:Y:S01]  /*3ded0*/  MOV R124, R134 ;  /* 0x00000086007c7202 */ /* 0x002fe20000000f00 */
[----:B------:R-:W-:Y:S02]  /*3dee0*/  IMAD.MOV.U32 R125, RZ, RZ, R141 ;  /* 0x000000ffff7d7224 */ /* 0x000fe400078e008d */
[----:B------:R-:W4:Y:S04]  /*3def0*/  LDL.LU R129, [R1+0x9d4] ;  /* 0x0009d40001817983 */ /* 0x000f280000300800 */
[----:B------:R1:W-:Y:S04]  /*3df00*/  STL [R1+0xcb0], R131 ;  /* 0x000cb08301007387 */ /* 0x0003e80000100800 */
[----:B------:R-:W-:Y:S04]  /*3df10*/  STL [R1+0x974], R130 ;  /* 0x0009748201007387 */ /* 0x000fe80000100800 */
[----:B------:R-:W4:Y:S01]  /*3df20*/  LDL.LU R134, [R1+0xc94] ;  /* 0x000c940001867983 */ /* 0x000f220000300800 */
[----:B------:R-:W-:-:S03]  /*3df30*/  IMAD.X R132, R132, 0x1, R0, P6 ;  /* 0x0000000184847824 */ /* 0x000fc600030e0600 */
[----:B------:R1:W-:Y:S04]  /*3df40*/  LDGSTS.E [R3+0x600], [R124.64], P5 ;  /* 0x006000007c037fae */ /* 0x0003e8000a921848 */
[----:B------:R1:W-:Y:S02]  /*3df50*/  STL [R1+0xca4], R132 ;  /* 0x000ca48401007387 */ /* 0x0003e40000100800 */
[----:B-1----:R-:W-:Y:S02]  /*3df60*/  IMAD.MOV.U32 R124, RZ, RZ, R131 ;  /* 0x000000ffff7c7224 */ /* 0x002fe400078e0083 */
[----:B------:R-:W4:Y:S01]  /*3df70*/  LDL.LU R131, [R1+0x9d0] ;  /* 0x0009d00001837983 */ /* 0x000f220000300800 */
[----:B------:R-:W-:-:S03]  /*3df80*/  IMAD.MOV.U32 R125, RZ, RZ, R132 ;  /* 0x000000ffff7d7224 */ /* 0x000fc600078e0084 */
[----:B------:R-:W4:Y:S01]  /*3df90*/  LDL.LU R132, [R1+0xc98] ;  /* 0x000c980001847983 */ /* 0x000f220000300800 */
[----:B------:R-:W-:Y:S02]  /*3dfa0*/  SEL R126, R126, RZ, !P0 ;  /* 0x000000ff7e7e7207 */ /* 0x000fe40004000000 */
[----:B------:R-:W-:Y:S01]  /*3dfb0*/  ISETP.GT.AND P6, PT, R2, 0x15, PT ;  /* 0x000000150200780c */ /* 0x000fe20003fc4270 */
[----:B------:R1:W-:Y:S01]  /*3dfc0*/  LDGSTS.E [R3+0x1400], [R124.64], P2 ;  /* 0x014000007c037fae */ /* 0x0003e20009121848 */
[----:B------:R-:W-:Y:S02]  /*3dfd0*/  ISETP.NE.U32.AND P5, PT, R126, RZ, PT ;  /* 0x000000ff7e00720c */ /* 0x000fe40003fa5070 */
[----:B------:R-:W-:Y:S01]  /*3dfe0*/  SEL R126, RZ, 0x4, !P6 ;  /* 0x00000004ff7e7807 */ /* 0x000fe20007000000 */
[----:B-1----:R-:W-:Y:S02]  /*3dff0*/  IMAD.MOV.U32 R124, RZ, RZ, R130 ;  /* 0x000000ffff7c7224 */ /* 0x002fe400078e0082 */
[----:B---3--:R-:W-:-:S04]  /*3e000*/  IMAD.X R139, R139, 0x1, R0, P4 ;  /* 0x000000018b8b7824 */ /* 0x008fc800020e0600 */
[----:B------:R-:W-:Y:S01]  /*3e010*/  IMAD.MOV.U32 R125, RZ, RZ, R139 ;  /* 0x000000ffff7d7224 */ /* 0x000fe200078e008b */
[----:B------:R1:W-:Y:S04]  /*3e020*/  STL [R1+0x970], R139 ;  /* 0x0009708b01007387 */ /* 0x0003e80000100800 */
[----:B------:R-:W3:Y:S04]  /*3e030*/  LDL.LU R142, [R1+0xc8c] ;  /* 0x000c8c00018e7983 */ /* 0x000ee80000300800 */
[----:B------:R4:W-:Y:S04]  /*3e040*/  LDGSTS.E [R3+0x1600], [R124.64], P2 ;  /* 0x016000007c037fae */ /* 0x0009e80009121848 */
[----:B-1----:R-:W3:Y:S01]  /*3e050*/  LDL.LU R139, [R1+0xa04] ;  /* 0x000a0400018b7983 */ /* 0x002ee20000300800 */
[----:B--2---:R-:W-:-:S02]  /*3e060*/  IADD3 R127, P4, R127, R138, RZ ;  /* 0x0000008a7f7f7210 */ /* 0x004fc40007f9e0ff */
[----:B----4-:R-:W-:-:S03]  /*3e070*/  IADD3 R136, P6, R136, R138, RZ ;  /* 0x0000008a88887210 */ /* 0x010fc60007fde0ff */
[----:B------:R1:W-:Y:S01]  /*3e080*/  STL [R1+0xca8], R127 ;  /* 0x000ca87f01007387 */ /* 0x0003e20000100800 */
[----:B------:R-:W-:-:S03]  /*3e090*/  SEL R124, R126, RZ, !P0 ;  /* 0x000000ff7e7c7207 */ /* 0x000fc60004000000 */
[----:B------:R-:W2:Y:S01]  /*3e0a0*/  LDL.LU R130, [R1+0xc90] ;  /* 0x000c900001827983 */ /* 0x000ea20000300800 */
[----:B------:R-:W-:-:S03]  /*3e0b0*/  ISETP.NE.U32.AND P2, PT, R124, RZ, PT ;  /* 0x000000ff7c00720c */ /* 0x000fc60003f45070 */
[----:B------:R4:W-:Y:S01]  /*3e0c0*/  STL [R1+0x9a4], R136 ;  /* 0x0009a48801007387 */ /* 0x0009e20000100800 */
[----:B------:R-:W-:Y:S01]  /*3e0d0*/  IMAD.MOV.U32 R124, RZ, RZ, R127 ;  /* 0x000000ffff7c7224 */ /* 0x000fe200078e007f */
[----:B------:R-:W-:Y:S01]  /*3e0e0*/  IADD3.X R140, R140, R0, RZ, P4, !PT ;  /* 0x000000008c8c7210 */ /* 0x000fe200027fe4ff */
[----:B------:R-:W-:Y:S01]  /*3e0f0*/  IMAD.X R137, R137, 0x1, R0, P6 ;  /* 0x0000000189897824 */ /* 0x000fe200030e0600 */
[----:B------:R-:W-:-:S03]  /*3e100*/  ISETP.GT.AND P4, PT, R2, 0x19, PT ;  /* 0x000000190200780c */ /* 0x000fc60003f84270 */
[----:B------:R-:W-:Y:S01]  /*3e110*/  STL [R1+0xc9c], R140 ;  /* 0x000c9c8c01007387 */ /* 0x000fe20000100800 */
[----:B------:R-:W-:Y:S01]  /*3e120*/  IADD3 R133, P6, R133, R138, RZ ;  /* 0x0000008a85857210 */ /* 0x000fe20007fde0ff */
[----:B------:R-:W-:Y:S02]  /*3e130*/  IMAD.MOV.U32 R125, RZ, RZ, R140 ;  /* 0x000000ffff7d7224 */ /* 0x000fe400078e008c */
[----:B------:R-:W-:Y:S01]  /*3e140*/  STL [R1+0x9a0], R137 ;  /* 0x0009a08901007387 */ /* 0x000fe20000100800 */
[----:B------:R-:W-:-:S03]  /*3e150*/  SEL R126, RZ, 0x4, !P4 ;  /* 0x00000004ff7e7807 */ /* 0x000fc60006000000 */
[----:B------:R-:W2:Y:S04]  /*3e160*/  LDL.LU R141, [R1+0xa00] ;  /* 0x000a0000018d7983 */ /* 0x000ea80000300800 */
[----:B------:R-:W-:Y:S04]  /*3e170*/  STL [R1+0xca0], R133 ;  /* 0x000ca08501007387 */ /* 0x000fe80000100800 */
[----:B-1----:R-:W2:Y:S04]  /*3e180*/  LDL.LU R127, [R1+0xa34] ;  /* 0x000a3400017f7983 */ /* 0x002ea80000300800 */
[----:B------:R1:W-:Y:S01]  /*3e190*/  LDGSTS.E [R3+0x2400], [R124.64], P3 ;  /* 0x024000007c037fae */ /* 0x0003e20009921848 */
[----:B------:R-:W-:-:S02]  /*3e1a0*/  SEL R126, R126, RZ, !P0 ;  /* 0x000000ff7e7e7207 */ /* 0x000fc40004000000 */
[----:B------:R-:W-:Y:S01]  /*3e1b0*/  IADD3 R129, P4, R129, R138, RZ ;  /* 0x0000008a81817210 */ /* 0x000fe20007f9e0ff */
[----:B-1----:R-:W-:Y:S02]  /*3e1c0*/  IMAD.MOV.U32 R124, RZ, RZ, R136 ;  /* 0x000000ffff7c7224 */ /* 0x002fe400078e0088 */
[----:B------:R-:W-:Y:S02]  /*3e1d0*/  IMAD.MOV.U32 R125, RZ, RZ, R137 ;  /* 0x000000ffff7d7224 */ /* 0x000fe400078e0089 */
[----:B------:R-:W-:Y:S04]  /*3e1e0*/  STL [R1+0x9d4], R129 ;  /* 0x0009d48101007387 */ /* 0x000fe80000100800 */
[----:B----4-:R-:W4:Y:S01]  /*3e1f0*/  LDL.LU R136, [R1+0xc84] ;  /* 0x000c840001887983 */ /* 0x010f220000300800 */
[----:B------:R-:W-:Y:S01]  /*3e200*/  IMAD.X R134, R134, 0x1, R0, P6 ;  /* 0x0000000186867824 */ /* 0x000fe200030e0600 */
[----:B------:R-:W-:-:S02]  /*3e210*/  ISETP.GT.AND P6, PT, R2, 0x1d, PT ;  /* 0x0000001d0200780c */ /* 0x000fc40003fc4270 */
[----:B------:R1:W-:Y:S01]  /*3e220*/  LDGSTS.E [R3+0x2600], [R124.64], P3 ;  /* 0x026000007c037fae */ /* 0x0003e20009921848 */
[----:B------:R-:W-:Y:S02]  /*3e230*/  ISETP.NE.U32.AND P3, PT, R126, RZ, PT ;  /* 0x000000ff7e00720c */ /* 0x000fe40003f65070 */
[----:B------:R-:W-:Y:S01]  /*3e240*/  SEL R126, RZ, 0x4, !P6 ;  /* 0x00000004ff7e7807 */ /* 0x000fe20007000000 */
[----:B------:R1:W-:Y:S02]  /*3e250*/  STL [R1+0xc94], R134 ;  /* 0x000c948601007387 */ /* 0x0003e40000100800 */
[----:B-1----:R-:W-:Y:S02]  /*3e260*/  IMAD.MOV.U32 R124, RZ, RZ, R133 ;  /* 0x000000ffff7c7224 */ /* 0x002fe400078e0085 */
[----:B------:R-:W-:Y:S01]  /*3e270*/  IMAD.MOV.U32 R125, RZ, RZ, R134 ;  /* 0x000000ffff7d7224 */ /* 0x000fe200078e0086 */
[----:B------:R-:W-:Y:S01]  /*3e280*/  IADD3.X R131, R131, R0, RZ, P4, !PT ;  /* 0x0000000083837210 */ /* 0x000fe200027fe4ff */
[----:B------:R-:W4:Y:S01]  /*3e290*/  LDL.LU R134, [R1+0xa30] ;  /* 0x000a300001867983 */ /* 0x000f220000300800 */
[----:B------:R-:W-:-:S03]  /*3e2a0*/  IADD3 R132, P6, R132, R138, RZ ;  /* 0x0000008a84847210 */ /* 0x000fc60007fde0ff */
[----:B------:R1:W-:Y:S04]  /*3e2b0*/  LDGSTS.E [R3+0x3400], [R124.64], P1 ;  /* 0x034000007c037fae */ /* 0x0003e80008921848 */
[----:B------:R1:W-:Y:S04]  /*3e2c0*/  STL [R1+0x9d0], R131 ;  /* 0x0009d08301007387 */ /* 0x0003e80000100800 */
[----:B------:R-:W4:Y:S01]  /*3e2d0*/  LDL.LU R137, [R1+0xc7c] ;  /* 0x000c7c0001897983 */ /* 0x000f220000300800 */
[----:B-1----:R-:W-:-:S03]  /*3e2e0*/  IMAD.MOV.U32 R124, RZ, RZ, R129 ;  /* 0x000000ffff7c7224 */ /* 0x002fc600078e0081 */
[----:B------:R-:W4:Y:S01]  /*3e2f0*/  LDL.LU R129, [R1+0xc88] ;  /* 0x000c880001817983 */ /* 0x000f220000300800 */
[----:B------:R-:W-:-:S03]  /*3e300*/  IMAD.MOV.U32 R125, RZ, RZ, R131 ;  /* 0x000000ffff7d7224 */ /* 0x000fc600078e0083 */
[----:B------:R1:W-:Y:S04]  /*3e310*/  STL [R1+0xc98], R132 ;  /* 0x000c988401007387 */ /* 0x0003e80000100800 */
[----:B------:R-:W4:Y:S04]  /*3e320*/  LDL.LU R140, [R1+0xa60] ;  /* 0x000a6000018c7983 */ /* 0x000f280000300800 */
[----:B------:R-:W4:Y:S04]  /*3e330*/  LDL.LU R131, [R1+0xa64] ;  /* 0x000a640001837983 */ /* 0x000f280000300800 */
[----:B------:R-:W4:Y:S04]  /*3e340*/  LDL.LU R133, [R1+0xc80] ;  /* 0x000c800001857983 */ /* 0x000f280000300800 */
[----:B------:R1:W-:Y:S02]  /*3e350*/  LDGSTS.E [R3+0x3600], [R124.64], P1 ;  /* 0x036000007c037fae */ /* 0x0003e40008921848 */
[----:B-1----:R-:W-:-:S04]  /*3e360*/  SEL R124, R126, RZ, !P0 ;  /* 0x000000ff7e7c7207 */ /* 0x002fc80004000000 */
[----:B------:R-:W-:Y:S02]  /*3e370*/  ISETP.NE.U32.AND P1, PT, R124, RZ, PT ;  /* 0x000000ff7c00720c */ /* 0x000fe40003f25070 */
[----:B------:R-:W-:Y:S01]  /*3e380*/  MOV R124, R132 ;  /* 0x00000084007c7202 */ /* 0x000fe20000000f00 */
[----:B---3--:R-:W-:Y:S01]  /*3e390*/  IMAD.X R142, R142, 0x1, R0, P6 ;  /* 0x000000018e8e7824 */ /* 0x008fe200030e0600 */
[----:B------:R-:W-:Y:S02]  /*3e3a0*/  ISETP.GT.AND P6, PT, R2, 0x21, PT ;  /* 0x000000210200780c */ /* 0x000fe40003fc4270 */
[----:B------:R-:W-:Y:S01]  /*3e3b0*/  IADD3 R139, P4, R139, R138, RZ ;  /* 0x0000008a8b8b7210 */ /* 0x000fe20007f9e0ff */
[----:B------:R-:W-:Y:S01]  /*3e3c0*/  IMAD.MOV.U32 R125, RZ, RZ, R142 ;  /* 0x000000ffff7d7224 */ /* 0x000fe200078e008e */
[----:B------:R-:W-:-:S03]  /*3e3d0*/  SEL R126, RZ, 0x4, !P6 ;  /* 0x00000004ff7e7807 */ /* 0x000fc60007000000 */
[----:B------:R1:W-:Y:S04]  /*3e3e0*/  STL [R1+0xa04], R139 ;  /* 0x000a048b01007387 */ /* 0x0003e80000100800 */
[----:B------:R-:W-:Y:S04]  /*3e3f0*/  STL [R1+0xc8c], R142 ;  /* 0x000c8c8e01007387 */ /* 0x000fe80000100800 */
[----:B------:R3:W-:Y:S01]  /*3e400*/  LDGSTS.E [R3+0x4400], [R124.64], P5 ;  /* 0x044000007c037fae */ /* 0x0007e2000a921848 */
[----:B------:R-:W-:Y:S01]  /*3e410*/  SEL R126, R126, RZ, !P0 ;  /* 0x000000ff7e7e7207 */ /* 0x000fe20004000000 */
[----:B---3--:R-:W-:-:S02]  /*3e420*/  IMAD.MOV.U32 R124, RZ, RZ, R139 ;  /* 0x000000ffff7c7224 */ /* 0x008fc400078e008b */
[----:B--2---:R-:W-:Y:S01]  /*3e430*/  IMAD.X R141, R141, 0x1, R0, P4 ;  /* 0x000000018d8d7824 */ /* 0x004fe200020e0600 */
[----:B------:R-:W-:-:S04]  /*3e440*/  IADD3 R130, P4, R130, R138, RZ ;  /* 0x0000008a82827210 */ /* 0x000fc80007f9e0ff */
[----:B------:R-:W-:Y:S01]  /*3e450*/  STL [R1+0xa00], R141 ;  /* 0x000a008d01007387 */ /* 0x000fe20000100800 */
[----:B------:R-:W-:-:S03]  /*3e460*/  IADD3 R127, P6, R127, R138, RZ ;  /* 0x0000008a7f7f7210 */ /* 0x000fc60007fde0ff */
[----:B------:R-:W2:Y:S01]  /*3e470*/  LDL.LU R132, [R1+0xa94] ;  /* 0x000a940001847983 */ /* 0x000ea20000300800 */
[----:B------:R-:W-:-:S03]  /*3e480*/  IMAD.MOV.U32 R125, RZ, RZ, R141 ;  /* 0x000000ffff7d7224 */ /* 0x000fc600078e008d */
[----:B------:R-:W-:Y:S04]  /*3e490*/  STL [R1+0xc90], R130 ;  /* 0x000c908201007387 */ /* 0x000fe80000100800 */
[----:B------:R-:W-:Y:S04]  /*3e4a0*/  STL [R1+0xa34], R127 ;  /* 0x000a347f01007387 */ /* 0x000fe80000100800 */
[----:B-1----:R-:W3:Y:S04]  /*3e4b0*/  LDL.LU R139, [R1+0xc74] ;  /* 0x000c7400018b7983 */ /* 0x002ee80000300800 */
[----:B------:R1:W-:Y:S01]  /*3e4c0*/  LDGSTS.E [R3+0x4600], [R124.64], P5 ;  /* 0x046000007c037fae */ /* 0x0003e2000a921848 */
[----:B----4-:R-:W-:Y:S01]  /*3e4d0*/  IMAD.X R136, R136, 0x1, R0, P4 ;  /* 0x0000000188887824 */ /* 0x010fe200020e0600 */
[----:B------:R-:W-:-:S04]  /*3e4e0*/  ISETP.GT.AND P5, PT, R2, 0x25, PT ;  /* 0x000000250200780c */ /* 0x000fc80003fa4270 */
[----:B------:R4:W-:Y:S01]  /*3e4f0*/  STL [R1+0xc84], R136 ;  /* 0x000c848801007387 */ /* 0x0009e20000100800 */
[----:B-1----:R-:W-:Y:S01]  /*3e500*/  MOV R125, R136 ;  /* 0x00000088007d7202 */ /* 0x002fe20000000f00 */
[----:B------:R-:W-:Y:S01]  /*3e510*/  IMAD.MOV.U32 R124, RZ, RZ, R130 ;  /* 0x000000ffff7c7224 */ /* 0x000fe200078e0082 */
[----:B------:R-:W-:Y:S02]  /*3e520*/  ISETP.NE.U32.AND P4, PT, R126, RZ, PT ;  /* 0x000000ff7e00720c */ /* 0x000fe40003f85070 */
[----:B------:R-:W-:Y:S02]  /*3e530*/  SEL R126, RZ, 0x4, !P5 ;  /* 0x00000004ff7e7807 */ /* 0x000fe40006800000 */
[----:B------:R1:W-:Y:S04]  /*3e540*/  LDGSTS.E [R3+0x5400], [R124.64], P2 ;  /* 0x054000007c037fae */ /* 0x0003e80009121848 */
[----:B----4-:R-:W4:Y:S04]  /*3e550*/  LDL.LU R136, [R1+0xa90] ;  /* 0x000a900001887983 */ /* 0x010f280000300800 */
[----:B------:R-:W4:Y:S01]  /*3e560*/  LDL.LU R130, [R1+0xc78] ;  /* 0x000c780001827983 */ /* 0x000f220000300800 */
[----:B------:R-:W-:-:S02]  /*3e570*/  IMAD.X R134, R134, 0x1, R0, P6 ;  /* 0x0000000186867824 */ /* 0x000fc400030e0600 */
[----:B-1----:R-:W-:-:S03]  /*3e580*/  IMAD.MOV.U32 R124, RZ, RZ, R127 ;  /* 0x000000ffff7c7224 */ /* 0x002fc600078e007f */
[----:B------:R1:W-:Y:S01]  /*3e590*/  STL [R1+0xa30], R134 ;  /* 0x000a308601007387 */ /* 0x0003e20000100800 */
[----:B------:R-:W-:-:S03]  /*3e5a0*/  IMAD.MOV.U32 R125, RZ, RZ, R134 ;  /* 0x000000ffff7d7224 */ /* 0x000fc600078e0086 */
[----:B------:R-:W4:Y:S04]  /*3e5b0*/  LDL.LU R142, [R1+0xc6c] ;  /* 0x000c6c00018e7983 */ /* 0x000f280000300800 */
[----:B------:R1:W-:Y:S04]  /*3e5c0*/  LDGSTS.E [R3+0x5600], [R124.64], P2 ;  /* 0x056000007c037fae */ /* 0x0003e80009121848 */
[----:B-1----:R-:W4:Y:S01]  /*3e5d0*/  LDL.LU R134, [R1+0xac4] ;  /* 0x000ac40001867983 */ /* 0x002f220000300800 */
[----:B------:R-:W-:-:S05]  /*3e5e0*/  IADD3 R129, P5, R129, R138, RZ ;  /* 0x0000008a81817210 */ /* 0x000fca0007fbe0ff */
[----:B------:R-:W-:Y:S01]  /*3e5f0*/  IMAD.X R137, R137, 0x1, R0, P5 ;  /* 0x0000000189897824 */ /* 0x000fe200028e0600 */
[----:B------:R-:W-:Y:S04]  /*3e600*/  STL [R1+0xc88], R129 ;  /* 0x000c888101007387 */ /* 0x000fe80000100800 */
[----:B------:R-:W4:Y:S01]  /*3e610*/  LDL.LU R127, [R1+0xc70] ;  /* 0x000c7000017f7983 */ /* 0x000f220000300800 */
[----:B------:R-:W-:-:S05]  /*3e620*/  IADD3 R131, P6, R131, R138, RZ ;  /* 0x0000008a83837210 */ /* 0x000fca0007fde0ff */
[----:B------:R-:W-:Y:S01]  /*3e630*/  IMAD.X R140, R140, 0x1, R0, P6 ;  /* 0x000000018c8c7824 */ /* 0x000fe200030e0600 */
[----:B------:R-:W-:Y:S01]  /*3e640*/  STL [R1+0xa64], R131 ;  /* 0x000a648301007387 */ /* 0x000fe20000100800 */
[----:B------:R-:W-:-:S03]  /*3e650*/  IMAD.MOV.U32 R125, RZ, RZ, R137 ;  /* 0x000000ffff7d7224 */ /* 0x000fc600078e0089 */
[----:B------:R1:W-:Y:S04]  /*3e660*/  STL [R1+0xc7c], R137 ;  /* 0x000c7c8901007387 */ /* 0x0003e80000100800 */
[----:B------:R-:W-:Y:S04]  /*3e670*/  STL [R1+0xa60], R140 ;  /* 0x000a608c01007387 */ /* 0x000fe80000100800 */
[----:B-1----:R-:W4:Y:S01]  /*3e680*/  LDL.LU R137, [R1+0xac0] ;  /* 0x000ac00001897983 */ /* 0x002f220000300800 */
[----:B------:R-:W-:Y:S02]  /*3e690*/  SEL R124, R126, RZ, !P0 ;  /* 0x000000ff7e7c7207 */ /* 0x000fe40004000000 */
[----:B------:R-:W-:-:S02]  /*3e6a0*/  IADD3 R133, P6, R133, R138, RZ ;  /* 0x0000008a85857210 */ /* 0x000fc40007fde0ff */
[----:B------:R-:W-:Y:S01]  /*3e6b0*/  ISETP.NE.U32.AND P2, PT, R124, RZ, PT ;  /* 0x000000ff7c00720c */ /* 0x000fe20003f45070 */
[----:B------:R-:W-:Y:S02]  /*3e6c0*/  IMAD.MOV.U32 R124, RZ, RZ, R129 ;  /* 0x000000ffff7c7224 */ /* 0x000fe400078e0081 */
[----:B------:R1:W-:Y:S04]  /*3e6d0*/  STL [R1+0xc80], R133 ;  /* 0x000c808501007387 */ /* 0x0003e80000100800 */
[----:B------:R-:W4:Y:S01]  /*3e6e0*/  LDL.LU R129, [R1+0xaf4] ;  /* 0x000af40001817983 */ /* 0x000f220000300800 */
[----:B------:R-:W-:-:S03]  /*3e6f0*/  ISETP.GT.AND P5, PT, R2, 0x29, PT ;  /* 0x000000290200780c */ /* 0x000fc60003fa4270 */
[----:B------:R1:W-:Y:S01]  /*3e700*/  LDGSTS.E [R3+0x6400], [R124.64], P3 ;  /* 0x064000007c037fae */ /* 0x0003e20009921848 */
[----:B------:R-:W-:Y:S01]  /*3e710*/  SEL R126, RZ, 0x4, !P5 ;  /* 0x00000004ff7e7807 */ /* 0x000fe20006800000 */
[----:B-1----:R-:W-:Y:S02]  /*3e720*/  IMAD.MOV.U32 R124, RZ, RZ, R131 ;  /* 0x000000ffff7c7224 */ /* 0x002fe400078e0083 */
[----:B------:R-:W-:-:S05]  /*3e730*/  IMAD.MOV.U32 R125, RZ, RZ, R140 ;  /* 0x000000ffff7d7224 */ /* 0x000fca00078e008c */
[----:B------:R1:W-:Y:S01]  /*3e740*/  LDGSTS.E [R3+0x6600], [R124.64], P3 ;  /* 0x066000007c037fae */ /* 0x0003e20009921848 */
[----:B------:R-:W-:Y:S01]  /*3e750*/  SEL R126, R126, RZ, !P0 ;  /* 0x000000ff7e7e7207 */ /* 0x000fe20004000000 */
[----:B-1----:R-:W-:-:S03]  /*3e760*/  IMAD.MOV.U32 R124, RZ, RZ, R133 ;  /* 0x000000ffff7c7224 */ /* 0x002fc600078e0085 */
[----:B------:R-:W-:Y:S02]  /*3e770*/  ISETP.NE.U32.AND P3, PT, R126, RZ, PT ;  /* 0x000000ff7e00720c */ /* 0x000fe40003f65070 */
[----:B--2---:R-:W-:-:S05]  /*3e780*/  IADD3 R132, P5, R132, R138, RZ ;  /* 0x0000008a84847210 */ /* 0x004fca0007fbe0ff */
[----:B------:R1:W-:Y:S04]  /*3e790*/  STL [R1+0xa94], R132 ;  /* 0x000a948401007387 */ /* 0x0003e80000100800 */
[----:B------:R-:W2:Y:S01]  /*3e7a0*/  LDL.LU R131, [R1+0xc64] ;  /* 0x000c640001837983 */ /* 0x000ea20000300800 */
[----:B---3--:R-:W-:-:S05]  /*3e7b0*/  IADD3.X R139, R139, R0, RZ, P6, !PT ;  /* 0x000000008b8b7210 */ /* 0x008fca00037fe4ff */
[----:B------:R-:W-:Y:S01]  /*3e7c0*/  IMAD.MOV.U32 R125, RZ, RZ, R139 ;  /* 0x000000ffff7d7224 */ /* 0x000fe200078e008b */
[----:B------:R3:W-:Y:S04]  /*3e7d0*/  STL [R1+0xc74], R139 ;  /* 0x000c748b01007387 */ /* 0x0007e80000100800 */
[----:B------:R-:W2:Y:S01]  /*3e7e0*/  LDL.LU R133, [R1+0xaf0] ;  /* 0x000af00001857983 */ /* 0x000ea20000300800 */
[----:B------:R-:W-:-:S03]  /*3e7f0*/  ISETP.GT.AND P6, PT, R2, 0x2d, PT ;  /* 0x0000002d0200780c */ /* 0x000fc60003fc4270 */
[----:B------:R1:W-:Y:S01]  /*3e800*/  LDGSTS.E [R3+0x7400], [R124.64], P1 ;  /* 0x074000007c037fae */ /* 0x0003e20008921848 */
[----:B----4-:R-:W-:Y:S01]  /*3e810*/  IMAD.X R136, R136, 0x1, R0, P5 ;  /* 0x0000000188887824 */ /* 0x010fe200028e0600 */
[----:B------:R-:W-:-:S04]  /*3e820*/  IADD3 R130, P5, R130, R138, RZ ;  /* 0x0000008a82827210 */ /* 0x000fc80007fbe0ff */
[----:B------:R4:W-:Y:S01]  /*3e830*/  STL [R1+0xa90], R136 ;  /* 0x000a908801007387 */ /* 0x0009e20000100800 */
[----:B-1----:R-:W-:-:S03]  /*3e840*/  IMAD.MOV.U32 R124, RZ, RZ, R132 ;  /* 0x000000ffff7c7224 */ /* 0x002fc600078e0084 */
[----:B------:R-:W2:Y:S04]  /*3e850*/  LDL.LU R140, [R1+0xc5c] ;  /* 0x000c5c00018c7983 */ /* 0x000ea80000300800 */
[----:B------:R-:W2:Y:S04]  /*3e860*/  LDL.LU R132, [R1+0xc68] ;  /* 0x000c680001847983 */ /* 0x000ea80000300800 */
[----:B------:R1:W-:Y:S01]  /*3e870*/  STL [R1+0xc78], R130 ;  /* 0x000c788201007387 */ /* 0x0003e20000100800 */
[----:B------:R-:W-:-:S03]  /*3e880*/  SEL R126, RZ, 0x4, !P6 ;  /* 0x00000004ff7e7807 */ /* 0x000fc60007000000 */
[----:B------:R-:W2:Y:S01]  /*3e890*/  LDL.LU R141, [R1+0xb20] ;  /* 0x000b2000018d7983 */ /* 0x000ea20000300800 */
[----:B------:R-:W-:-:S03]  /*3e8a0*/  MOV R125, R136 ;  /* 0x00000088007d7202 */ /* 0x000fc60000000f00 */
[----:B---3--:R-:W3:Y:S01]  /*3e8b0*/  LDL.LU R139, [R1+0xb24] ;  /* 0x000b2400018b7983 */ /* 0x008ee20000300800 */
[----:B------:R-:W-:Y:S01]  /*3e8c0*/  IADD3 R134, P6, R134, R138, RZ ;  /* 0x0000008a86867210 */ /* 0x000fe20007fde0ff */
[----:B------:R-:W-:Y:S02]  /*3e8d0*/  IMAD.X R142, R142, 0x1, R0, P5 ;  /* 0x000000018e8e7824 */ /* 0x000fe400028e0600 */
[----:B------:R1:W-:Y:S04]  /*3e8e0*/  LDGSTS.E [R3+0x7600], [R124.64], P1 ;  /* 0x076000007c037fae */ /* 0x0003e80008921848 */
[----:B----4-:R-:W3:Y:S04]  /*3e8f0*/  LDL.LU R136, [R1+0xc60] ;  /* 0x000c600001887983 */ /* 0x010ee80000300800 */
[----:B------:R-:W-:Y:S01]  /*3e900*/  STL [R1+0xac4], R134 ;  /* 0x000ac48601007387 */ /* 0x000fe20000100800 */
[----:B-1----:R-:W-:-:S03]  /*3e910*/  SEL R124, R126, RZ, !P0 ;  /* 0x000000ff7e7c7207 */ /* 0x002fc60004000000 */
[----:B------:R-:W-:Y:S01]  /*3e920*/  STL [R1+0xc6c], R142 ;  /* 0x000c6c8e01007387 */ /* 0x000fe20000100800 */
[----:B------:R-:W-:Y:S01]  /*3e930*/  ISETP.NE.U32.AND P1, PT, R124, RZ, PT ;  /* 0x000000ff7c00720c */ /* 0x000fe20003f25070 */
[----:B------:R-:W-:Y:S02]  /*3e940*/  IMAD.MOV.U32 R124, RZ, RZ, R130 ;  /* 0x000000ffff7c7224 */ /* 0x000fe400078e0082 */
[----:B------:R-:W-:-:S05]  /*3e950*/  IMAD.X R137, R137, 0x1, R0, P6 ;  /* 0x0000000189897824 */ /* 0x000fca00030e0600 */
[----:B------:R1:W-:Y:S04]  /*3e960*/  STL [R1+0xac0], R137 ;  /* 0x000ac08901007387 */ /* 0x0003e80000100800 */
[----:B------:R-:W3:Y:S01]  /*3e970*/  LDL.LU R130, [R1+0xb54] ;  /* 0x000b540001827983 */ /* 0x000ee20000300800 */
[----:B------:R-:W-:Y:S01]  /*3e980*/  ISETP.GT.AND P5, PT, R2, 0x31, PT ;  /* 0x000000310200780c */ /* 0x000fe20003fa4270 */
[----:B------:R-:W-:Y:S01]  /*3e990*/  IMAD.MOV.U32 R125, RZ, RZ, R142 ;  /* 0x000000ffff7d7224 */ /* 0x000fe200078e008e */
[-C--:B------:R-:W-:Y:S02]  /*3e9a0*/  IADD3 R127, P6, R127, R138.reuse, RZ ;  /* 0x0000008a7f7f7210 */ /* 0x080fe40007fde0ff */
[----:B------:R-:W-:Y:S02]  /*3e9b0*/  SEL R126, RZ, 0x4, !P5 ;  /* 0x00000004ff7e7807 */ /* 0x000fe40006800000 */
[----:B------:R-:W-:Y:S01]  /*3e9c0*/  IADD3 R129, P5, R129, R138, RZ ;  /* 0x0000008a81817210 */ /* 0x000fe20007fbe0ff */
[----:B------:R-:W-:Y:S04]  /*3e9d0*/  STL [R1+0xc70], R127 ;  /* 0x000c707f01007387 */ /* 0x000fe80000100800 */
[----:B------:R1:W-:Y:S04]  /*3e9e0*/  LDGSTS.E [R3+0x8400], [R124.64], P4 ;  /* 0x084000007c037fae */ /* 0x0003e8000a121848 */
[----:B------:R-:W-:Y:S01]  /*3e9f0*/  STL [R1+0xaf4], R129 ;  /* 0x000af48101007387 */ /* 0x000fe20000100800 */
[----:B-1----:R-:W-:-:S03]  /*3ea00*/  MOV R125, R137 ;  /* 0x00000089007d7202 */ /* 0x002fc60000000f00 */
[----:B------:R-:W3:Y:S01]  /*3ea10*/  LDL.LU R137, [R1+0xc54] ;  /* 0x000c540001897983 */ /* 0x000ee20000300800 */
[----:B------:R-:W-:Y:S01]  /*3ea20*/  IMAD.MOV.U32 R124, RZ, RZ, R134 ;  /* 0x000000ffff7c7224 */ /* 0x000fe200078e0086 */
[----:B------:R-:W-:-:S04]  /*3ea30*/  SEL R126, R126, RZ, !P0 ;  /* 0x000000ff7e7e7207 */ /* 0x000fc80004000000 */
[----:B------:R1:W-:Y:S01]  /*3ea40*/  LDGSTS.E [R3+0x8600], [R124.64], P4 ;  /* 0x086000007c037fae */ /* 0x0003e2000a121848 */
[----:B------:R-:W-:Y:S01]  /*3ea50*/  ISETP.NE.U32.AND P4, PT, R126, RZ, PT ;  /* 0x000000ff7e00720c */ /* 0x000fe20003f85070 */
[----:B-1----:R-:W-:Y:S02]  /*3ea60*/  IMAD.MOV.U32 R124, RZ, RZ, R127 ;  /* 0x000000ffff7c7224 */ /* 0x002fe400078e007f */
[----:B--2---:R-:W-:Y:S01]  /*3ea70*/  IMAD.X R131, R131, 0x1, R0, P6 ;  /* 0x0000000183837824 */ /* 0x004fe200030e0600 */
[----:B------:R-:W-:-:S03]  /*3ea80*/  ISETP.GT.AND P6, PT, R2, 0x35, PT ;  /* 0x000000350200780c */ /* 0x000fc60003fc4270 */
[----:B------:R-:W-:Y:S01]  /*3ea90*/  IMAD.MOV.U32 R125, RZ, RZ, R131 ;  /* 0x000000ffff7d7224 */ /* 0x000fe200078e0083 */
[----:B------:R1:W-:Y:S01]  /*3eaa0*/  STL [R1+0xc64], R131 ;  /* 0x000c648301007387 */ /* 0x0003e20000100800 */
[----:B------:R-:W-:-:S03]  /*3eab0*/  SEL R126, RZ, 0x4, !P6 ;  /* 0x00000004ff7e7807 */ /* 0x000fc60007000000 */
[----:B------:R2:W-:Y:S01]  /*3eac0*/  LDGSTS.E [R3+0x9400], [R124.64], P2 ;  /* 0x094000007c037fae */ /* 0x0005e20009121848 */
[----:B------:R-:W-:-:S03]  /*3ead0*/  IMAD.X R133, R133, 0x1, R0, P5 ;  /* 0x0000000185857824 */ /* 0x000fc600028e0600 */
[----:B-1----:R-:W4:Y:S04]  /*3eae0*/  LDL.LU R131, [R1+0xb50] ;  /* 0x000b500001837983 */ /* 0x002f280000300800 */
[----:B------:R-:W4:Y:S01]  /*3eaf0*/  LDL.LU R127, [R1+0xc58] ;  /* 0x000c5800017f7983 */ /* 0x000f220000300800 */
[----:B--2---:R-:W-:-:S03]  /*3eb00*/  IMAD.MOV.U32 R124, RZ, RZ, R129 ;  /* 0x000000ffff7c7224 */ /* 0x004fc600078e0081 */
[----:B------:R1:W-:Y:S01]  /*3eb10*/  STL [R1+0xaf0], R133 ;  /* 0x000af08501007387 */ /* 0x0003e20000100800 */
[----:B------:R-:W-:-:S03]  /*3eb20*/  IMAD.MOV.U32 R125, RZ, RZ, R133 ;  /* 0x000000ffff7d7224 */ /* 0x000fc600078e0085 */
[----:B------:R-:W2:Y:S04]  /*3eb30*/  LDL.LU R134, [R1+0xc4c] ;  /* 0x000c4c0001867983 */ /* 0x000ea80000300800 */
[----:B------:R3:W-:Y:S04]  /*3eb40*/  LDGSTS.E [R3+0x9600], [R124.64], P2 ;  /* 0x096000007c037fae */ /* 0x0007e80009121848 */
[----:B-1----:R-:W2:Y:S01]  /*3eb50*/  LDL.LU R133, [R1+0xb84] ;  /* 0x000b840001857983 */ /* 0x002ea20000300800 */
[----:B------:R-:W-:-:S05]  /*3eb60*/  IADD3 R132, P5, R132, R138, RZ ;  /* 0x0000008a84847210 */ /* 0x000fca0007fbe0ff */
[----:B------:R-:W-:Y:S01]  /*3eb70*/  IMAD.X R140, R140, 0x1, R0, P5 ;  /* 0x000000018c8c7824 */ /* 0x000fe200028e0600 */
[----:B------:R-:W-:Y:S01]  /*3eb80*/  STL [R1+0xc68], R132 ;  /* 0x000c688401007387 */ /* 0x000fe20000100800 */
[----:B---3--:R-:W-:-:S03]  /*3eb90*/  IADD3 R139, P6, R139, R138, RZ ;  /* 0x0000008a8b8b7210 */ /* 0x008fc60007fde0ff */
[----:B------:R-:W3:Y:S01]  /*3eba0*/  LDL.LU R129, [R1+0xc50] ;  /* 0x000c500001817983 */ /* 0x000ee20000300800 */
[----:B------:R-:W-:-:S03]  /*3ebb0*/  IADD3.X R141, R141, R0, RZ, P6, !PT ;  /* 0x000000008d8d7210 */ /* 0x000fc600037fe4ff */
[----:B------:R-:W-:Y:S01]  /*3ebc0*/  STL [R1+0xb24], R139 ;  /* 0x000b248b01007387 */ /* 0x000fe20000100800 */
[----:B------:R-:W-:Y:S01]  /*3ebd0*/  ISETP.GT.AND P5, PT, R2, 0x39, PT ;  /* 0x000000390200780c */ /* 0x000fe20003fa4270 */
[----:B------:R-:W-:Y:S02]  /*3ebe0*/  IMAD.MOV.U32 R125, RZ, RZ, R140 ;  /* 0x000000ffff7d7224 */ /* 0x000fe400078e008c */
[----:B------:R1:W-:Y:S01]  /*3ebf0*/  STL [R1+0xc5c], R140 ;  /* 0x000c5c8c01007387 */ /* 0x0003e20000100800 */
[----:B------:R-:W-:-:S03]  /*3ec00*/  SEL R124, R126, RZ, !P0 ;  /* 0x000000ff7e7c7207 */ /* 0x000fc60004000000 */
[----:B------:R4:W-:Y:S01]  /*3ec10*/  STL [R1+0xb20], R141 ;  /* 0x000b208d01007387 */ /* 0x0009e20000100800 */
[-C--:B------:R-:W-:Y:S02]  /*3ec20*/  IADD3 R136, P6, R136, R138.reuse, RZ ;  /* 0x0000008a88887210 */ /* 0x080fe40007fde0ff */
[----:B------:R-:W-:Y:S01]  /*3ec30*/  SEL R126, RZ, 0x4, !P5 ;  /* 0x00000004ff7e7807 */ /* 0x000fe20006800000 */
[----:B-1----:R-:W3:Y:S01]  /*3ec40*/  LDL.LU R140, [R1+0xb80] ;  /* 0x000b8000018c7983 */ /* 0x002ee20000300800 */
[----:B------:R-:W-:Y:S01]  /*3ec50*/  ISETP.NE.U32.AND P2, PT, R124, RZ, PT ;  /* 0x000000ff7c00720c */ /* 0x000fe20003f45070 */
[----:B------:R-:W-:Y:S02]  /*3ec60*/  IMAD.MOV.U32 R124, RZ, RZ, R132 ;  /* 0x000000ffff7c7224 */ /* 0x000fe400078e0084 */
[----:B------:R-:W-:Y:S04]  /*3ec70*/  STL [R1+0xc60], R136 ;  /* 0x000c608801007387 */ /* 0x000fe80000100800 */
[----:B------:R-:W3:Y:S04]  /*3ec80*/  LDL.LU R132, [R1+0xbb4] ;  /* 0x000bb40001847983 */ /* 0x000ee80000300800 */
[----:B------:R1:W-:Y:S01]  /*3ec90*/  LDGSTS.E [R3+0xa400], [R124.64], P3 ;  /* 0x0a4000007c037fae */ /* 0x0003e20009921848 */
[----:B------:R-:W-:-:S05]  /*3eca0*/  IADD3 R130, P5, R130, R138, RZ ;  /* 0x0000008a82827210 */ /* 0x000fca0007fbe0ff */
[----:B------:R-:W-:Y:S04]  /*3ecb0*/  STL [R1+0xb54], R130 ;  /* 0x000b548201007387 */ /* 0x000fe80000100800 */
[----:B------:R-:W3:Y:S01]  /*3ecc0*/  LDL.LU R142, [R1+0xc44] ;  /* 0x000c4400018e7983 */ /* 0x000ee20000300800 */
[----:B-1----:R-:W-:Y:S02]  /*3ecd0*/  IMAD.MOV.U32 R124, RZ, RZ, R139 ;  /* 0x000000ffff7c7224 */ /* 0x002fe400078e008b */
[----:B------:R-:W-:-:S05]  /*3ece0*/  IMAD.X R137, R137, 0x1, R0, P6 ;  /* 0x0000000189897824 */ /* 0x000fca00030e0600 */
[----:B------:R1:W-:Y:S04]  /*3ecf0*/  STL [R1+0xc54], R137 ;  /* 0x000c548901007387 */ /* 0x0003e80000100800 */
[----:B------:R-:W3:Y:S01]  /*3ed00*/  LDL.LU R139, [R1+0xbb0] ;  /* 0x000bb000018b7983 */ /* 0x000ee20000300800 */
[----:B------:R-:W-:Y:S01]  /*3ed10*/  IMAD.MOV.U32 R125, RZ, RZ, R141 ;  /* 0x000000ffff7d7224 */ /* 0x000fe200078e008d */
[----:B------:R-:W-:Y:S02]  /*3ed20*/  SEL R126, R126, RZ, !P0 ;  /* 0x000000ff7e7e7207 */ /* 0x000fe40004000000 */
[----:B------:R-:W-:Y:S02]  /*3ed30*/  ISETP.GT.AND P6, PT, R2, 0x3d, PT ;  /* 0x0000003d0200780c */ /* 0x000fe40003fc4270 */
[----:B------:R1:W-:Y:S01]  /*3ed40*/  LDGSTS.E [R3+0xa600], [R124.64], P3 ;  /* 0x0a6000007c037fae */ /* 0x0003e20009921848 */
[----:B------:R-:W-:-:S02]  /*3ed50*/  ISETP.NE.U32.AND P3, PT, R126, RZ, PT ;  /* 0x000000ff7e00720c */ /* 0x000fc40003f65070 */
[----:B------:R-:W-:Y:S02]  /*3ed60*/  SEL R126, RZ, 0x4, !P6 ;  /* 0x00000004ff7e7807 */ /* 0x000fe40007000000 */
[----:B-1----:R-:W-:Y:S01]  /*3ed70*/  MOV R124, R136 ;  /* 0x00000088007c7202 */ /* 0x002fe20000000f00 */
[----:B------:R-:W-:-:S05]  /*3ed80*/  IMAD.MOV.U32 R125, RZ, RZ, R137 ;  /* 0x000000ffff7d7224 */ /* 0x000fca00078e0089 */
[----:B------:R1:W-:Y:S02]  /*3ed90*/  LDGSTS.E [R3+0xb400], [R124.64], P1 ;  /* 0x0b4000007c037fae */ /* 0x0003e40008921848 */
[----:B-1----:R-:W-:Y:S02]  /*3eda0*/  IMAD.MOV.U32 R124, RZ, RZ, R130 ;  /* 0x000000ffff7c7224 */ /* 0x002fe400078e0082 */
[----:B----4-:R-:W-:Y:S01]  /*3edb0*/  IMAD.X R131, R131, 0x1, R0, P5 ;  /* 0x0000000183837824 */ /* 0x010fe200028e0600 */
[----:B------:R-:W-:-:S04]  /*3edc0*/  IADD3 R127, P5, R127, R138, RZ ;  /* 0x0000008a7f7f7210 */ /* 0x000fc80007fbe0ff */
[----:B------:R1:W-:Y:S01]  /*3edd0*/  STL [R1+0xb50], R131 ;  /* 0x000b508301007387 */ /* 0x0003e20000100800 */
[----:B------:R-:W-:-:S03]  /*3ede0*/  IMAD.MOV.U32 R125, RZ, RZ, R131 ;  /* 0x000000ffff7d7224 */ /* 0x000fc600078e0083 */
[----:B------:R-:W4:Y:S04]  /*3edf0*/  LDL.LU R141, [R1+0xc3c] ;  /* 0x000c3c00018d7983 */ /* 0x000f280000300800 */
[----:B------:R-:W4:Y:S01]  /*3ee00*/  LDL.LU R137, [R1+0xc48] ;  /* 0x000c480001897983 */ /* 0x000f220000300800 */
[----:B--2---:R-:W-:Y:S01]  /*3ee10*/  IMAD.X R134, R134, 0x1, R0, P5 ;  /* 0x0000000186867824 */ /* 0x004fe200028e0600 */
[----:B------:R-:W-:Y:S02]  /*3ee20*/  IADD3 R133, P6, R133, R138, RZ ;  /* 0x0000008a85857210 */ /* 0x000fe40007fde0ff */
[----:B------:R-:W-:Y:S01]  /*3ee30*/  STL [R1+0xc58], R127 ;  /* 0x000c587f01007387 */ /* 0x000fe20000100800 */
[----:B------:R-:W-:-:S03]  /*3ee40*/  ISETP.GT.AND P5, PT, R2, 0x2, PT ;  /* 0x000000020200780c */ /* 0x000fc60003fa4270 */
[----:B------:R-:W2:Y:S04]  /*3ee50*/  LDL.LU R136, [R1+0xbe0] ;  /* 0x000be00001887983 */ /* 0x000ea80000300800 */
[----:B------:R-:W2:Y:S04]  /*3ee60*/  LDL.LU R130, [R1+0xbe4] ;  /* 0x000be40001827983 */ /* 0x000ea80000300800 */
[----:B------:R1:W-:Y:S04]  /*3ee70*/  LDGSTS.E [R3+0xb600], [R124.64], P1 ;  /* 0x0b6000007c037fae */ /* 0x0003e80008921848 */
[----:B-1----:R-:W2:Y:S04]  /*3ee80*/  LDL.LU R131, [R1+0xc40] ;  /* 0x000c400001837983 */ /* 0x002ea80000300800 */
[----:B------:R-:W-:Y:S01]  /*3ee90*/  STL [R1+0xb84], R133 ;  /* 0x000b848501007387 */ /* 0x000fe20000100800 */
[----:B------:R-:W-:-:S03]  /*3eea0*/  SEL R124, R126, RZ, !P0 ;  /* 0x000000ff7e7c7207 */ /* 0x000fc60004000000 */
[----:B------:R1:W-:Y:S01]  /*3eeb0*/  STL [R1+0xc4c], R134 ;  /* 0x000c4c8601007387 */ /* 0x0003e20000100800 */
[----:B------:R-:W-:Y:S02]  /*3eec0*/  MOV R125, R134 ;  /* 0x00000086007d7202 */ /* 0x000fe40000000f00 */
[----:B------:R-:W-:Y:S01]  /*3eed0*/  ISETP.NE.U32.AND P1, PT, R124, RZ, PT ;  /* 0x000000ff7c00720c */ /* 0x000fe20003f25070 */
[----:B------:R-:W-:Y:S01]  /*3eee0*/  IMAD.MOV.U32 R124, RZ, RZ, R127 ;  /* 0x000000ffff7c7224 */ /* 0x000fe200078e007f */
[----:B------:R-:W-:-:S04]  /*3eef0*/  SEL R126, RZ, 0x4, !P5 ;  /* 0x00000004ff7e7807 */ /* 0x000fc80006800000 */
[----:B------:R1:W-:Y:S01]  /*3ef00*/  LDGSTS.E [R3+0xc400], [R124.64], P4 ;  /* 0x0c4000007c037fae */ /* 0x0003e2000a121848 */
[----:B---3--:R-:W-:Y:S01]  /*3ef10*/  IMAD.X R140, R140, 0x1, R0, P6 ;  /* 0x000000018c8c7824 */ /* 0x008fe200030e0600 */
[----:B------:R-:W-:-:S04]  /*3ef20*/  IADD3 R129, P6, R129, R138, RZ ;  /* 0x0000008a81817210 */ /* 0x000fc80007fde0ff */
[----:B------:R3:W-:Y:S04]  /*3ef30*/  STL [R1+0xb80], R140 ;  /* 0x000b808c01007387 */ /* 0x0007e80000100800 */
[----:B-1----:R-:W2:Y:S01]  /*3ef40*/  LDL.LU R134, [R1+0xc10] ;  /* 0x000c100001867983 */ /* 0x002ea20000300800 */
[----:B------:R-:W-:-:S03]  /*3ef50*/  IADD3 R132, P5, R132, R138, RZ ;  /* 0x0000008a84847210 */ /* 0x000fc60007fbe0ff */
[----:B------:R1:W-:Y:S04]  /*3ef60*/  STL [R1+0xc50], R129 ;  /* 0x000c508101007387 */ /* 0x0003e80000100800 */
[----:B------:R-:W2:Y:S01]  /*3ef70*/  LDL.LU R127, [R1+0xc18] ;  /* 0x000c1800017f7983 */ /* 0x000ea20000300800 */
[----:B------:R-:W-:-:S03]  /*3ef80*/  IMAD.MOV.U32 R125, RZ, RZ, R140 ;  /* 0x000000ffff7d7224 */ /* 0x000fc600078e008c */
[----:B------:R-:W-:Y:S01]  /*3ef90*/  STL [R1+0xbb4], R132 ;  /* 0x000bb48401007387 */ /* 0x000fe20000100800 */
[----:B------:R-:W-:-:S03]  /*3efa0*/  IMAD.MOV.U32 R124, RZ, RZ, R133 ;  /* 0x000000ffff7c7224 */ /* 0x000fc600078e0085 */
[----:B---3--:R-:W2:Y:S01]  /*3efb0*/  LDL.LU R140, [R1+0xc14] ;  /* 0x000c1400018c7983 */ /* 0x008ea20000300800 */
[----:B------:R-:W-:-:S03]  /*3efc0*/  IMAD.X R142, R142, 0x1, R0, P6 ;  /* 0x000000018e8e7824 */ /* 0x000fc600030e0600 */
[----:B------:R1:W-:Y:S04]  /*3efd0*/  LDGSTS.E [R3+0xc600], [R124.64], P4 ;  /* 0x0c6000007c037fae */ /* 0x0003e8000a121848 */
[----:B------:R-:W-:Y:S04]  /*3efe0*/  STL [R1+0xc44], R142 ;  /* 0x000c448e01007387 */ /* 0x000fe80000100800 */
[----:B------:R-:W2:Y:S01]  /*3eff0*/  LDL.LU R133, [R1+0x94c] ;  /* 0x00094c0001857983 */ /* 0x000ea20000300800 */
[----:B-1----:R-:W-:Y:S02]  /*3f000*/  IMAD.MOV.U32 R124, RZ, RZ, R129 ;  /* 0x000000ffff7c7224 */ /* 0x002fe400078e0081 */
[----:B------:R-:W-:Y:S01]  /*3f010*/  IMAD.MOV.U32 R125, RZ, RZ, R142 ;  /* 0x000000ffff7d7224 */ /* 0x000fe200078e008e */
[----:B------:R-:W2:Y:S04]  /*3f020*/  LDL.LU R129, [R1+0x954] ;  /* 0x0009540001817983 */ /* 0x000ea80000300800 */
[----:B------:R1:W-:Y:S01]  /*3f030*/  LDGSTS.E [R3+0xd400], [R124.64], P2 ;  /* 0x0d4000007c037fae */ /* 0x0003e20009121848 */
[----:B------:R-:W-:-:S05]  /*3f040*/  IMAD.X R139, R139, 0x1, R0, P5 ;  /* 0x000000018b8b7824 */ /* 0x000fca00028e0600 */
[----:B------:R1:W-:Y:S02]  /*3f050*/  STL [R1+0xbb0], R139 ;  /* 0x000bb08b01007387 */ /* 0x0003e40000100800 */
[----:B-1----:R-:W-:Y:S01]  /*3f060*/  IMAD.MOV.U32 R125, RZ, RZ, R139 ;  /* 0x000000ffff7d7224 */ /* 0x002fe200078e008b */
[----:B------:R-:W-:Y:S02]  /*3f070*/  MOV R124, R132 ;  /* 0x00000084007c7202 */ /* 0x000fe40000000f00 */
[----:B------:R-:W-:Y:S02]  /*3f080*/  SEL R126, R126, RZ, !P0 ;  /* 0x000000ff7e7e7207 */ /* 0x000fe40004000000 */
[----:B------:R-:W-:Y:S01]  /*3f090*/  ISETP.GT.AND P6, PT, R2, 0x6, PT ;  /* 0x000000060200780c */ /* 0x000fe20003fc4270 */
[----:B------:R1:W-:Y:S04]  /*3f0a0*/  LDGSTS.E [R3+0xd600], [R124.64], P2 ;  /* 0x0d6000007c037fae */ /* 0x0003e80009121848 */
[----:B------:R-:W2:Y:S04]  /*3f0b0*/  LDL.LU R139, [R1+0x948] ;  /* 0x00094800018b7983 */ /* 0x000ea80000300800 */
[----:B------:R-:W2:Y:S01]  /*3f0c0*/  LDL.LU R132, [R1+0x950] ;  /* 0x0009500001847983 */ /* 0x000ea20000300800 */
[----:B------:R-:W-:-:S02]  /*3f0d0*/  ISETP.NE.U32.AND P4, PT, R126, RZ, PT ;  /* 0x000000ff7e00720c */ /* 0x000fc40003f85070 */
[----:B------:R-:W-:-:S04]  /*3f0e0*/  SEL R126, RZ, 0x4, !P6 ;  /* 0x00000004ff7e7807 */ /* 0x000fc80007000000 */
[----:B-1----:R-:W-:-:S04]  /*3f0f0*/  SEL R124, R126, RZ, !P0 ;  /* 0x000000ff7e7c7207 */ /* 0x002fc80004000000 */
[----:B------:R-:W-:Y:S01]  /*3f100*/  ISETP.NE.U32.AND P2, PT, R124, RZ, PT ;  /* 0x000000ff7c00720c */ /* 0x000fe20003f45070 */
[----:B------:R-:W-:Y:S01]  /*3f110*/  IMAD.SHL.U32 R252, R252, 0x4, RZ ;  /* 0x00000004fcfc7824 */ /* 0x000fe200078e00ff */
[----:B----4-:R-:W-:-:S05]  /*3f120*/  IADD3 R137, P5, R137, R138, RZ ;  /* 0x0000008a89897210 */ /* 0x010fca0007fbe0ff */
[----:B------:R-:W-:Y:S01]  /*3f130*/  IMAD.X R141, R141, 0x1, R0, P5 ;  /* 0x000000018d8d7824 */ /* 0x000fe200028e0600 */
[----:B------:R-:W-:Y:S01]  /*3f140*/  ISETP.GT.AND P5, PT, R2, 0xa, PT ;  /* 0x0000000a0200780c */ /* 0x000fe20003fa4270 */
[----:B------:R-:W-:Y:S01]  /*3f150*/  IMAD.MOV.U32 R124, RZ, RZ, R137 ;  /* 0x000000ffff7c7224 */ /* 0x000fe200078e0089 */
[----:B------:R-:W-:Y:S01]  /*3f160*/  STL [R1+0xc48], R137 ;  /* 0x000c488901007387 */ /* 0x000fe20000100800 */
[----:B------:R-:W-:Y:S01]  /*3f170*/  IMAD.MOV.U32 R125, RZ, RZ, R141 ;  /* 0x000000ffff7d7224 */ /* 0x000fe200078e008d */
[----:B------:R-:W-:-:S04]  /*3f180*/  SEL R126, RZ, 0x4, !P5 ;  /* 0x00000004ff7e7807 */ /* 0x000fc80006800000 */
[----:B------:R1:W-:Y:S01]  /*3f190*/  LDGSTS.E [R3+0xe400], [R124.64], P3 ;  /* 0x0e4000007c037fae */ /* 0x0003e20009921848 */
[----:B--2---:R-:W-:-:S05]  /*3f1a0*/  IADD3 R130, P6, R130, R138, RZ ;  /* 0x0000008a82827210 */ /* 0x004fca0007fde0ff */
[----:B------:R-:W-:Y:S01]  /*3f1b0*/  IMAD.X R136, R136, 0x1, R0, P6 ;  /* 0x0000000188887824 */ /* 0x000fe200030e0600 */
[----:B------:R-:W-:Y:S01]  /*3f1c0*/  STL [R1+0xbe4], R130 ;  /* 0x000be48201007387 */ /* 0x000fe20000100800 */
[----:B------:R-:W-:-:S03]  /*3f1d0*/  IADD3 R131, P6, R131, R138, RZ ;  /* 0x0000008a83837210 */ /* 0x000fc60007fde0ff */
[----:B------:R-:W-:Y:S01]  /*3f1e0*/  STL [R1+0xc3c], R141 ;  /* 0x000c3c8d01007387 */ /* 0x000fe20000100800 */
[----:B-1----:R-:W-:-:S03]  /*3f1f0*/  IMAD.MOV.U32 R125, RZ, RZ, R136 ;  /* 0x000000ffff7d7224 */ /* 0x002fc600078e0088 */
[----:B------:R1:W-:Y:S04]  /*3f200*/  STL [R1+0xbe0], R136 ;  /* 0x000be08801007387 */ /* 0x0003e80000100800 */
[----:B------:R2:W-:Y:S01]  /*3f210*/  STL [R1+0xc40], R131 ;  /* 0x000c408301007387 */ /* 0x0005e20000100800 */
[----:B------:R-:W-:-:S05]  /*3f220*/  MOV R124, R130 ;  /* 0x00000082007c7202 */ /* 0x000fca0000000f00 */
[----:B------:R4:W-:Y:S01]  /*3f230*/  LDGSTS.E [R3+0xe600], [R124.64], P3 ;  /* 0x0e6000007c037fae */ /* 0x0009e20009921848 */
[----:B------:R-:W-:Y:S01]  /*3f240*/  IMAD.X R134, R134, 0x1, R0, P6 ;  /* 0x0000000186867824 */ /* 0x000fe200030e0600 */
[----:B------:R-:W-:-:S05]  /*3f250*/  IADD3 R127, P5, R127, R138, RZ ;  /* 0x0000008a7f7f7210 */ /* 0x000fca0007fbe0ff */
[----:B------:R-:W-:Y:S04]  /*3f260*/  STL [R1+0xc18], R127 ;  /* 0x000c187f01007387 */ /* 0x000fe80000100800 */
[----:B-1----:R-:W3:Y:S01]  /*3f270*/  LDL.LU R136, [R1+0x97c] ;  /* 0x00097c0001887983 */ /* 0x002ee20000300800 */
[----:B--2---:R-:W-:-:S03]  /*3f280*/  IMAD.X R140, R140, 0x1, R0, P5 ;  /* 0x000000018c8c7824 */ /* 0x004fc600028e0600 */
[----:B------:R1:W-:Y:S04]  /*3f290*/  STL [R1+0xc10], R134 ;  /* 0x000c108601007387 */ /* 0x0003e80000100800 */
[----:B------:R-:W2:Y:S01]  /*3f2a0*/  LDL.LU R130, [R1+0x984] ;  /* 0x0009840001827983 */ /* 0x000ea20000300800 */
[----:B------:R-:W-:-:S03]  /*3f2b0*/  IADD3 R133, P6, R133, R138, RZ ;  /* 0x0000008a85857210 */ /* 0x000fc60007fde0ff */
[----:B------:R-:W2:Y:S01]  /*3f2c0*/  LDL.LU R137, [R1+0x978] ;  /* 0x0009780001897983 */ /* 0x000ea20000300800 */
[----:B----4-:R-:W-:-:S03]  /*3f2d0*/  IMAD.MOV.U32 R124, RZ, RZ, R131 ;  /* 0x000000ffff7c7224 */ /* 0x010fc600078e0083 */
[----:B------:R4:W-:Y:S01]  /*3f2e0*/  STL [R1+0x94c], R133 ;  /* 0x00094c8501007387 */ /* 0x0009e20000100800 */
[----:B------:R-:W-:-:S03]  /*3f2f0*/  IMAD.MOV.U32 R125, RZ, RZ, R134 ;  /* 0x000000ffff7d7224 */ /* 0x000fc600078e0086 */
[----:B------:R-:W-:Y:S04]  /*3f300*/  STL [R1+0xc14], R140 ;  /* 0x000c148c01007387 */ /* 0x000fe80000100800 */
[----:B------:R-:W2:Y:S04]  /*3f310*/  LDL.LU R131, [R1+0x980] ;  /* 0x0009800001837983 */ /* 0x000ea80000300800 */
[----:B------:R-:W2:Y:S04]  /*3f320*/  LDL.LU R143, [R1+0x9ac] ;  /* 0x0009ac00018f7983 */ /* 0x000ea80000300800 */
[----:B-1----:R-:W2:Y:S01]  /*3f330*/  LDL.LU R134, [R1+0x9b4] ;  /* 0x0009b40001867983 */ /* 0x002ea20000300800 */
[----:B------:R-:W-:-:S02]  /*3f340*/  SEL R126, R126, RZ, !P0 ;  /* 0x000000ff7e7e7207 */ /* 0x000fc40004000000 */
[----:B------:R-:W-:Y:S01]  /*3f350*/  IADD3 R129, P5, R129, R138, RZ ;  /* 0x0000008a81817210 */ /* 0x000fe20007fbe0ff */
[----:B------:R1:W-:Y:S01]  /*3f360*/  LDGSTS.E [R3+0xf400], [R124.64], P1 ;  /* 0x0f4000007c037fae */ /* 0x0003e20008921848 */
[----:B------:R-:W-:Y:S01]  /*3f370*/  ISETP.NE.U32.AND P3, PT, R126, RZ, PT ;  /* 0x000000ff7e00720c */ /* 0x000fe20003f65070 */
[----:B------:R-:W-:Y:S01]  /*3f380*/  IMAD.U32 R126, RZ, RZ, UR5 ;  /* 0x00000005ff7e7e24 */ /* 0x000fe2000f8e00ff */
[----:B------:R-:W-:Y:S01]  /*3f390*/  LOP3.LUT R141, R252, 0x40, RZ, 0x3c, !PT ;  /* 0x00000040fc8d7812 */ /* 0x000fe200078e3cff */
[----:B------:R-:W-:Y:S01]  /*3f3a0*/  STL [R1+0x954], R129 ;  /* 0x0009548101007387 */ /* 0x000fe20000100800 */
[----:B------:R-:W-:Y:S01]  /*3f3b0*/  IADD3.X R139, R139, R0, RZ, P6, !PT ;  /* 0x000000008b8b7210 */ /* 0x000fe200037fe4ff */
[----:B------:R-:W-:Y:S02]  /*3f3c0*/  IMAD.X R132, R132, 0x1, R0, P5 ;  /* 0x0000000184847824 */ /* 0x000fe400028e0600 */
[----:B-1----:R-:W-:Y:S02]  /*3f3d0*/  IMAD R124, R126, 0x10000, R141 ;  /* 0x000100007e7c7824 */ /* 0x002fe400078e028d */
[----:B------:R-:W-:Y:S01]  /*3f3e0*/  STL [R1+0x948], R139 ;  /* 0x0009488b01007387 */ /* 0x000fe20000100800 */
[----:B------:R-:W-:-:S02]  /*3f3f0*/  IMAD.MOV.U32 R126, RZ, RZ, R127 ;  /* 0x000000ffff7e7224 */ /* 0x000fc400078e007f */
[----:B------:R-:W-:Y:S01]  /*3f400*/  IMAD.MOV.U32 R127, RZ, RZ, R140 ;  /* 0x000000ffff7f7224 */ /* 0x000fe200078e008c */
[----:B------:R1:W-:Y:S04]  /*3f410*/  STL [R1+0x950], R132 ;  /* 0x0009508401007387 */ /* 0x0003e80000100800 */
[----:B------:R-:W2:Y:S04]  /*3f420*/  LDL.LU R176, [R1+0x9a8] ;  /* 0x0009a80001b07983 */ /* 0x000ea80000300800 */
[----:B------:R1:W-:Y:S04]  /*3f430*/  LDGSTS.E [R3+0xf600], [R126.64], P1 ;  /* 0x0f6000007e037fae */ /* 0x0003e80008921848 */
[----:B------:R-:W2:Y:S04]  /*3f440*/  LDL.LU R142, [R1+0x9b0] ;  /* 0x0009b000018e7983 */ /* 0x000ea80000300800 */
[----:B------:R-:W2:Y:S01]  /*3f450*/  LDL.LU R141, [R1+0x9d8] ;  /* 0x0009d800018d7983 */ /* 0x000ea20000300800 */
[----:B-1----:R-:W-:-:S03]  /*3f460*/  IMAD.MOV.U32 R126, RZ, RZ, R133 ;  /* 0x000000ffff7e7224 */ /* 0x002fc600078e0085 */
[----:B----4-:R-:W4:Y:S01]  /*3f470*/  LDL.LU R133, [R1+0x9dc] ;  /* 0x0009dc0001857983 */ /* 0x010f220000300800 */
[C---:B------:R-:W-:Y:S01]  /*3f480*/  ISETP.GT.AND P1, PT, R2.reuse, 0xe, PT ;  /* 0x0000000e0200780c */ /* 0x040fe20003f24270 */
[----:B------:R-:W-:Y:S01]  /*3f490*/  IMAD.MOV.U32 R127, RZ, RZ, R139 ;  /* 0x000000ffff7f7224 */ /* 0x000fe200078e008b */
[C---:B------:R-:W-:Y:S02]  /*3f4a0*/  ISETP.GT.AND P5, PT, R2.reuse, 0x12, PT ;  /* 0x000000120200780c */ /* 0x040fe40003fa4270 */
[----:B------:R-:W-:Y:S02]  /*3f4b0*/  SEL R125, RZ, 0x4, !P1 ;  /* 0x00000004ff7d7807 */ /* 0x000fe40004800000 */
[----:B------:R1:W-:Y:S01]  /*3f4c0*/  LDGSTS.E [R124+0x800], [R126.64], P4 ;  /* 0x008000007e7c7fae */ /* 0x0003e2000a121848 */
[----:B------:R-:W-:Y:S02]  /*3f4d0*/  SEL R3, RZ, 0x4, !P5 ;  /* 0x00000004ff037807 */ /* 0x000fe40006800000 */
[----:B------:R-:W-:-:S02]  /*3f4e0*/  ISETP.GT.AND P6, PT, R2, 0x16, PT ;  /* 0x000000160200780c */ /* 0x000fc40003fc4270 */
[----:B------:R-:W-:Y:S02]  /*3f4f0*/  SEL R3, R3, RZ, !P0 ;  /* 0x000000ff03037207 */ /* 0x000fe40004000000 */
[----:B-1----:R-:W-:Y:S01]  /*3f500*/  MOV R126, R129 ;  /* 0x00000081007e7202 */ /* 0x002fe20000000f00 */
[----:B------:R-:W-:Y:S02]  /*3f510*/  IMAD.MOV.U32 R127, RZ, RZ, R132 ;  /* 0x000000ffff7f7224 */ /* 0x000fe400078e0084 */
[----:B------:R-:W4:Y:S04]  /*3f520*/  LDL.LU R132, [R1+0x9e0] ;  /* 0x0009e00001847983 */ /* 0x000f280000300800 */
[----:B------:R-:W4:Y:S04]  /*3f530*/  LDL.LU R129, [R1+0x9e4] ;  /* 0x0009e40001817983 */ /* 0x000f280000300800 */
[----:B------:R1:W-:Y:S01]  /*3f540*/  LDGSTS.E [R124+0xa00], [R126.64], P4 ;  /* 0x00a000007e7c7fae */ /* 0x0003e2000a121848 */
[----:B------:R-:W-:-:S04]  /*3f550*/  SEL R125, R125, RZ, !P0 ;  /* 0x000000ff7d7d7207 */ /* 0x000fc80004000000 */
[----:B------:R-:W-:Y:S02]  /*3f560*/  ISETP.NE.U32.AND P4, PT, R125, RZ, PT ;  /* 0x000000ff7d00720c */ /* 0x000fe40003f85070 */
[-C--:B---3--:R-:W-:Y:S02]  /*3f570*/  IADD3 R136, P1, R136, R138.reuse, RZ ;  /* 0x0000008a88887210 */ /* 0x088fe40007f3e0ff */
[----:B--2---:R-:W-:-:S03]  /*3f580*/  IADD3 R130, P5, R130, R138, RZ ;  /* 0x0000008a82827210 */ /* 0x004fc60007fbe0ff */
[----:B-1----:R-:W-:Y:S02]  /*3f590*/  IMAD.MOV.U32 R126, RZ, RZ, R136 ;  /* 0x000000ffff7e7224 */ /* 0x002fe400078e0088 */
[--C-:B------:R-:W-:Y:S01]  /*3f5a0*/  IMAD.X R137, R137, 0x1, R0.reuse, P1 ;  /* 0x0000000189897824 */ /* 0x100fe200008e0600 */
[----:B------:R-:W-:Y:S01]  /*3f5b0*/  ISETP.NE.U32.AND P1, PT, R3, RZ, PT ;  /* 0x000000ff0300720c */ /* 0x000fe20003f25070 */
[----:B------:R-:W-:Y:S02]  /*3f5c0*/  STL [R1+0x97c], R136 ;  /* 0x00097c8801007387 */ /* 0x000fe40000100800 */
[----:B------:R-:W-:Y:S01]  /*3f5d0*/  IMAD.MOV.U32 R127, RZ, RZ, R137 ;  /* 0x000000ffff7f7224 */ /* 0x000fe200078e0089 */
[----:B------:R-:W-:Y:S01]  /*3f5e0*/  SEL R3, RZ, 0x4, !P6 ;  /* 0x00000004ff037807 */ /* 0x000fe20007000000 */
[----:B------:R-:W-:Y:S01]  /*3f5f0*/  STL [R1+0x984], R130 ;  /* 0x0009848201007387 */ /* 0x000fe20000100800 */
[----:B------:R-:W-:-:S03]  /*3f600*/  IMAD.X R131, R131, 0x1, R0, P5 ;  /* 0x0000000183837824 */ /* 0x000fc600028e0600 */
[----:B------:R-:W-:Y:S01]  /*3f610*/  STL [R1+0x978], R137 ;  /* 0x0009788901007387 */ /* 0x000fe20000100800 */
[----:B------:R-:W-:-:S03]  /*3f620*/  IADD3 R143, P5, R143, R138, RZ ;  /* 0x0000008a8f8f7210 */ /* 0x000fc60007fbe0ff */
[----:B------:R1:W-:Y:S01]  /*3f630*/  LDGSTS.E [R124+0x1800], [R126.64], P2 ;  /* 0x018000007e7c7fae */ /* 0x0003e20009121848 */
[----:B------:R-:W-:-:S03]  /*3f640*/  IADD3 R134, P6, R134, R138, RZ ;  /* 0x0000008a86867210 */ /* 0x000fc60007fde0ff */
[----:B------:R2:W-:Y:S04]  /*3f650*/  STL [R1+0x980], R131 ;  /* 0x0009808301007387 */ /* 0x0005e80000100800 */
[----:B------:R-:W-:Y:S01]  /*3f660*/  STL [R1+0x9ac], R143 ;  /* 0x0009ac8f01007387 */ /* 0x000fe20000100800 */
[----:B-1----:R-:W-:Y:S01]  /*3f670*/  MOV R127, R131 ;  /* 0x00000083007f7202 */ /* 0x002fe20000000f00 */
[----:B------:R-:W-:Y:S02]  /*3f680*/  IMAD.MOV.U32 R126, RZ, RZ, R130 ;  /* 0x000000ffff7e7224 */ /* 0x000fe400078e0082 */
[----:B--2---:R-:W2:Y:S04]  /*3f690*/  LDL.LU R131, [R1+0xa08] ;  /* 0x000a080001837983 */ /* 0x004ea80000300800 */
[----:B------:R1:W-:Y:S04]  /*3f6a0*/  STL [R1+0x9b4], R134 ;  /* 0x0009b48601007387 */ /* 0x0003e80000100800 */
[----:B------:R-:W3:Y:S04]  /*3f6b0*/  LDL.LU R130, [R1+0xa0c] ;  /* 0x000a0c0001827983 */ /* 0x000ee80000300800 */
[----:B------:R-:W2:Y:S04]  /*3f6c0*/  LDL.LU R140, [R1+0xa10] ;  /* 0x000a1000018c7983 */ /* 0x000ea80000300800 */
[----:B------:R-:W2:Y:S04]  /*3f6d0*/  LDL.LU R139, [R1+0xa14] ;  /* 0x000a1400018b7983 */ /* 0x000ea80000300800 */
[----:B------:R-:W2:Y:S04]  /*3f6e0*/  LDL.LU R137, [R1+0xa38] ;  /* 0x000a380001897983 */ /* 0x000ea80000300800 */
[----:B------:R-:W2:Y:S04]  /*3f6f0*/  LDL.LU R136, [R1+0xa3c] ;  /* 0x000a3c0001887983 */ /* 0x000ea80000300800 */
[----:B------:R-:W2:Y:S01]  /*3f700*/  LDL.LU R125, [R1+0xa44] ;  /* 0x000a4400017d7983 */ /* 0x000ea20000300800 */
[----:B------:R-:W-:-:S02]  /*3f710*/  IMAD.X R176, R176, 0x1, R0, P5 ;  /* 0x00000001b0b07824 */ /* 0x000fc400028e0600 */
[----:B------:R-:W-:Y:S01]  /*3f720*/  IMAD.X R142, R142, 0x1, R0, P6 ;  /* 0x000000018e8e7824 */ /* 0x000fe200030e0600 */
[----:B------:R1:W-:Y:S01]  /*3f730*/  LDGSTS.E [R124+0x1a00], [R126.64], P2 ;  /* 0x01a000007e7c7fae */ /* 0x0003e20009121848 */
[----:B----4-:R-:W-:-:S03]  /*3f740*/  IADD3 R133, P6, R133, R138, RZ ;  /* 0x0000008a85857210 */ /* 0x010fc60007fde0ff */
[----:B------:R-:W-:Y:S01]  /*3f750*/  STL [R1+0x9a8], R176 ;  /* 0x0009a8b001007387 */ /* 0x000fe20000100800 */
[----:B-1----:R-:W-:Y:S02]  /*3f760*/  IMAD.MOV.U32 R126, RZ, RZ, R143 ;  /* 0x000000ffff7e7224 */ /* 0x002fe400078e008f */
[----:B------:R-:W-:Y:S01]  /*3f770*/  IMAD.MOV.U32 R127, RZ, RZ, R176 ;  /* 0x000000ffff7f7224 */ /* 0x000fe200078e00b0 */
[----:B------:R-:W-:Y:S04]  /*3f780*/  STL [R1+0x9b0], R142 ;  /* 0x0009b08e01007387 */ /* 0x000fe80000100800 */
[----:B------:R1:W-:Y:S04]  /*3f790*/  LDGSTS.E [R124+0x2800], [R126.64], P3 ;  /* 0x028000007e7c7fae */ /* 0x0003e80009921848 */
[----:B------:R4:W-:Y:S01]  /*3f7a0*/  STL [R1+0x9dc], R133 ;  /* 0x0009dc8501007387 */ /* 0x0009e20000100800 */
[----:B-1----:R-:W-:-:S03]  /*3f7b0*/  IMAD.MOV.U32 R126, RZ, RZ, R134 ;  /* 0x000000ffff7e7224 */ /* 0x002fc600078e0086 */
[----:B------:R-:W2:Y:S01]  /*3f7c0*/  LDL.LU R134, [R1+0xa40] ;  /* 0x000a400001867983 */ /* 0x000ea20000300800 */
[----:B------:R-:W-:Y:S02]  /*3f7d0*/  SEL R3, R3, RZ, !P0 ;  /* 0x000000ff03037207 */ /* 0x000fe40004000000 */
[----:B------:R-:W-:Y:S02]  /*3f7e0*/  ISETP.GT.AND P2, PT, R2, 0x1a, PT ;  /* 0x0000001a0200780c */ /* 0x000fe40003f44270 */
[----:B------:R-:W-:Y:S01]  /*3f7f0*/  MOV R127, R142 ;  /* 0x0000008e007f7202 */ /* 0x000fe20000000f00 */
[----:B------:R-:W-:Y:S01]  /*3f800*/  IMAD.X R141, R141, 0x1, R0, P6 ;  /* 0x000000018d8d7824 */ /* 0x000fe200030e0600 */
[----:B------:R-:W-:Y:S02]  /*3f810*/  ISETP.NE.U32.AND P5, PT, R3, RZ, PT ;  /* 0x000000ff0300720c */ /* 0x000fe40003fa5070 */
[----:B------:R-:W-:Y:S01]  /*3f820*/  SEL R3, RZ, 0x4, !P2 ;  /* 0x00000004ff037807 */ /* 0x000fe20005000000 */
[----:B------:R1:W-:Y:S01]  /*3f830*/  LDGSTS.E [R124+0x2a00], [R126.64], P3 ;  /* 0x02a000007e7c7fae */ /* 0x0003e20009921848 */
[----:B------:R-:W-:-:S02]  /*3f840*/  IADD3 R129, P2, R129, R138, RZ ;  /* 0x0000008a81817210 */ /* 0x000fc40007f5e0ff */
[----:B------:R-:W-:-:S03]  /*3f850*/  SEL R3, R3, RZ, !P0 ;  /* 0x000000ff03037207 */ /* 0x000fc60004000000 */
[----:B------:R-:W-:Y:S01]  /*3f860*/  IMAD.X R132, R132, 0x1, R0, P2 ;  /* 0x0000000184847824 */ /* 0x000fe200010e0600 */
[----:B------:R-:W-:Y:S01]  /*3f870*/  ISETP.GT.AND P3, PT, R2, 0x1e, PT ;  /* 0x0000001e0200780c */ /* 0x000fe20003f64270 */
[----:B-1----:R-:W-:Y:S02]  /*3f880*/  IMAD.MOV.U32 R126, RZ, RZ, R133 ;  /* 0x000000ffff7e7224 */ /* 0x002fe400078e0085 */
[----:B------:R-:W-:Y:S01]  /*3f890*/  IMAD.MOV.U32 R127, RZ, RZ, R141 ;  /* 0x000000ffff7f7224 */ /* 0x000fe200078e008d */
[----:B------:R-:W-:-:S04]  /*3f8a0*/  ISETP.NE.U32.AND P2, PT, R3, RZ, PT ;  /* 0x000000ff0300720c */ /* 0x000fc80003f45070 */
[----:B------:R1:W-:Y:S01]  /*3f8b0*/  LDGSTS.E [R124+0x3800], [R126.64], P4 ;  /* 0x038000007e7c7fae */ /* 0x0003e2000a121848 */
[----:B------:R-:W-:-:S03]  /*3f8c0*/  SEL R3, RZ, 0x4, !P3 ;  /* 0x00000004ff037807 */ /* 0x000fc60005800000 */
[----:B------:R-:W-:Y:S01]  /*3f8d0*/  STL [R1+0x9d8], R141 ;  /* 0x0009d88d01007387 */ /* 0x000fe20000100800 */
[----:B-1----:R-:W-:Y:S02]  /*3f8e0*/  IMAD.MOV.U32 R126, RZ, RZ, R129 ;  /* 0x000000ffff7e7224 */ /* 0x002fe400078e0081 */
[----:B------:R-:W-:Y:S01]  /*3f8f0*/  IMAD.MOV.U32 R127, RZ, RZ, R132 ;  /* 0x000000ffff7f7224 */ /* 0x000fe200078e0084 */
[----:B------:R-:W-:Y:S04]  /*3f900*/  STL [R1+0x9e4], R129 ;  /* 0x0009e48101007387 */ /* 0x000fe80000100800 */
[----:B------:R1:W-:Y:S04]  /*3f910*/  LDGSTS.E [R124+0x3a00], [R126.64], P4 ;  /* 0x03a000007e7c7fae */ /* 0x0003e8000a121848 */
[----:B------:R1:W-:Y:S04]  /*3f920*/  STL [R1+0x9e0], R132 ;  /* 0x0009e08401007387 */ /* 0x0003e80000100800 */
[----:B----4-:R-:W4:Y:S04]  /*3f930*/  LDL.LU R133, [R1+0xa68] ;  /* 0x000a680001857983 */ /* 0x010f280000300800 */
[----:B-1----:R-:W4:Y:S04]  /*3f940*/  LDL.LU R132, [R1+0xa6c] ;  /* 0x000a6c0001847983 */ /* 0x002f280000300800 */
[----:B------:R-:W4:Y:S01]  /*3f950*/  LDL.LU R129, [R1+0xa74] ;  /* 0x000a740001817983 */ /* 0x000f220000300800 */
[----:B---3--:R-:W-:-:S05]  /*3f960*/  IADD3 R130, P3, R130, R138, RZ ;  /* 0x0000008a82827210 */ /* 0x008fca0007f7e0ff */
[----:B--2---:R-:W-:Y:S01]  /*3f970*/  IMAD.X R131, R131, 0x1, R0, P3 ;  /* 0x0000000183837824 */ /* 0x004fe200018e0600 */
[----:B------:R-:W-:Y:S01]  /*3f980*/  IADD3 R139, P4, R139, R138, RZ ;  /* 0x0000008a8b8b7210 */ /* 0x000fe20007f9e0ff */
[----:B------:R-:W-:Y:S03]  /*3f990*/  STL [R1+0xa0c], R130 ;  /* 0x000a0c8201007387 */ /* 0x000fe60000100800 */
[----:B------:R-:W-:Y:S02]  /*3f9a0*/  IADD3.X R140, R140, R0, RZ, P4, !PT ;  /* 0x000000008c8c7210 */ /* 0x000fe400027fe4ff */
[-C--:B------:R-:W-:Y:S01]  /*3f9b0*/  IADD3 R136, P6, R136, R138.reuse, RZ ;  /* 0x0000008a88887210 */ /* 0x080fe20007fde0ff */
[----:B------:R-:W-:Y:S01]  /*3f9c0*/  STL [R1+0xa14], R139 ;  /* 0x000a148b01007387 */ /* 0x000fe20000100800 */
[----:B------:R-:W-:-:S03]  /*3f9d0*/  IADD3 R125, P4, R125, R138, RZ ;  /* 0x0000008a7d7d7210 */ /* 0x000fc60007f9e0ff */
[----:B------:R1:W-:Y:S01]  /*3f9e0*/  STL [R1+0xa08], R131 ;  /* 0x000a088301007387 */ /* 0x0003e20000100800 */
[----:B------:R-:W-:Y:S02]  /*3f9f0*/  IMAD.X R137, R137, 0x1, R0, P6 ;  /* 0x0000000189897824 */ /* 0x000fe400030e0600 */
[----:B------:R-:W-:Y:S01]  /*3fa00*/  IMAD.MOV.U32 R127, RZ, RZ, R131 ;  /* 0x000000ffff7f7224 */ /* 0x000fe200078e0083 */
[----:B------:R-:W-:Y:S04]  /*3fa10*/  STL [R1+0xa3c], R136 ;  /* 0x000a3c8801007387 */ /* 0x000fe80000100800 */
[----:B------:R2:W-:Y:S04]  /*3fa20*/  STL [R1+0xa10], R140 ;  /* 0x000a108c01007387 */ /* 0x0005e80000100800 */
[----:B-1----:R-:W3:Y:S01]  /*3fa30*/  LDL.LU R131, [R1+0xa70] ;  /* 0x000a700001837983 */ /* 0x002ee20000300800 */
[----:B------:R-:W-:-:S03]  /*3fa40*/  IMAD.MOV.U32 R126, RZ, RZ, R130 ;  /* 0x000000ffff7e7224 */ /* 0x000fc600078e0082 */
[----:B------:R-:W-:Y:S04]  /*3fa50*/  STL [R1+0xa44], R125 ;  /* 0x000a447d01007387 */ /* 0x000fe80000100800 */
[----:B------:R1:W-:Y:S04]  /*3fa60*/  STL [R1+0xa38], R137 ;  /* 0x000a388901007387 */ /* 0x0003e80000100800 */
[----:B------:R-:W3:Y:S04]  /*3fa70*/  LDL.LU R143, [R1+0xa9c] ;  /* 0x000a9c00018f7983 */ /* 0x000ee80000300800 */
[----:B------:R-:W3:Y:S04]  /*3fa80*/  LDL.LU R130, [R1+0xaa4] ;  /* 0x000aa40001827983 */ /* 0x000ee80000300800 */
[----:B------:R1:W-:Y:S01]  /*3fa90*/  LDGSTS.E [R124+0x4800], [R126.64], P1 ;  /* 0x048000007e7c7fae */ /* 0x0003e20008921848 */
[----:B------:R-:W-:-:S05]  /*3faa0*/  IMAD.X R134, R134, 0x1, R0, P4 ;  /* 0x0000000186867824 */ /* 0x000fca00020e0600 */
[----:B------:R2:W-:Y:S04]  /*3fab0*/  STL [R1+0xa40], R134 ;  /* 0x000a408601007387 */ /* 0x0005e80000100800 */
[----:B------:R-:W3:Y:S01]  /*3fac0*/  LDL.LU R176, [R1+0xa98] ;  /* 0x000a980001b07983 */ /* 0x000ee20000300800 */
[----:B-1----:R-:W-:-:S03]  /*3fad0*/  IMAD.MOV.U32 R127, RZ, RZ, R140 ;  /* 0x000000ffff7f7224 */ /* 0x002fc600078e008c */
[----:B------:R-:W3:Y:S04]  /*3fae0*/  LDL.LU R142, [R1+0xaa0] ;  /* 0x000aa000018e7983 */ /* 0x000ee80000300800 */
[----:B------:R-:W3:Y:S04]  /*3faf0*/  LDL.LU R141, [R1+0xac8] ;  /* 0x000ac800018d7983 */ /* 0x000ee80000300800 */
[----:B--2---:R-:W2:Y:S01]  /*3fb00*/  LDL.LU R140, [R1+0xacc] ;  /* 0x000acc00018c7983 */ /* 0x004ea20000300800 */
[----:B------:R-:W-:Y:S01]  /*3fb10*/  IMAD.MOV.U32 R126, RZ, RZ, R139 ;  /* 0x000000ffff7e7224 */ /* 0x000fe200078e008b */
[----:B------:R-:W-:-:S02]  /*3fb20*/  SEL R3, R3, RZ, !P0 ;  /* 0x000000ff03037207 */ /* 0x000fc40004000000 */
[C---:B------:R-:W-:Y:S01]  /*3fb30*/  ISETP.GT.AND P4, PT, R2.reuse, 0x26, PT ;  /* 0x000000260200780c */ /* 0x040fe20003f84270 */
[----:B------:R-:W2:Y:S04]  /*3fb40*/  LDL.LU R139, [R1+0xad0] ;  /* 0x000ad000018b7983 */ /* 0x000ea80000300800 */
[----:B------:R1:W-:Y:S01]  /*3fb50*/  LDGSTS.E [R124+0x4a00], [R126.64], P1 ;  /* 0x04a000007e7c7fae */ /* 0x0003e20008921848 */
[----:B------:R-:W-:Y:S02]  /*3fb60*/  ISETP.GT.AND P1, PT, R2, 0x22, PT ;  /* 0x000000220200780c */ /* 0x000fe40003f24270 */
[----:B------:R-:W-:Y:S02]  /*3fb70*/  ISETP.NE.U32.AND P3, PT, R3, RZ, PT ;  /* 0x000000ff0300720c */ /* 0x000fe40003f65070 */
[----:B-1----:R-:W-:Y:S01]  /*3fb80*/  MOV R126, R136 ;  /* 0x00000088007e7202 */ /* 0x002fe20000000f00 */
[----:B------:R-:W-:Y:S01]  /*3fb90*/  IMAD.MOV.U32 R127, RZ, RZ, R137 ;  /* 0x000000ffff7f7224 */ /* 0x000fe200078e0089 */
[----:B------:R-:W-:Y:S01]  /*3fba0*/  SEL R3, RZ, 0x4, !P4 ;  /* 0x00000004ff037807 */ /* 0x000fe20006000000 */
[----:B------:R-:W2:Y:S04]  /*3fbb0*/  LDL.LU R137, [R1+0xad4] ;  /* 0x000ad40001897983 */ /* 0x000ea80000300800 */
[----:B------:R1:W-:Y:S01]  /*3fbc0*/  LDGSTS.E [R124+0x5800], [R126.64], P5 ;  /* 0x058000007e7c7fae */ /* 0x0003e2000a921848 */
[----:B------:R-:W-:-:S02]  /*3fbd0*/  SEL R3, R3, RZ, !P0 ;  /* 0x000000ff03037207 */ /* 0x000fc40004000000 */
[----:B------:R-:W-:Y:S01]  /*3fbe0*/  ISETP.GT.AND P6, PT, R2, 0x2a, PT ;  /* 0x0000002a0200780c */ /* 0x000fe20003fc4270 */
[----:B-1----:R-:W-:Y:S02]  /*3fbf0*/  IMAD.MOV.U32 R126, RZ, RZ, R125 ;  /* 0x000000ffff7e7224 */ /* 0x002fe400078e007d */
[----:B------:R-:W-:Y:S01]  /*3fc00*/  IMAD.MOV.U32 R127, RZ, RZ, R134 ;  /* 0x000000ffff7f7224 */ /* 0x000fe200078e0086 */
[----:B------:R-:W-:Y:S02]  /*3fc10*/  SEL R125, RZ, 0x4, !P1 ;  /* 0x00000004ff7d7807 */ /* 0x000fe40004800000 */
[-C--:B----4-:R-:W-:Y:S02]  /*3fc20*/  IADD3 R132, P1, R132, R138.reuse, RZ ;  /* 0x0000008a84847210 */ /* 0x090fe40007f3e0ff */
[----:B------:R1:W-:Y:S01]  /*3fc30*/  LDGSTS.E [R124+0x5a00], [R126.64], P5 ;  /* 0x05a000007e7c7fae */ /* 0x0003e2000a921848 */
[----:B------:R-:W-:Y:S02]  /*3fc40*/  IADD3 R129, P5, R129, R138, RZ ;  /* 0x0000008a81817210 */ /* 0x000fe40007fbe0ff */
[----:B------:R-:W-:Y:S01]  /*3fc50*/  IMAD.X R133, R133, 0x1, R0, P1 ;  /* 0x0000000185857824 */ /* 0x000fe200008e0600 */
[----:B------:R-:W-:Y:S01]  /*3fc60*/  ISETP.NE.U32.AND P1, PT, R3, RZ, PT ;  /* 0x000000ff0300720c */ /* 0x000fe20003f25070 */
[----:B------:R-:W-:Y:S01]  /*3fc70*/  STL [R1+0xa6c], R132 ;  /* 0x000a6c8401007387 */ /* 0x000fe20000100800 */
[----:B------:R-:W-:-:S03]  /*3fc80*/  SEL R3, RZ, 0x4, !P6 ;  /* 0x00000004ff037807 */ /* 0x000fc60007000000 */
[----:B------:R4:W-:Y:S01]  /*3fc90*/  STL [R1+0xa74], R129 ;  /* 0x000a748101007387 */ /* 0x0009e20000100800 */
[----:B-1----:R-:W-:Y:S01]  /*3fca0*/  IMAD.MOV.U32 R126, RZ, RZ, R132 ;  /* 0x000000ffff7e7224 */ /* 0x002fe200078e0084 */
[----:B------:R-:W-:Y:S02]  /*3fcb0*/  MOV R127, R133 ;  /* 0x00000085007f7202 */ /* 0x000fe40000000f00 */
[----:B------:R1:W-:Y:S04]  /*3fcc0*/  STL [R1+0xa68], R133 ;  /* 0x000a688501007387 */ /* 0x0003e80000100800 */
[----:B------:R1:W-:Y:S01]  /*3fcd0*/  LDGSTS.E [R124+0x6800], [R126.64], P2 ;  /* 0x068000007e7c7fae */ /* 0x0003e20009121848 */
[----:B------:R-:W-:Y:S01]  /*3fce0*/  SEL R125, R125, RZ, !P0 ;  /* 0x000000ff7d7d7207 */ /* 0x000fe20004000000 */
[----:B-1----:R-:W-:-:S03]  /*3fcf0*/  IMAD.MOV.U32 R126, RZ, RZ, R129 ;  /* 0x000000ffff7e7224 */ /* 0x002fc600078e0081 */
[----:B------:R-:W-:Y:S01]  /*3fd00*/  ISETP.NE.U32.AND P4, PT, R125, RZ, PT ;  /* 0x000000ff7d00720c */ /* 0x000fe20003f85070 */
[----:B---3--:R-:W-:-:S05]  /*3fd10*/  IMAD.X R131, R131, 0x1, R0, P5 ;  /* 0x0000000183837824 */ /* 0x008fca00028e0600 */
[----:B------:R1:W-:Y:S01]  /*3fd20*/  STL [R1+0xa70], R131 ;  /* 0x000a708301007387 */ /* 0x0003e20000100800 */
[-C--:B------:R-:W-:Y:S02]  /*3fd30*/  IADD3 R143, P5, R143, R138.reuse, RZ ;  /* 0x0000008a8f8f7210 */ /* 0x080fe40007fbe0ff */
[----:B------:R-:W-:-:S03]  /*3fd40*/  IADD3 R130, P6, R130, R138, RZ ;  /* 0x0000008a82827210 */ /* 0x000fc60007fde0ff */
[----:B------:R-:W-:Y:S04]  /*3fd50*/  STL [R1+0xa9c], R143 ;  /* 0x000a9c8f01007387 */ /* 0x000fe80000100800 */
[----:B------:R-:W3:Y:S04]  /*3fd60*/  LDL.LU R134, [R1+0xaf8] ;  /* 0x000af80001867983 */ /* 0x000ee80000300800 */
[----:B------:R1:W-:Y:S04]  /*3fd70*/  STL [R1+0xaa4], R130 ;  /* 0x000aa48201007387 */ /* 0x0003e80000100800 */
[----:B----4-:R-:W4:Y:S01]  /*3fd80*/  LDL.LU R129, [R1+0xafc] ;  /* 0x000afc0001817983 */ /* 0x010f220000300800 */
[----:B------:R-:W-:-:S03]  /*3fd90*/  IMAD.MOV.U32 R127, RZ, RZ, R131 ;  /* 0x000000ffff7f7224 */ /* 0x000fc600078e0083 */
[----:B------:R-:W3:Y:S04]  /*3fda0*/  LDL.LU R136, [R1+0xb00] ;  /* 0x000b000001887983 */ /* 0x000ee80000300800 */
[----:B------:R-:W3:Y:S04]  /*3fdb0*/  LDL.LU R133, [R1+0xb04] ;  /* 0x000b040001857983 */ /* 0x000ee80000300800 */
[----:B------:R-:W3:Y:S04]  /*3fdc0*/  LDL.LU R132, [R1+0xb28] ;  /* 0x000b280001847983 */ /* 0x000ee80000300800 */
[----:B-1----:R-:W3:Y:S01]  /*3fdd0*/  LDL.LU R131, [R1+0xb2c] ;  /* 0x000b2c0001837983 */ /* 0x002ee20000300800 */
[----:B------:R-:W-:-:S03]  /*3fde0*/  IMAD.X R176, R176, 0x1, R0, P5 ;  /* 0x00000001b0b07824 */ /* 0x000fc600028e0600 */
[----:B------:R-:W3:Y:S01]  /*3fdf0*/  LDL.LU R125, [R1+0xb34] ;  /* 0x000b3400017d7983 */ /* 0x000ee20000300800 */
[----:B------:R-:W-:Y:S01]  /*3fe00*/  IMAD.X R142, R142, 0x1, R0, P6 ;  /* 0x000000018e8e7824 */ /* 0x000fe200030e0600 */
[----:B--2---:R-:W-:Y:S02]  /*3fe10*/  IADD3 R140, P6, R140, R138, RZ ;  /* 0x0000008a8c8c7210 */ /* 0x004fe40007fde0ff */
[----:B------:R1:W-:Y:S04]  /*3fe20*/  LDGSTS.E [R124+0x6a00], [R126.64], P2 ;  /* 0x06a000007e7c7fae */ /* 0x0003e80009121848 */
[----:B------:R-:W-:Y:S01]  /*3fe30*/  STL [R1+0xa98], R176 ;  /* 0x000a98b001007387 */ /* 0x000fe20000100800 */
[----:B-1----:R-:W-:Y:S02]  /*3fe40*/  IMAD.MOV.U32 R126, RZ, RZ, R143 ;  /* 0x000000ffff7e7224 */ /* 0x002fe400078e008f */
[----:B------:R-:W-:Y:S01]  /*3fe50*/  IMAD.MOV.U32 R127, RZ, RZ, R176 ;  /* 0x000000ffff7f7224 */ /* 0x000fe200078e00b0 */
[----:B------:R1:W-:Y:S04]  /*3fe60*/  STL [R1+0xaa0], R142 ;  /* 0x000aa08e01007387 */ /* 0x0003e80000100800 */
[----:B------:R2:W-:Y:S04]  /*3fe70*/  LDGSTS.E [R124+0x7800], [R126.64], P3 ;  /* 0x078000007e7c7fae */ /* 0x0005e80009921848 */
[----:B------:R-:W-:Y:S01]  /*3fe80*/  STL [R1+0xacc], R140 ;  /* 0x000acc8c01007387 */ /* 0x000fe20000100800 */
[----:B--2---:R-:W-:-:S03]  /*3fe90*/  IMAD.MOV.U32 R126, RZ, RZ, R130 ;  /* 0x000000ffff7e7224 */ /* 0x004fc600078e0082 */
[----:B------:R-:W4:Y:S01]  /*3fea0*/  LDL.LU R130, [R1+0xb30] ;  /* 0x000b300001827983 */ /* 0x000f220000300800 */
[----:B------:R-:W-:Y:S02]  /*3feb0*/  SEL R3, R3, RZ, !P0 ;  /* 0x000000ff03037207 */ /* 0x000fe40004000000 */
[----:B------:R-:W-:Y:S01]  /*3fec0*/  ISETP.GT.AND P2, PT, R2, 0x2e, PT ;  /* 0x0000002e0200780c */ /* 0x000fe20003f44270 */
[----:B------:R-:W-:Y:S01]  /*3fed0*/  IMAD.MOV.U32 R127, RZ, RZ, R142 ;  /* 0x000000ffff7f7224 */ /* 0x000fe200078e008e */
[----:B------:R-:W-:Y:S02]  /*3fee0*/  ISETP.NE.U32.AND P5, PT, R3, RZ, PT ;  /* 0x000000ff0300720c */ /* 0x000fe40003fa5070 */
[----:B------:R-:W-:Y:S02]  /*3fef0*/  SEL R3, RZ, 0x4, !P2 ;  /* 0x00000004ff037807 */ /* 0x000fe40005000000 */
[----:B------:R-:W-:Y:S01]  /*3ff00*/  IADD3.X R141, R141, R0, RZ, P6, !PT ;  /* 0x000000008d8d7210 */ /* 0x000fe200037fe4ff */
        /* <DEDUP_REMOVED lines=10> */
[----:B------:R1:W-:Y:S02]  /*3ffb0*/  STL [R1+0xac8], R141 ;  /* 0x000ac88d01007387 */ /* 0x0003e40000100800 */
[----:B-1----:R-:W-:Y:S01]  /*3ffc0*/  IMAD.MOV.U32 R126, RZ, RZ, R137 ;  /* 0x000000ffff7e7224 */ /* 0x002fe200078e0089 */
[----:B------:R-:W-:Y:S01]  /*3ffd0*/  MOV R127, R139 ;  /* 0x0000008b007f7202 */ /* 0x000fe20000000f00 */
[----:B------:R-:W-:Y:S04]  /*3ffe0*/  STL [R1+0xad4], R137 ;  /* 0x000ad48901007387 */ /* 0x000fe80000100800 */
[----:B------:R1:W-:Y:S04]  /*3fff0*/  LDGSTS.E [R124+0x8a00], [R126.64], P4 ;  /* 0x08a000007e7c7fae */ /* 0x0003e8000a121848 */
[----:B------:R1:W-:Y:S04]  /*40000*/  STL [R1+0xad0], R139 ;  /* 0x000ad08b01007387 */ /* 0x0003e80000100800 */
[----:B------:R-:W4:Y:S04]  /*40010*/  LDL.LU R142, [R1+0xb58] ;  /* 0x000b5800018e7983 */ /* 0x000f280000300800 */
[----:B------:R-:W4:Y:S04]  /*40020*/  LDL.LU R141, [R1+0xb5c] ;  /* 0x000b5c00018d7983 */ /* 0x000f280000300800 */
[----:B-1----:R-:W4:Y:S02]  /*40030*/  LDL.LU R139, [R1+0xb64] ;  /* 0x000b6400018b7983 */ /* 0x002f240000300800 */
[----:B----4-:R-:W-:-:S05]  /*40040*/  IADD3 R129, P3, R129, R138, RZ ;  /* 0x0000008a81817210 */ /* 0x010fca0007f7e0ff */
[--C-:B---3--:R-:W-:Y:S01]  /*40050*/  IMAD.X R134, R134, 0x1, R0.reuse, P3 ;  /* 0x0000000186867824 */ /* 0x108fe200018e0600 */
[-C--:B------:R-:W-:Y:S01]  /*40060*/  IADD3 R133, P4, R133, R138.reuse, RZ ;  /* 0x0000008a85857210 */ /* 0x080fe20007f9e0ff */
[----:B------:R1:W-:Y:S04]  /*40070*/  STL [R1+0xafc], R129 ;  /* 0x000afc8101007387 */ /* 0x0003e80000100800 */
[----:B------:R-:W-:Y:S01]  /*40080*/  IMAD.X R136, R136, 0x1, R0, P4 ;  /* 0x0000000188887824 */ /* 0x000fe200020e0600 */
[-C--:B------:R-:W-:Y:S01]  /*40090*/  IADD3 R131, P6, R131, R138.reuse, RZ ;  /* 0x0000008a83837210 */ /* 0x080fe20007fde0ff */
[----:B------:R-:W-:Y:S01]  /*400a0*/  STL [R1+0xb04], R133 ;  /* 0x000b048501007387 */ /* 0x000fe20000100800 */
[----:B------:R-:W-:-:S03]  /*400b0*/  IADD3 R125, P4, R125, R138, RZ ;  /* 0x0000008a7d7d7210 */ /* 0x000fc60007f9e0ff */
[----:B------:R3:W-:Y:S01]  /*400c0*/  STL [R1+0xaf8], R134 ;  /* 0x000af88601007387 */ /* 0x0007e20000100800 */
[----:B------:R-:W-:-:S03]  /*400d0*/  IMAD.X R132, R132, 0x1, R0, P6 ;  /* 0x0000000184847824 */ /* 0x000fc600030e0600 */
[----:B------:R-:W-:Y:S01]  /*400e0*/  STL [R1+0xb2c], R131 ;  /* 0x000b2c8301007387 */ /* 0x000fe20000100800 */
[----:B------:R-:W-:-:S03]  /*400f0*/  IMAD.MOV.U32 R126, RZ, RZ, R129 ;  /* 0x000000ffff7e7224 */ /* 0x000fc600078e0081 */
[----:B------:R4:W-:Y:S01]  /*40100*/  STL [R1+0xb00], R136 ;  /* 0x000b008801007387 */ /* 0x0009e20000100800 */
[----:B------:R-:W-:-:S03]  /*40110*/  IMAD.MOV.U32 R127, RZ, RZ, R134 ;  /* 0x000000ffff7f7224 */ /* 0x000fc600078e0086 */
[----:B------:R-:W2:Y:S04]  /*40120*/  LDL.LU R140, [R1+0xb60] ;  /* 0x000b6000018c7983 */ /* 0x000ea80000300800 */
[----:B------:R-:W-:Y:S04]  /*40130*/  STL [R1+0xb34], R125 ;  /* 0x000b347d01007387 */ /* 0x000fe80000100800 */
[----:B------:R4:W-:Y:S04]  /*40140*/  STL [R1+0xb28], R132 ;  /* 0x000b288401007387 */ /* 0x0009e80000100800 */
[----:B-1----:R-:W2:Y:S04]  /*40150*/  LDL.LU R129, [R1+0xb8c] ;  /* 0x000b8c0001817983 */ /* 0x002ea80000300800 */
[----:B---3--:R-:W3:Y:S04]  /*40160*/  LDL.LU R134, [R1+0xb94] ;  /* 0x000b940001867983 */ /* 0x008ee80000300800 */
[----:B------:R1:W-:Y:S04]  /*40170*/  LDGSTS.E [R124+0x9800], [R126.64], P1 ;  /* 0x098000007e7c7fae */ /* 0x0003e80008921848 */
[----:B------:R-:W3:Y:S01]  /*40180*/  LDL.LU R137, [R1+0xb88] ;  /* 0x000b880001897983 */ /* 0x000ee20000300800 */
[----:B----4-:R-:W-:Y:S01]  /*40190*/  IMAD.X R130, R130, 0x1, R0, P4 ;  /* 0x0000000182827824 */ /* 0x010fe200020e0600 */
[----:B-1----:R-:W-:Y:S01]  /*401a0*/  MOV R127, R136 ;  /* 0x00000088007f7202 */ /* 0x002fe20000000f00 */
[----:B------:R-:W-:Y:S01]  /*401b0*/  IMAD.MOV.U32 R126, RZ, RZ, R133 ;  /* 0x000000ffff7e7224 */ /* 0x000fe200078e0085 */
[----:B------:R-:W4:Y:S04]  /*401c0*/  LDL.LU R136, [R1+0xb90] ;  /* 0x000b900001887983 */ /* 0x000f280000300800 */
[----:B------:R1:W-:Y:S04]  /*401d0*/  LDGSTS.E [R124+0x9a00], [R126.64], P1 ;  /* 0x09a000007e7c7fae */ /* 0x0003e80008921848 */
[----:B------:R1:W-:Y:S02]  /*401e0*/  STL [R1+0xb30], R130 ;  /* 0x000b308201007387 */ /* 0x0003e40000100800 */
[----:B-1----:R-:W-:-:S02]  /*401f0*/  IMAD.MOV.U32 R127, RZ, RZ, R132 ;  /* 0x000000ffff7f7224 */ /* 0x002fc400078e0084 */
[----:B------:R-:W4:Y:S04]  /*40200*/  LDL.LU R132, [R1+0xbbc] ;  /* 0x000bbc0001847983 */ /* 0x000f280000300800 */
[----:B------:R-:W4:Y:S01]  /*40210*/  LDL.LU R133, [R1+0xbb8] ;  /* 0x000bb80001857983 */ /* 0x000f220000300800 */
[----:B------:R-:W-:Y:S01]  /*40220*/  IMAD.MOV.U32 R126, RZ, RZ, R131 ;  /* 0x000000ffff7e7224 */ /* 0x000fe200078e0083 */
[----:B------:R-:W-:Y:S02]  /*40230*/  SEL R3, R3, RZ, !P0 ;  /* 0x000000ff03037207 */ /* 0x000fe40004000000 */
[----:B------:R-:W4:Y:S01]  /*40240*/  LDL.LU R131, [R1+0xbc0] ;  /* 0x000bc00001837983 */ /* 0x000f220000300800 */
[----:B------:R-:W-:-:S03]  /*40250*/  ISETP.GT.AND P4, PT, R2, 0x3a, PT ;  /* 0x0000003a0200780c */ /* 0x000fc60003f84270 */
[----:B------:R1:W-:Y:S01]  /*40260*/  LDGSTS.E [R124+0xa800], [R126.64], P5 ;  /* 0x0a8000007e7c7fae */ /* 0x0003e2000a921848 */
[----:B------:R-:W-:Y:S02]  /*40270*/  ISETP.GT.AND P1, PT, R2, 0x36, PT ;  /* 0x000000360200780c */ /* 0x000fe40003f24270 */
[----:B------:R-:W-:Y:S02]  /*40280*/  ISETP.NE.U32.AND P3, PT, R3, RZ, PT ;  /* 0x000000ff0300720c */ /* 0x000fe40003f65070 */
[----:B------:R-:W-:Y:S01]  /*40290*/  SEL R3, RZ, 0x4, !P4 ;  /* 0x00000004ff037807 */ /* 0x000fe20006000000 */
[----:B-1----:R-:W-:Y:S02]  /*402a0*/  IMAD.MOV.U32 R127, RZ, RZ, R130 ;  /* 0x000000ffff7f7224 */ /* 0x002fe400078e0082 */
[----:B------:R-:W4:Y:S01]  /*402b0*/  LDL.LU R130, [R1+0xbc4] ;  /* 0x000bc40001827983 */ /* 0x000f220000300800 */
[----:B------:R-:W-:Y:S01]  /*402c0*/  IMAD.MOV.U32 R126, RZ, RZ, R125 ;  /* 0x000000ffff7e7224 */ /* 0x000fe200078e007d */
[----:B------:R-:W-:-:S02]  /*402d0*/  SEL R125, RZ, 0x4, !P1 ;  /* 0x00000004ff7d7807 */ /* 0x000fc40004800000 */
[-C--:B------:R-:W-:Y:S02]  /*402e0*/  IADD3 R141, P1, R141, R138.reuse, RZ ;  /* 0x0000008a8d8d7210 */ /* 0x080fe40007f3e0ff */
[----:B------:R1:W-:Y:S01]  /*402f0*/  LDGSTS.E [R124+0xaa00], [R126.64], P5 ;  /* 0x0aa000007e7c7fae */ /* 0x0003e2000a921848 */
[----:B------:R-:W-:Y:S02]  /*40300*/  SEL R3, R3, RZ, !P0 ;  /* 0x000000ff03037207 */ /* 0x000fe40004000000 */
[----:B------:R-:W-:Y:S02]  /*40310*/  IADD3 R139, P5, R139, R138, RZ ;  /* 0x0000008a8b8b7210 */ /* 0x000fe40007fbe0ff */
[----:B------:R-:W-:Y:S01]  /*40320*/  ISETP.GT.AND P6, PT, R2, 0x3e, PT ;  /* 0x0000003e0200780c */ /* 0x000fe20003fc4270 */
[----:B------:R-:W-:Y:S01]  /*40330*/  IMAD.X R142, R142, 0x1, R0, P1 ;  /* 0x000000018e8e7824 */ /* 0x000fe200008e0600 */
[----:B------:R-:W-:Y:S02]  /*40340*/  ISETP.NE.U32.AND P4, PT, R3, RZ, PT ;  /* 0x000000ff0300720c */ /* 0x000fe40003f85070 */
[----:B------:R-:W-:Y:S01]  /*40350*/  SEL R3, RZ, 0x4, !P6 ;  /* 0x00000004ff037807 */ /* 0x000fe20007000000 */
[----:B------:R-:W-:Y:S01]  /*40360*/  STL [R1+0xb5c], R141 ;  /* 0x000b5c8d01007387 */ /* 0x000fe20000100800 */
[----:B-1----:R-:W-:-:S02]  /*40370*/  IMAD.MOV.U32 R126, RZ, RZ, R141 ;  /* 0x000000ffff7e7224 */ /* 0x002fc400078e008d */
[----:B------:R-:W-:Y:S01]  /*40380*/  IMAD.MOV.U32 R127, RZ, RZ, R142 ;  /* 0x000000ffff7f7224 */ /* 0x000fe200078e008e */
[----:B------:R-:W-:Y:S04]  /*40390*/  STL [R1+0xb64], R139 ;  /* 0x000b648b01007387 */ /* 0x000fe80000100800 */
[----:B------:R-:W-:Y:S04]  /*403a0*/  STL [R1+0xb58], R142 ;  /* 0x000b588e01007387 */ /* 0x000fe80000100800 */
[----:B------:R1:W-:Y:S02]  /*403b0*/  LDGSTS.E [R124+0xb800], [R126.64], P2 ;  /* 0x0b8000007e7c7fae */ /* 0x0003e40009121848 */
[----:B-1----:R-:W-:Y:S01]  /*403c0*/  IMAD.MOV.U32 R126, RZ, RZ, R139 ;  /* 0x000000ffff7e7224 */ /* 0x002fe200078e008b */
[----:B--2---:R-:W-:-:S05]  /*403d0*/  IADD3.X R140, R140, R0, RZ, P5, !PT ;  /* 0x000000008c8c7210 */ /* 0x004fca0002ffe4ff */
[----:B------:R1:W-:Y:S01]  /*403e0*/  STL [R1+0xb60], R140 ;  /* 0x000b608c01007387 */ /* 0x0003e20000100800 */
[-C--:B------:R-:W-:Y:S02]  /*403f0*/  IADD3 R129, P5, R129, R138.reuse, RZ ;  /* 0x0000008a81817210 */ /* 0x080fe40007fbe0ff */
[----:B---3--:R-:W-:-:S03]  /*40400*/  IADD3 R134, P6, R134, R138, RZ ;  /* 0x0000008a86867210 */ /* 0x008fc60007fde0ff */
[----:B------:R-:W-:Y:S01]  /*40410*/  STL [R1+0xb8c], R129 ;  /* 0x000b8c8101007387 */ /* 0x000fe20000100800 */
[----:B------:R-:W-:-:S03]  /*40420*/  IMAD.MOV.U32 R127, RZ, RZ, R140 ;  /* 0x000000ffff7f7224 */ /* 0x000fc600078e008c */
[----:B------:R-:W2:Y:S01]  /*40430*/  LDL.LU R143, [R1+0xbec] ;  /* 0x000bec00018f7983 */ /* 0x000ea20000300800 */
[----:B------:R-:W-:-:S03]  /*40440*/  IMAD.X R137, R137, 0x1, R0, P5 ;  /* 0x0000000189897824 */ /* 0x000fc600028e0600 */
[----:B------:R-:W-:Y:S04]  /*40450*/  STL [R1+0xb94], R134 ;  /* 0x000b948601007387 */ /* 0x000fe80000100800 */
[----:B-1----:R-:W3:Y:S01]  /*40460*/  LDL.LU R140, [R1+0xbf4] ;  /* 0x000bf400018c7983 */ /* 0x002ee20000300800 */
[----:B----4-:R-:W-:-:S03]  /*40470*/  IMAD.X R136, R136, 0x1, R0, P6 ;  /* 0x0000000188887824 */ /* 0x010fc600030e0600 */
[----:B------:R1:W-:Y:S04]  /*40480*/  STL [R1+0xb88], R137 ;  /* 0x000b888901007387 */ /* 0x0003e80000100800 */
[----:B------:R4:W-:Y:S04]  /*40490*/  STL [R1+0xb90], R136 ;  /* 0x000b908801007387 */ /* 0x0009e80000100800 */
[----:B------:R-:W3:Y:S04]  /*404a0*/  LDL.LU R176, [R1+0xbe8] ;  /* 0x000be80001b07983 */ /* 0x000ee80000300800 */
[----:B------:R1:W-:Y:S04]  /*404b0*/  LDGSTS.E [R124+0xba00], [R126.64], P2 ;  /* 0x0ba000007e7c7fae */ /* 0x0003e80009121848 */
[----:B------:R-:W3:Y:S01]  /*404c0*/  LDL.LU R141, [R1+0xbf0] ;  /* 0x000bf000018d7983 */ /* 0x000ee20000300800 */
[----:B------:R-:W-:-:S05]  /*404d0*/  IADD3 R132, P6, R132, R138, RZ ;  /* 0x0000008a84847210 */ /* 0x000fca0007fde0ff */
[----:B------:R-:W-:Y:S01]  /*404e0*/  STL [R1+0xbbc], R132 ;  /* 0x000bbc8401007387 */ /* 0x000fe20000100800 */
[----:B------:R-:W-:Y:S01]  /*404f0*/  IMAD.X R133, R133, 0x1, R0, P6 ;  /* 0x0000000185857824 */ /* 0x000fe200030e0600 */
[----:B-1----:R-:W-:Y:S01]  /*40500*/  MOV R126, R129 ;  /* 0x00000081007e7202 */ /* 0x002fe20000000f00 */
[----:B------:R-:W-:Y:S02]  /*40510*/  IMAD.MOV.U32 R127, RZ, RZ, R137 ;  /* 0x000000ffff7f7224 */ /* 0x000fe400078e0089 */
[----:B------:R-:W3:Y:S04]  /*40520*/  LDL.LU R137, [R1+0xc20] ;  /* 0x000c200001897983 */ /* 0x000ee80000300800 */
[----:B------:R-:W3:Y:S04]  /*40530*/  LDL.LU R129, [R1+0xc28] ;  /* 0x000c280001817983 */ /* 0x000ee80000300800 */
[----:B------:R1:W-:Y:S04]  /*40540*/  LDGSTS.E [R124+0xc800], [R126.64], P3 ;  /* 0x0c8000007e7c7fae */ /* 0x0003e80009921848 */
[----:B------:R-:W3:Y:S04]  /*40550*/  LDL.LU R139, [R1+0xc1c] ;  /* 0x000c1c00018b7983 */ /* 0x000ee80000300800 */
[----:B------:R4:W-:Y:S01]  /*40560*/  STL [R1+0xbb8], R133 ;  /* 0x000bb88501007387 */ /* 0x0009e20000100800 */
[----:B-1----:R-:W-:-:S03]  /*40570*/  IMAD.MOV.U32 R127, RZ, RZ, R136 ;  /* 0x000000ffff7f7224 */ /* 0x002fc600078e0088 */
[----:B----4-:R-:W4:Y:S01]  /*40580*/  LDL.LU R136, [R1+0xc24] ;  /* 0x000c240001887983 */ /* 0x010f220000300800 */
[----:B------:R-:W-:Y:S02]  /*40590*/  SEL R3, R3, RZ, !P0 ;  /* 0x000000ff03037207 */ /* 0x000fe40004000000 */
[----:B------:R-:W-:Y:S02]  /*405a0*/  ISETP.GT.AND P2, PT, R2, 0x3, PT ;  /* 0x000000030200780c */ /* 0x000fe40003f44270 */
[----:B------:R-:W-:Y:S02]  /*405b0*/  SEL R125, R125, RZ, !P0 ;  /* 0x000000ff7d7d7207 */ /* 0x000fe40004000000 */
[----:B------:R-:W-:Y:S02]  /*405c0*/  ISETP.NE.U32.AND P5, PT, R3, RZ, PT ;  /* 0x000000ff0300720c */ /* 0x000fe40003fa5070 */
[----:B------:R-:W-:Y:S02]  /*405d0*/  SEL R3, RZ, 0x4, !P2 ;  /* 0x00000004ff037807 */ /* 0x000fe40005000000 */
[----:B------:R-:W-:-:S02]  /*405e0*/  IADD3 R130, P2, R130, R138, RZ ;  /* 0x0000008a82827210 */ /* 0x000fc40007f5e0ff */
[----:B------:R-:W-:Y:S01]  /*405f0*/  ISETP.NE.U32.AND P1, PT, R125, RZ, PT ;  /* 0x000000ff7d00720c */ /* 0x000fe20003f25070 */
[----:B------:R-:W-:Y:S02]  /*40600*/  IMAD.MOV.U32 R126, RZ, RZ, R134 ;  /* 0x000000ffff7e7224 */ /* 0x000fe400078e0086 */
[----:B------:R-:W-:Y:S01]  /*40610*/  IMAD.X R131, R131, 0x1, R0, P2 ;  /* 0x0000000183837824 */ /* 0x000fe200010e0600 */
[----:B------:R1:W-:Y:S04]  /*40620*/  STL [R1+0xbc4], R130 ;  /* 0x000bc48201007387 */ /* 0x0003e80000100800 */
[----:B------:R1:W-:Y:S04]  /*40630*/  LDGSTS.E [R124+0xca00], [R126.64], P3 ;  /* 0x0ca000007e7c7fae */ /* 0x0003e80009921848 */
[----:B------:R1:W-:Y:S01]  /*40640*/  STL [R1+0xbc0], R131 ;  /* 0x000bc08301007387 */ /* 0x0003e20000100800 */
[----:B------:R-:W-:-:S03]  /*40650*/  SEL R3, R3, RZ, !P0 ;  /* 0x000000ff03037207 */ /* 0x000fc60004000000 */
[----:B------:R-:W4:Y:S01]  /*40660*/  LDL.LU R134, [R1+0x958] ;  /* 0x0009580001867983 */ /* 0x000f220000300800 */
[----:B-1----:R-:W-:Y:S01]  /*40670*/  IMAD.MOV.U32 R126, RZ, RZ, R132 ;  /* 0x000000ffff7e7224 */ /* 0x002fe200078e0084 */
[----:B------:R-:W-:Y:S02]  /*40680*/  MOV R127, R133 ;  /* 0x00000085007f7202 */ /* 0x000fe40000000f00 */
[----:B------:R-:W4:Y:S01]  /*40690*/  LDL.LU R133, [R1+0x95c] ;  /* 0x00095c0001857983 */ /* 0x000f220000300800 */
[----:B------:R-:W-:-:S03]  /*406a0*/  ISETP.GT.AND P3, PT, R2, 0x7, PT ;  /* 0x000000070200780c */ /* 0x000fc60003f64270 */
[----:B------:R1:W-:Y:S01]  /*406b0*/  LDGSTS.E [R124+0xd800], [R126.64], P1 ;  /* 0x0d8000007e7c7fae */ /* 0x0003e20008921848 */
[----:B------:R-:W-:-:S03]  /*406c0*/  ISETP.NE.U32.AND P2, PT, R3, RZ, PT ;  /* 0x000000ff0300720c */ /* 0x000fc60003f45070 */
[----:B------:R-:W4:Y:S01]  /*406d0*/  LDL.LU R132, [R1+0x960] ;  /* 0x0009600001847983 */ /* 0x000f220000300800 */
[----:B------:R-:W-:Y:S01]  /*406e0*/  SEL R3, RZ, 0x4, !P3 ;  /* 0x00000004ff037807 */ /* 0x000fe20005800000 */
[----:B-1----:R-:W-:Y:S02]  /*406f0*/  IMAD.MOV.U32 R126, RZ, RZ, R130 ;  /* 0x000000ffff7e7224 */ /* 0x002fe400078e0082 */
[----:B------:R-:W4:Y:S01]  /*40700*/  LDL.LU R130, [R1+0x964] ;  /* 0x0009640001827983 */ /* 0x000f220000300800 */
[----:B------:R-:W-:-:S03]  /*40710*/  IMAD.MOV.U32 R127, RZ, RZ, R131 ;  /* 0x000000ffff7f7224 */ /* 0x000fc600078e0083 */
[----:B------:R-:W4:Y:S04]  /*40720*/  LDL.LU R142, [R1+0x98c] ;  /* 0x00098c00018e7983 */ /* 0x000f280000300800 */
[----:B------:R1:W-:Y:S01]  /*40730*/  LDGSTS.E [R124+0xda00], [R126.64], P1 ;  /* 0x0da000007e7c7fae */ /* 0x0003e20008921848 */
[----:B------:R-:W-:-:S03]  /*40740*/  ISETP.GT.AND P1, PT, R2, 0xb, PT ;  /* 0x0000000b0200780c */ /* 0x000fc60003f24270 */
[----:B------:R-:W4:Y:S01]  /*40750*/  LDL.LU R131, [R1+0x994] ;  /* 0x0009940001837983 */ /* 0x000f220000300800 */
[----:B------:R-:W-:Y:S02]  /*40760*/  SEL R125, RZ, 0x4, !P1 ;  /* 0x00000004ff7d7807 */ /* 0x000fe40004800000 */
[----:B--2---:R-:W-:-:S05]  /*40770*/  IADD3 R143, P3, R143, R138, RZ ;  /* 0x0000008a8f8f7210 */ /* 0x004fca0007f7e0ff */
[----:B-1----:R-:W-:Y:S01]  /*40780*/  IMAD.MOV.U32 R126, RZ, RZ, R143 ;  /* 0x000000ffff7e7224 */ /* 0x002fe200078e008f */
[----:B---3--:R-:W-:Y:S01]  /*40790*/  IADD3 R140, P6, R140, R138, RZ ;  /* 0x0000008a8c8c7210 */ /* 0x008fe20007fde0ff */
[----:B------:R1:W-:Y:S01]  /*407a0*/  STL [R1+0xbec], R143 ;  /* 0x000bec8f01007387 */ /* 0x0003e20000100800 */
[----:B------:R-:W-:-:S05]  /*407b0*/  IMAD.X R176, R176, 0x1, R0, P3 ;  /* 0x00000001b0b07824 */ /* 0x000fca00018e0600 */
[----:B------:R-:W-:Y:S01]  /*407c0*/  MOV R127, R176 ;  /* 0x000000b0007f7202 */ /* 0x000fe20000000f00 */
[----:B------:R-:W-:-:S04]  /*407d0*/  IMAD.X R141, R141, 0x1, R0, P6 ;  /* 0x000000018d8d7824 */ /* 0x000fc800030e0600 */
[----:B------:R2:W-:Y:S04]  /*407e0*/  LDGSTS.E [R124+0xe800], [R126.64], P4 ;  /* 0x0e8000007e7c7fae */ /* 0x0005e8000a121848 */
[----:B------:R-:W-:Y:S01]  /*407f0*/  STL [R1+0xbf4], R140 ;  /* 0x000bf48c01007387 */ /* 0x000fe20000100800 */
[-C--:B------:R-:W-:Y:S02]  /*40800*/  IADD3 R137, P1, R137, R138.reuse, RZ ;  /* 0x0000008a89897210 */ /* 0x080fe40007f3e0ff */
[----:B------:R-:W-:Y:S01]  /*40810*/  IADD3 R129, P6, R129, R138, RZ ;  /* 0x0000008a81817210 */ /* 0x000fe20007fde0ff */
[----:B--2---:R-:W-:Y:S02]  /*40820*/  IMAD.MOV.U32 R126, RZ, RZ, R140 ;  /* 0x000000ffff7e7224 */ /* 0x004fe400078e008c */
[----:B------:R-:W-:Y:S01]  /*40830*/  IMAD.MOV.U32 R127, RZ, RZ, R141 ;  /* 0x000000ffff7f7224 */ /* 0x000fe200078e008d */
[----:B------:R-:W-:Y:S01]  /*40840*/  STL [R1+0xbe8], R176 ;  /* 0x000be8b001007387 */ /* 0x000fe20000100800 */
[----:B------:R-:W-:-:S03]  /*40850*/  IMAD.X R139, R139, 0x1, R0, P1 ;  /* 0x000000018b8b7824 */ /* 0x000fc600008e0600 */
[----:B------:R-:W-:Y:S04]  /*40860*/  STL [R1+0xc20], R137 ;  /* 0x000c208901007387 */ /* 0x000fe80000100800 */
[----:B------:R2:W-:Y:S01]  /*40870*/  STL [R1+0xbf0], R141 ;  /* 0x000bf08d01007387 */ /* 0x0005e20000100800 */
[----:B----4-:R-:W-:-:S03]  /*40880*/  IMAD.X R136, R136, 0x1, R0, P6 ;  /* 0x0000000188887824 */ /* 0x010fc600030e0600 */
[----:B------:R-:W-:Y:S04]  /*40890*/  STL [R1+0xc28], R129 ;  /* 0x000c288101007387 */ /* 0x000fe80000100800 */
[----:B------:R3:W-:Y:S04]  /*408a0*/  LDGSTS.E [R124+0xea00], [R126.64], P4 ;  /* 0x0ea000007e7c7fae */ /* 0x0007e8000a121848 */
[----:B------:R-:W-:Y:S04]  /*408b0*/  STL [R1+0xc1c], R139 ;  /* 0x000c1c8b01007387 */ /* 0x000fe80000100800 */
[----:B------:R4:W-:Y:S01]  /*408c0*/  STL [R1+0xc24], R136 ;  /* 0x000c248801007387 */ /* 0x0009e20000100800 */
[----:B---3--:R-:W-:-:S03]  /*408d0*/  IMAD.MOV.U32 R126, RZ, RZ, R137 ;  /* 0x000000ffff7e7224 */ /* 0x008fc600078e0089 */
[----:B-1----:R-:W3:Y:S01]  /*408e0*/  LDL.LU R143, [R1+0x988] ;  /* 0x00098800018f7983 */ /* 0x002ee20000300800 */
[----:B------:R-:W-:-:S03]  /*408f0*/  IMAD.MOV.U32 R127, RZ, RZ, R139 ;  /* 0x000000ffff7f7224 */ /* 0x000fc600078e008b */
[----:B--2---:R-:W2:Y:S04]  /*40900*/  LDL.LU R141, [R1+0x990] ;  /* 0x00099000018d7983 */ /* 0x004ea80000300800 */
[----:B------:R1:W-:Y:S04]  /*40910*/  LDGSTS.E [R124+0xf800], [R126.64], P5 ;  /* 0x0f8000007e7c7fae */ /* 0x0003e8000a921848 */
[----:B------:R-:W2:Y:S01]  /*40920*/  LDL.LU R140, [R1+0x9b8] ;  /* 0x0009b800018c7983 */ /* 0x000ea20000300800 */
[----:B-1----:R-:W-:-:S03]  /*40930*/  MOV R127, R136 ;  /* 0x00000088007f7202 */ /* 0x002fc60000000f00 */
[----:B----4-:R-:W4:Y:S01]  /*40940*/  LDL.LU R136, [R1+0x9bc] ;  /* 0x0009bc0001887983 */ /* 0x010f220000300800 */
[----:B------:R-:W-:Y:S01]  /*40950*/  IMAD.MOV.U32 R126, RZ, RZ, R129 ;  /* 0x000000ffff7e7224 */ /* 0x000fe200078e0081 */
[----:B------:R-:W-:Y:S02]  /*40960*/  ISETP.GT.AND P4, PT, R2, 0xf, PT ;  /* 0x0000000f0200780c */ /* 0x000fe40003f84270 */
[----:B------:R-:W-:Y:S01]  /*40970*/  SEL R3, R3, RZ, !P0 ;  /* 0x000000ff03037207 */ /* 0x000fe20004000000 */
[----:B------:R-:W4:Y:S04]  /*40980*/  LDL.LU R129, [R1+0x9c4] ;  /* 0x0009c40001817983 */ /* 0x000f280000300800 */
[----:B------:R1:W-:Y:S01]  /*40990*/  LDGSTS.E [R124+0xfa00], [R126.64], P5 ;  /* 0x0fa000007e7c7fae */ /* 0x0003e2000a921848 */
[----:B------:R-:W-:-:S02]  /*409a0*/  ISETP.NE.U32.AND P3, PT, R3, RZ, PT ;  /* 0x000000ff0300720c */ /* 0x000fc40003f65070 */
[----:B------:R-:W-:Y:S02]  /*409b0*/  SEL R3, R125, RZ, !P0 ;  /* 0x000000ff7d037207 */ /* 0x000fe40004000000 */
[-C--:B------:R-:W-:Y:S02]  /*409c0*/  IADD3 R130, P5, R130, R138.reuse, RZ ;  /* 0x0000008a82827210 */ /* 0x080fe40007fbe0ff */
[----:B-1----:R-:W-:Y:S02]  /*409d0*/  SEL R124, RZ, 0x4, !P4 ;  /* 0x00000004ff7c7807 */ /* 0x002fe40006000000 */
[----:B------:R-:W-:Y:S02]  /*409e0*/  IADD3 R133, P4, R133, R138, RZ ;  /* 0x0000008a85857210 */ /* 0x000fe40007f9e0ff */
[----:B------:R-:W-:Y:S01]  /*409f0*/  ISETP.NE.U32.AND P1, PT, R3, RZ, PT ;  /* 0x000000ff0300720c */ /* 0x000fe20003f25070 */
[----:B------:R-:W-:Y:S01]  /*40a00*/  IMAD.U32 R3, RZ, RZ, UR5 ;  /* 0x00000005ff037e24 */ /* 0x000fe2000f8e00ff */
[----:B------:R-:W-:Y:S01]  /*40a10*/  LOP3.LUT R135, R135, 0x60, RZ, 0x3c, !PT ;  /* 0x0000006087877812 */ /* 0x000fe200078e3cff */
[----:B------:R-:W-:Y:S01]  /*40a20*/  IMAD.X R134, R134, 0x1, R0, P4 ;  /* 0x0000000186867824 */ /* 0x000fe200020e0600 */
[----:B------:R-:W-:Y:S01]  /*40a30*/  SEL R124, R124, RZ, !P0 ;  /* 0x000000ff7c7c7207 */ /* 0x000fe20004000000 */
[----:B------:R-:W-:Y:S01]  /*40a40*/  STL [R1+0x95c], R133 ;  /* 0x00095c8501007387 */ /* 0x000fe20000100800 */
[----:B------:R-:W-:Y:S01]  /*40a50*/  ISETP.GT.AND P6, PT, R2, 0x13, PT ;  /* 0x000000130200780c */ /* 0x000fe20003fc4270 */
[----:B------:R-:W-:-:S02]  /*40a60*/  IMAD R3, R3, 0x10000, R135 ;  /* 0x0001000003037824 */ /* 0x000fc400078e0287 */
[----:B------:R-:W-:Y:S01]  /*40a70*/  STL [R1+0x964], R130 ;  /* 0x0009648201007387 */ /* 0x000fe20000100800 */
[----:B------:R-:W-:Y:S01]  /*40a80*/  ISETP.NE.U32.AND P4, PT, R124, RZ, PT ;  /* 0x000000ff7c00720c */ /* 0x000fe20003f85070 */
[----:B------:R-:W-:Y:S02]  /*40a90*/  IMAD.X R132, R132, 0x1, R0, P5 ;  /* 0x0000000184847824 */ /* 0x000fe400028e0600 */
[----:B------:R-:W-:Y:S01]  /*40aa0*/  STL [R1+0x958], R134 ;  /* 0x0009588601007387 */ /* 0x000fe20000100800 */
[----:B------:R-:W-:Y:S01]  /*40ab0*/  IMAD.MOV.U32 R124, RZ, RZ, R133 ;  /* 0x000000ffff7c7224 */ /* 0x000fe200078e0085 */
[-C--:B------:R-:W-:Y:S01]  /*40ac0*/  IADD3 R142, P5, R142, R138.reuse, RZ ;  /* 0x0000008a8e8e7210 */ /* 0x080fe20007fbe0ff */
[----:B------:R-:W-:Y:S01]  /*40ad0*/  IMAD.MOV.U32 R125, RZ, RZ, R134 ;  /* 0x000000ffff7d7224 */ /* 0x000fe200078e0086 */
[----:B------:R-:W4:Y:S01]  /*40ae0*/  LDL.LU R135, [R1+0x9c0] ;  /* 0x0009c00001877983 */ /* 0x000f220000300800 */
[----:B------:R-:W-:Y:S02]  /*40af0*/  SEL R126, RZ, 0x4, !P6 ;  /* 0x00000004ff7e7807 */ /* 0x000fe40007000000 */
[----:B------:R-:W-:Y:S01]  /*40b00*/  IADD3 R131, P6, R131, R138, RZ ;  /* 0x0000008a83837210 */ /* 0x000fe20007fde0ff */
[----:B------:R1:W-:Y:S04]  /*40b10*/  LDGSTS.E [R3+0xc00], [R124.64], P2 ;  /* 0x00c000007c037fae */ /* 0x0003e80009121848 */
[----:B------:R1:W-:Y:S04]  /*40b20*/  STL [R1+0x960], R132 ;  /* 0x0009608401007387 */ /* 0x0003e80000100800 */
[----:B------:R-:W-:Y:S01]  /*40b30*/  STL [R1+0x98c], R142 ;  /* 0x00098c8e01007387 */ /* 0x000fe20000100800 */
[----:B-1----:R-:W-:-:S03]  /*40b40*/  IMAD.MOV.U32 R125, RZ, RZ, R132 ;  /* 0x000000ffff7d7224 */ /* 0x002fc600078e0084 */
[----:B------:R-:W4:Y:S04]  /*40b50*/  LDL.LU R132, [R1+0x9e8] ;  /* 0x0009e80001847983 */ /* 0x000f280000300800 */
[----:B------:R1:W-:Y:S04]  /*40b60*/  STL [R1+0x994], R131 ;  /* 0x0009948301007387 */ /* 0x0003e80000100800 */
[----:B------:R-:W4:Y:S04]  /*40b70*/  LDL.LU R127, [R1+0x9ec] ;  /* 0x0009ec00017f7983 */ /* 0x000f280000300800 */
[----:B------:R-:W4:Y:S04]  /*40b80*/  LDL.LU R139, [R1+0x9f0] ;  /* 0x0009f000018b7983 */ /* 0x000f280000300800 */
[----:B------:R-:W4:Y:S01]  /*40b90*/  LDL.LU R137, [R1+0x9f4] ;  /* 0x0009f40001897983 */ /* 0x000f220000300800 */
[----:B------:R-:W-:-:S03]  /*40ba0*/  MOV R124, R130 ;  /* 0x00000082007c7202 */ /* 0x000fc60000000f00 */
[----:B------:R-:W4:Y:S04]  /*40bb0*/  LDL.LU R134, [R1+0xa18] ;  /* 0x000a180001867983 */ /* 0x000f280000300800 */
[----:B------:R-:W4:Y:S04]  /*40bc0*/  LDL.LU R133, [R1+0xa1c] ;  /* 0x000a1c0001857983 */ /* 0x000f280000300800 */
[----:B------:R1:W-:Y:S04]  /*40bd0*/  LDGSTS.E [R3+0xe00], [R124.64], P2 ;  /* 0x00e000007c037fae */ /* 0x0003e80009121848 */
[----:B------:R-:W4:Y:S01]  /*40be0*/  LDL.LU R130, [R1+0xa24] ;  /* 0x000a240001827983 */ /* 0x000f220000300800 */
[----:B-1----:R-:W-:-:S02]  /*40bf0*/  IMAD.MOV.U32 R124, RZ, RZ, R142 ;  /* 0x000000ffff7c7224 */ /* 0x002fc400078e008e */
[--C-:B---3--:R-:W-:Y:S02]  /*40c00*/  IMAD.X R143, R143, 0x1, R0.reuse, P5 ;  /* 0x000000018f8f7824 */ /* 0x108fe400028e0600 */
[----:B--2---:R-:W-:Y:S02]  /*40c10*/  IMAD.X R141, R141, 0x1, R0, P6 ;  /* 0x000000018d8d7824 */ /* 0x004fe400030e0600 */
[----:B------:R-:W-:Y:S01]  /*40c20*/  IMAD.MOV.U32 R125, RZ, RZ, R143 ;  /* 0x000000ffff7d7224 */ /* 0x000fe200078e008f */
[----:B------:R-:W-:Y:S04]  /*40c30*/  STL [R1+0x988], R143 ;  /* 0x0009888f01007387 */ /* 0x000fe80000100800 */
[----:B------:R-:W-:Y:S04]  /*40c40*/  STL [R1+0x990], R141 ;  /* 0x0009908d01007387 */ /* 0x000fe80000100800 */
[----:B------:R1:W-:Y:S01]  /*40c50*/  LDGSTS.E [R3+0x1c00], [R124.64], P3 ;  /* 0x01c000007c037fae */ /* 0x0003e20009921848 */
[----:B----4-:R-:W-:-:S05]  /*40c60*/  IADD3 R136, P6, R136, R138, RZ ;  /* 0x0000008a88887210 */ /* 0x010fca0007fde0ff */
[----:B------:R2:W-:Y:S01]  /*40c70*/  STL [R1+0x9bc], R136 ;  /* 0x0009bc8801007387 */ /* 0x0005e20000100800 */
[----:B-1----:R-:W-:-:S03]  /*40c80*/  MOV R124, R131 ;  /* 0x00000083007c7202 */ /* 0x002fc60000000f00 */
[----:B------:R-:W3:Y:S01]  /*40c90*/  LDL.LU R131, [R1+0xa20] ;  /* 0x000a200001837983 */ /* 0x000ee20000300800 */
[----:B------:R-:W-:Y:S02]  /*40ca0*/  SEL R126, R126, RZ, !P0 ;  /* 0x000000ff7e7e7207 */ /* 0x000fe40004000000 */
[----:B------:R-:W-:Y:S01]  /*40cb0*/  ISETP.GT.AND P2, PT, R2, 0x17, PT ;  /* 0x000000170200780c */ /* 0x000fe20003f44270 */
[----:B------:R-:W-:Y:S01]  /*40cc0*/  IMAD.MOV.U32 R125, RZ, RZ, R141 ;  /* 0x000000ffff7d7224 */ /* 0x000fe200078e008d */
[----:B------:R-:W-:Y:S01]  /*40cd0*/  ISETP.NE.U32.AND P5, PT, R126, RZ, PT ;  /* 0x000000ff7e00720c */ /* 0x000fe20003fa5070 */
[----:B------:R-:W-:Y:S01]  /*40ce0*/  IMAD.X R140, R140, 0x1, R0, P6 ;  /* 0x000000018c8c7824 */ /* 0x000fe200030e0600 */
[----:B------:R-:W-:Y:S02]  /*40cf0*/  SEL R126, RZ, 0x4, !P2 ;  /* 0x00000004ff7e7807 */ /* 0x000fe40005000000 */
[----:B------:R-:W-:Y:S01]  /*40d00*/  IADD3 R129, P2, R129, R138, RZ ;  /* 0x0000008a81817210 */ /* 0x000fe20007f5e0ff */
[----:B------:R1:W-:Y:S01]  /*40d10*/  LDGSTS.E [R3+0x1e00], [R124.64], P3 ;  /* 0x01e000007c037fae */ /* 0x0003e20009921848 */
[----:B------:R-:W-:-:S02]  /*40d20*/  SEL R126, R126, RZ, !P0 ;  /* 0x000000ff7e7e7207 */ /* 0x000fc40004000000 */
[----:B------:R-:W-:Y:S01]  /*40d30*/  ISETP.GT.AND P3, PT, R2, 0x1b, PT ;  /* 0x0000001b0200780c */ /* 0x000fe20003f64270 */
[----:B-1----:R-:W-:Y:S02]  /*40d40*/  IMAD.MOV.U32 R124, RZ, RZ, R136 ;  /* 0x000000ffff7c7224 */ /* 0x002fe400078e0088 */
[----:B------:R-:W-:-:S05]  /*40d50*/  IMAD.MOV.U32 R125, RZ, RZ, R140 ;  /* 0x000000ffff7d7224 */ /* 0x000fca00078e008c */
[----:B------:R1:W-:Y:S01]  /*40d60*/  LDGSTS.E [R3+0x2c00], [R124.64], P1 ;  /* 0x02c000007c037fae */ /* 0x0003e20008921848 */
[----:B------:R-:W-:Y:S01]  /*40d70*/  IMAD.X R135, R135, 0x1, R0, P2 ;  /* 0x0000000187877824 */ /* 0x000fe200010e0600 */
[----:B------:R-:W-:Y:S01]  /*40d80*/  ISETP.NE.U32.AND P2, PT, R126, RZ, PT ;  /* 0x000000ff7e00720c */ /* 0x000fe20003f45070 */
[----:B-1----:R-:W-:Y:S02]  /*40d90*/  IMAD.MOV.U32 R124, RZ, RZ, R129 ;  /* 0x000000ffff7c7224 */ /* 0x002fe400078e0081 */
[----:B------:R-:W-:Y:S01]  /*40da0*/  IMAD.MOV.U32 R125, RZ, RZ, R135 ;  /* 0x000000ffff7d7224 */ /* 0x000fe200078e0087 */
[----:B------:R-:W-:-:S04]  /*40db0*/  SEL R126, RZ, 0x4, !P3 ;  /* 0x00000004ff7e7807 */ /* 0x000fc80005800000 */
[----:B------:R1:W-:Y:S04]  /*40dc0*/  LDGSTS.E [R3+0x2e00], [R124.64], P1 ;  /* 0x02e000007c037fae */ /* 0x0003e80008921848 */
[----:B------:R-:W-:Y:S01]  /*40dd0*/  STL [R1+0x9b8], R140 ;  /* 0x0009b88c01007387 */ /* 0x000fe20000100800 */
[----:B------:R-:W-:Y:S02]  /*40de0*/  IADD3 R127, P1, R127, R138, RZ ;  /* 0x0000008a7f7f7210 */ /* 0x000fe40007f3e0ff */
[----:B-1----:R-:W-:Y:S02]  /*40df0*/  SEL R124, R126, RZ, !P0 ;  /* 0x000000ff7e7c7207 */ /* 0x002fe40004000000 */
[----:B------:R-:W-:Y:S01]  /*40e00*/  IADD3.X R132, R132, R0, RZ, P1, !PT ;  /* 0x0000000084847210 */ /* 0x000fe20000ffe4ff */
[----:B------:R-:W-:Y:S01]  /*40e10*/  STL [R1+0x9c4], R129 ;  /* 0x0009c48101007387 */ /* 0x000fe20000100800 */
[----:B------:R-:W-:-:S03]  /*40e20*/  IADD3 R137, P3, R137, R138, RZ ;  /* 0x0000008a89897210 */ /* 0x000fc60007f7e0ff */
[----:B------:R1:W-:Y:S01]  /*40e30*/  STL [R1+0x9c0], R135 ;  /* 0x0009c08701007387 */ /* 0x0003e20000100800 */
[----:B------:R-:W-:Y:S01]  /*40e40*/  ISETP.NE.U32.AND P1, PT, R124, RZ, PT ;  /* 0x000000ff7c00720c */ /* 0x000fe20003f25070 */
[----:B------:R-:W-:Y:S02]  /*40e50*/  IMAD.MOV.U32 R124, RZ, RZ, R127 ;  /* 0x000000ffff7c7224 */ /* 0x000fe400078e007f */
[----:B--2---:R-:W4:Y:S01]  /*40e60*/  LDL.LU R136, [R1+0xa48] ;  /* 0x000a480001887983 */ /* 0x004f220000300800 */
[----:B------:R-:W-:Y:S01]  /*40e70*/  IMAD.MOV.U32 R125, RZ, RZ, R132 ;  /* 0x000000ffff7d7224 */ /* 0x000fe200078e0084 */
[-C--:B------:R-:W-:Y:S01]  /*40e80*/  IADD3 R133, P6, R133, R138.reuse, RZ ;  /* 0x0000008a85857210 */ /* 0x080fe20007fde0ff */
[----:B------:R-:W-:Y:S01]  /*40e90*/  IMAD.X R139, R139, 0x1, R0, P3 ;  /* 0x000000018b8b7824 */ /* 0x000fe200018e0600 */
[----:B-1----:R-:W4:Y:S04]  /*40ea0*/  LDL.LU R135, [R1+0xa4c] ;  /* 0x000a4c0001877983 */ /* 0x002f280000300800 */
[----:B------:R-:W4:Y:S04]  /*40eb0*/  LDL.LU R129, [R1+0xa54] ;  /* 0x000a540001817983 */ /* 0x000f280000300800 */
[----:B------:R-:W-:Y:S01]  /*40ec0*/  STL [R1+0x9ec], R127 ;  /* 0x0009ec7f01007387 */ /* 0x000fe20000100800 */
[----:B------:R-:W-:-:S03]  /*40ed0*/  IADD3 R130, P3, R130, R138, RZ ;  /* 0x0000008a82827210 */ /* 0x000fc60007f7e0ff */
[----:B------:R-:W-:Y:S01]  /*40ee0*/  STL [R1+0x9f4], R137 ;  /* 0x0009f48901007387 */ /* 0x000fe20000100800 */
[----:B------:R-:W-:-:S03]  /*40ef0*/  IMAD.X R134, R134, 0x1, R0, P6 ;  /* 0x0000000186867824 */ /* 0x000fc600030e0600 */
[----:B------:R1:W-:Y:S04]  /*40f00*/  STL [R1+0x9e8], R132 ;  /* 0x0009e88401007387 */ /* 0x0003e80000100800 */
[----:B------:R-:W-:Y:S04]  /*40f10*/  STL [R1+0xa1c], R133 ;  /* 0x000a1c8501007387 */ /* 0x000fe80000100800 */
[----:B------:R1:W-:Y:S04]  /*40f20*/  LDGSTS.E [R3+0x3c00], [R124.64], P4 ;  /* 0x03c000007c037fae */ /* 0x0003e8000a121848 */
[----:B------:R-:W-:Y:S04]  /*40f30*/  STL [R1+0x9f0], R139 ;  /* 0x0009f08b01007387 */ /* 0x000fe80000100800 */
[----:B-1----:R-:W4:Y:S01]  /*40f40*/  LDL.LU R132, [R1+0xa50] ;  /* 0x000a500001847983 */ /* 0x002f220000300800 */
[----:B------:R-:W-:-:S02]  /*40f50*/  IMAD.MOV.U32 R124, RZ, RZ, R137 ;  /* 0x000000ffff7c7224 */ /* 0x000fc400078e0089 */
[----:B------:R-:W-:Y:S01]  /*40f60*/  IMAD.MOV.U32 R125, RZ, RZ, R139 ;  /* 0x000000ffff7d7224 */ /* 0x000fe200078e008b */
[----:B------:R-:W-:Y:S04]  /*40f70*/  STL [R1+0xa24], R130 ;  /* 0x000a248201007387 */ /* 0x000fe80000100800 */
[----:B------:R1:W-:Y:S04]  /*40f80*/  LDGSTS.E [R3+0x3e00], [R124.64], P4 ;  /* 0x03e000007c037fae */ /* 0x0003e8000a121848 */
[----:B------:R-:W-:Y:S04]  /*40f90*/  STL [R1+0xa18], R134 ;  /* 0x000a188601007387 */ /* 0x000fe80000100800 */
[----:B------:R-:W4:Y:S01]  /*40fa0*/  LDL.LU R127, [R1+0xa7c] ;  /* 0x000a7c00017f7983 */ /* 0x000f220000300800 */
[----:B-1----:R-:W-:-:S02]  /*40fb0*/  IMAD.MOV.U32 R124, RZ, RZ, R133 ;  /* 0x000000ffff7c7224 */ /* 0x002fc400078e0085 */
[----:B------:R-:W-:-:S05]  /*40fc0*/  IMAD.MOV.U32 R125, RZ, RZ, R134 ;  /* 0x000000ffff7d7224 */ /* 0x000fca00078e0086 */
[----:B------:R1:W-:Y:S02]  /*40fd0*/  LDGSTS.E [R3+0x4c00], [R124.64], P5 ;  /* 0x04c000007c037fae */ /* 0x0003e4000a921848 */
[----:B-1----:R-:W-:Y:S01]  /*40fe0*/  IMAD.MOV.U32 R124, RZ, RZ, R130 ;  /* 0x000000ffff7c7224 */ /* 0x002fe200078e0082 */
[----:B---3--:R-:W-:-:S05]  /*40ff0*/  IADD3.X R131, R131, R0, RZ, P3, !PT ;  /* 0x0000000083837210 */ /* 0x008fca0001ffe4ff */
[----:B------:R1:W-:Y:S01]  /*41000*/  STL [R1+0xa20], R131 ;  /* 0x000a208301007387 */ /* 0x0003e20000100800 */
[----:B------:R-:W-:Y:S01]  /*41010*/  IMAD.MOV.U32 R125, RZ, RZ, R131 ;  /* 0x000000ffff7d7224 */ /* 0x000fe200078e0083 */
[----:B------:R-:W-:-:S04]  /*41020*/  ISETP.GT.AND P3, PT, R2, 0x1f, PT ;  /* 0x0000001f0200780c */ /* 0x000fc80003f64270 */
[----:B------:R3:W-:Y:S04]  /*41030*/  LDGSTS.E [R3+0x4e00], [R124.64], P5 ;  /* 0x04e000007c037fae */ /* 0x0007e8000a921848 */
[----:B-1----:R-:W2:Y:S04]  /*41040*/  LDL.LU R131, [R1+0xa78] ;  /* 0x000a780001837983 */ /* 0x002ea80000300800 */
[----:B------:R-:W2:Y:S04]  /*41050*/  LDL.LU R176, [R1+0xa80] ;  /* 0x000a800001b07983 */ /* 0x000ea80000300800 */
[----:B------:R-:W2:Y:S04]  /*41060*/  LDL.LU R143, [R1+0xa84] ;  /* 0x000a8400018f7983 */ /* 0x000ea80000300800 */
[----:B------:R-:W2:Y:S04]  /*41070*/  LDL.LU R134, [R1+0xaa8] ;  /* 0x000aa80001867983 */ /* 0x000ea80000300800 */
[----:B------:R-:W2:Y:S04]  /*41080*/  LDL.LU R130, [R1+0xaac] ;  /* 0x000aac0001827983 */ /* 0x000ea80000300800 */
[----:B------:R-:W2:Y:S04]  /*41090*/  LDL.LU R142, [R1+0xab0] ;  /* 0x000ab000018e7983 */ /* 0x000ea80000300800 */
[----:B------:R-:W2:Y:S01]  /*410a0*/  LDL.LU R133, [R1+0xab4] ;  /* 0x000ab40001857983 */ /* 0x000ea20000300800 */
[----:B---3--:R-:W-:-:S02]  /*410b0*/  SEL R125, RZ, 0x4, !P3 ;  /* 0x00000004ff7d7807 */ /* 0x008fc40005800000 */
[C---:B------:R-:W-:Y:S02]  /*410c0*/  ISETP.GT.AND P4, PT, R2.reuse, 0x23, PT ;  /* 0x000000230200780c */ /* 0x040fe40003f84270 */
[----:B------:R-:W-:Y:S02]  /*410d0*/  ISETP.GT.AND P6, PT, R2, 0x27, PT ;  /* 0x000000270200780c */ /* 0x000fe40003fc4270 */
[----:B------:R-:W-:Y:S02]  /*410e0*/  SEL R124, RZ, 0x4, !P4 ;  /* 0x00000004ff7c7807 */ /* 0x000fe40006000000 */
[----:B------:R-:W-:Y:S02]  /*410f0*/  SEL R125, R125, RZ, !P0 ;  /* 0x000000ff7d7d7207 */ /* 0x000fe40004000000 */
[----:B------:R-:W-:Y:S02]  /*41100*/  SEL R124, R124, RZ, !P0 ;  /* 0x000000ff7c7c7207 */ /* 0x000fe40004000000 */
[----:B------:R-:W-:-:S02]  /*41110*/  SEL R126, RZ, 0x4, !P6 ;  /* 0x00000004ff7e7807 */ /* 0x000fc40007000000 */
[----:B------:R-:W-:Y:S02]  /*41120*/  ISETP.NE.U32.AND P4, PT, R125, RZ, PT ;  /* 0x000000ff7d00720c */ /* 0x000fe40003f85070 */
[-C--:B----4-:R-:W-:Y:S02]  /*41130*/  IADD3 R135, P3, R135, R138.reuse, RZ ;  /* 0x0000008a87877210 */ /* 0x090fe40007f7e0ff */
[----:B------:R-:W-:-:S03]  /*41140*/  IADD3 R129, P5, R129, R138, RZ ;  /* 0x0000008a81817210 */ /* 0x000fc60007fbe0ff */
[----:B------:R-:W-:Y:S01]  /*41150*/  IMAD.X R136, R136, 0x1, R0, P3 ;  /* 0x0000000188887824 */ /* 0x000fe200018e0600 */
[----:B------:R-:W-:Y:S04]  /*41160*/  STL [R1+0xa4c], R135 ;  /* 0x000a4c8701007387 */ /* 0x000fe80000100800 */
[----:B------:R-:W-:Y:S04]  /*41170*/  STL [R1+0xa54], R129 ;  /* 0x000a548101007387 */ /* 0x000fe80000100800 */
[----:B------:R1:W-:Y:S01]  /*41180*/  STL [R1+0xa48], R136 ;  /* 0x000a488801007387 */ /* 0x0003e20000100800 */
[----:B------:R-:W-:Y:S01]  /*41190*/  ISETP.NE.U32.AND P3, PT, R124, RZ, PT ;  /* 0x000000ff7c00720c */ /* 0x000fe20003f65070 */
[----:B------:R-:W-:Y:S01]  /*411a0*/  IMAD.MOV.U32 R125, RZ, RZ, R136 ;  /* 0x000000ffff7d7224 */ /* 0x000fe200078e0088 */
[----:B------:R-:W-:-:S05]  /*411b0*/  MOV R124, R135 ;  /* 0x00000087007c7202 */ /* 0x000fca0000000f00 */
[----:B------:R3:W-:Y:S01]  /*411c0*/  LDGSTS.E [R3+0x5c00], [R124.64], P2 ;  /* 0x05c000007c037fae */ /* 0x0007e20009121848 */
[----:B------:R-:W-:-:S05]  /*411d0*/  IMAD.X R132, R132, 0x1, R0, P5 ;  /* 0x0000000184847824 */ /* 0x000fca00028e0600 */
[----:B------:R-:W-:Y:S04]  /*411e0*/  STL [R1+0xa50], R132 ;  /* 0x000a508401007387 */ /* 0x000fe80000100800 */
[----:B------:R-:W4:Y:S04]  /*411f0*/  LDL.LU R141, [R1+0xad8] ;  /* 0x000ad800018d7983 */ /* 0x000f280000300800 */
[----:B------:R-:W4:Y:S01]  /*41200*/  LDL.LU R140, [R1+0xadc] ;  /* 0x000adc00018c7983 */ /* 0x000f220000300800 */
[----:B------:R-:W-:Y:S01]  /*41210*/  IADD3 R127, P6, R127, R138, RZ ;  /* 0x0000008a7f7f7210 */ /* 0x000fe20007fde0ff */
[----:B---3--:R-:W-:-:S04]  /*41220*/  IMAD.MOV.U32 R124, RZ, RZ, R129 ;  /* 0x000000ffff7c7224 */ /* 0x008fc800078e0081 */
[----:B------:R-:W-:Y:S01]  /*41230*/  STL [R1+0xa7c], R127 ;  /* 0x000a7c7f01007387 */ /* 0x000fe20000100800 */
[----:B------:R-:W-:-:S03]  /*41240*/  IMAD.MOV.U32 R125, RZ, RZ, R132 ;  /* 0x000000ffff7d7224 */ /* 0x000fc600078e0084 */
[----:B------:R-:W3:Y:S04]  /*41250*/  LDL.LU R139, [R1+0xae0] ;  /* 0x000ae000018b7983 */ /* 0x000ee80000300800 */
[----:B------:R-:W3:Y:S04]  /*41260*/  LDL.LU R137, [R1+0xae4] ;  /* 0x000ae40001897983 */ /* 0x000ee80000300800 */
[----:B-1----:R-:W3:Y:S04]  /*41270*/  LDL.LU R136, [R1+0xb08] ;  /* 0x000b080001887983 */ /* 0x002ee80000300800 */
[----:B------:R-:W3:Y:S04]  /*41280*/  LDL.LU R135, [R1+0xb0c] ;  /* 0x000b0c0001877983 */ /* 0x000ee80000300800 */
[----:B------:R-:W3:Y:S04]  /*41290*/  LDL.LU R129, [R1+0xb14] ;  /* 0x000b140001817983 */ /* 0x000ee80000300800 */
[----:B------:R1:W-:Y:S02]  /*412a0*/  LDGSTS.E [R3+0x5e00], [R124.64], P2 ;  /* 0x05e000007c037fae */ /* 0x0003e40009121848 */
[----:B-1----:R-:W-:-:S02]  /*412b0*/  IMAD.MOV.U32 R124, RZ, RZ, R127 ;  /* 0x000000ffff7c7224 */ /* 0x002fc400078e007f */
[----:B--2---:R-:W-:Y:S01]  /*412c0*/  IMAD.X R131, R131, 0x1, R0, P6 ;  /* 0x0000000183837824 */ /* 0x004fe200030e0600 */
[----:B------:R-:W-:-:S04]  /*412d0*/  IADD3 R143, P5, R143, R138, RZ ;  /* 0x0000008a8f8f7210 */ /* 0x000fc80007fbe0ff */
[----:B------:R-:W-:Y:S01]  /*412e0*/  MOV R125, R131 ;  /* 0x00000083007d7202 */ /* 0x000fe20000000f00 */
[----:B------:R-:W-:Y:S01]  /*412f0*/  IMAD.X R176, R176, 0x1, R0, P5 ;  /* 0x00000001b0b07824 */ /* 0x000fe200028e0600 */
[-C--:B------:R-:W-:Y:S01]  /*41300*/  IADD3 R130, P6, R130, R138.reuse, RZ ;  /* 0x0000008a82827210 */ /* 0x080fe20007fde0ff */
[----:B------:R-:W-:Y:S04]  /*41310*/  STL [R1+0xa84], R143 ;  /* 0x000a848f01007387 */ /* 0x000fe80000100800 */
[----:B------:R1:W-:Y:S01]  /*41320*/  STL [R1+0xa78], R131 ;  /* 0x000a788301007387 */ /* 0x0003e20000100800 */
[----:B------:R-:W-:-:S03]  /*41330*/  IADD3 R133, P5, R133, R138, RZ ;  /* 0x0000008a85857210 */ /* 0x000fc60007fbe0ff */
[----:B------:R-:W-:Y:S01]  /*41340*/  STL [R1+0xaac], R130 ;  /* 0x000aac8201007387 */ /* 0x000fe20000100800 */
[----:B------:R-:W-:-:S03]  /*41350*/  IMAD.X R134, R134, 0x1, R0, P6 ;  /* 0x0000000186867824 */ /* 0x000fc600030e0600 */
[----:B------:R-:W-:Y:S01]  /*41360*/  STL [R1+0xa80], R176 ;  /* 0x000a80b001007387 */ /* 0x000fe20000100800 */
[----:B------:R-:W-:-:S03]  /*41370*/  IMAD.X R142, R142, 0x1, R0, P5 ;  /* 0x000000018e8e7824 */ /* 0x000fc600028e0600 */
[----:B-1----:R-:W2:Y:S04]  /*41380*/  LDL.LU R131, [R1+0xb10] ;  /* 0x000b100001837983 */ /* 0x002ea80000300800 */
[----:B------:R1:W-:Y:S04]  /*41390*/  LDGSTS.E [R3+0x6c00], [R124.64], P1 ;  /* 0x06c000007c037fae */ /* 0x0003e80008921848 */
[----:B------:R-:W2:Y:S04]  /*413a0*/  LDL.LU R132, [R1+0xb3c] ;  /* 0x000b3c0001847983 */ /* 0x000ea80000300800 */
[----:B------:R-:W-:Y:S01]  /*413b0*/  STL [R1+0xab4], R133 ;  /* 0x000ab48501007387 */ /* 0x000fe20000100800 */
[----:B-1----:R-:W-:-:S03]  /*413c0*/  IMAD.MOV.U32 R124, RZ, RZ, R143 ;  /* 0x000000ffff7c7224 */ /* 0x002fc600078e008f */
[----:B------:R-:W2:Y:S01]  /*413d0*/  LDL.LU R127, [R1+0xb44] ;  /* 0x000b4400017f7983 */ /* 0x000ea20000300800 */
[----:B------:R-:W-:-:S03]  /*413e0*/  IMAD.MOV.U32 R125, RZ, RZ, R176 ;  /* 0x000000ffff7d7224 */ /* 0x000fc600078e00b0 */
[----:B------:R1:W-:Y:S04]  /*413f0*/  STL [R1+0xaa8], R134 ;  /* 0x000aa88601007387 */ /* 0x0003e80000100800 */
[----:B------:R1:W-:Y:S04]  /*41400*/  LDGSTS.E [R3+0x6e00], [R124.64], P1 ;  /* 0x06e000007c037fae */ /* 0x0003e80008921848 */
[----:B------:R-:W-:Y:S01]  /*41410*/  STL [R1+0xab0], R142 ;  /* 0x000ab08e01007387 */ /* 0x000fe20000100800 */
[----:B-1----:R-:W-:Y:S02]  /*41420*/  IMAD.MOV.U32 R125, RZ, RZ, R134 ;  /* 0x000000ffff7d7224 */ /* 0x002fe400078e0086 */
[----:B------:R-:W-:Y:S01]  /*41430*/  IMAD.MOV.U32 R124, RZ, RZ, R130 ;  /* 0x000000ffff7c7224 */ /* 0x000fe200078e0082 */
[----:B------:R-:W2:Y:S04]  /*41440*/  LDL.LU R134, [R1+0xb38] ;  /* 0x000b380001867983 */ /* 0x000ea80000300800 */
[----:B------:R-:W2:Y:S04]  /*41450*/  LDL.LU R130, [R1+0xb40] ;  /* 0x000b400001827983 */ /* 0x000ea80000300800 */
[----:B------:R1:W-:Y:S02]  /*41460*/  LDGSTS.E [R3+0x7c00], [R124.64], P4 ;  /* 0x07c000007c037fae */ /* 0x0003e4000a121848 */
[----:B-1----:R-:W-:-:S02]  /*41470*/  MOV R124, R133 ;  /* 0x00000085007c7202 */ /* 0x002fc40000000f00 */
[----:B------:R-:W2:Y:S01]  /*41480*/  LDL.LU R133, [R1+0xb6c] ;  /* 0x000b6c0001857983 */ /* 0x000ea20000300800 */
[----:B------:R-:W-:Y:S01]  /*41490*/  IMAD.MOV.U32 R125, RZ, RZ, R142 ;  /* 0x000000ffff7d7224 */ /* 0x000fe200078e008e */
[----:B------:R-:W-:Y:S02]  /*414a0*/  SEL R126, R126, RZ, !P0 ;  /* 0x000000ff7e7e7207 */ /* 0x000fe40004000000 */
[----:B------:R-:W-:Y:S02]  /*414b0*/  ISETP.GT.AND P5, PT, R2, 0x2b, PT ;  /* 0x0000002b0200780c */ /* 0x000fe40003fa4270 */
[----:B------:R-:W-:Y:S01]  /*414c0*/  ISETP.NE.U32.AND P2, PT, R126, RZ, PT ;  /* 0x000000ff7e00720c */ /* 0x000fe20003f45070 */
[----:B------:R1:W-:Y:S01]  /*414d0*/  LDGSTS.E [R3+0x7e00], [R124.64], P4 ;  /* 0x07e000007c037fae */ /* 0x0003e2000a121848 */
[----:B------:R-:W-:Y:S02]  /*414e0*/  SEL R126, RZ, 0x4, !P5 ;  /* 0x00000004ff7e7807 */ /* 0x000fe40006800000 */
[----:B----4-:R-:W-:-:S05]  /*414f0*/  IADD3 R140, P4, R140, R138, RZ ;  /* 0x0000008a8c8c7210 */ /* 0x010fca0007f9e0ff */
[----:B------:R-:W-:Y:S01]  /*41500*/  IMAD.X R141, R141, 0x1, R0, P4 ;  /* 0x000000018d8d7824 */ /* 0x000fe200020e0600 */
[----:B-1----:R-:W-:-:S03]  /*41510*/  SEL R124, R126, RZ, !P0 ;  /* 0x000000ff7e7c7207 */ /* 0x002fc60004000000 */
[----:B------:R-:W-:Y:S01]  /*41520*/  IMAD.MOV.U32 R125, RZ, RZ, R141 ;  /* 0x000000ffff7d7224 */ /* 0x000fe200078e008d */
[----:B------:R-:W-:Y:S01]  /*41530*/  ISETP.NE.U32.AND P4, PT, R124, RZ, PT ;  /* 0x000000ff7c00720c */ /* 0x000fe20003f85070 */
[----:B------:R-:W-:Y:S01]  /*41540*/  IMAD.MOV.U32 R124, RZ, RZ, R140 ;  /* 0x000000ffff7c7224 */ /* 0x000fe200078e008c */
[----:B---3--:R-:W-:-:S04]  /*41550*/  IADD3 R137, P5, R137, R138, RZ ;  /* 0x0000008a89897210 */ /* 0x008fc80007fbe0ff */
[----:B------:R1:W-:Y:S01]  /*41560*/  LDGSTS.E [R3+0x8c00], [R124.64], P3 ;  /* 0x08c000007c037fae */ /* 0x0003e20009921848 */
[--C-:B------:R-:W-:Y:S01]  /*41570*/  IMAD.X R139, R139, 0x1, R0.reuse, P5 ;  /* 0x000000018b8b7824 */ /* 0x100fe200028e0600 */
[-C--:B------:R-:W-:Y:S02]  /*41580*/  IADD3 R135, P1, R135, R138.reuse, RZ ;  /* 0x0000008a87877210 */ /* 0x080fe40007f3e0ff */
[----:B------:R-:W-:Y:S01]  /*41590*/  STL [R1+0xadc], R140 ;  /* 0x000adc8c01007387 */ /* 0x000fe20000100800 */
[----:B------:R-:W-:Y:S01]  /*415a0*/  IADD3 R129, P5, R129, R138, RZ ;  /* 0x0000008a81817210 */ /* 0x000fe20007fbe0ff */
[----:B-1----:R-:W-:Y:S01]  /*415b0*/  IMAD.MOV.U32 R125, RZ, RZ, R139 ;  /* 0x000000ffff7d7224 */ /* 0x002fe200078e008b */
[----:B------:R-:W-:Y:S01]  /*415c0*/  MOV R124, R137 ;  /* 0x00000089007c7202 */ /* 0x000fe20000000f00 */
[----:B------:R-:W-:Y:S01]  /*415d0*/  STL [R1+0xae4], R137 ;  /* 0x000ae48901007387 */ /* 0x000fe20000100800 */
[----:B------:R-:W-:-:S03]  /*415e0*/  IMAD.X R136, R136, 0x1, R0, P1 ;  /* 0x0000000188887824 */ /* 0x000fc600008e0600 */
[----:B------:R-:W-:Y:S04]  /*415f0*/  STL [R1+0xad8], R141 ;  /* 0x000ad88d01007387 */ /* 0x000fe80000100800 */
[----:B------:R1:W-:Y:S04]  /*41600*/  STL [R1+0xb0c], R135 ;  /* 0x000b0c8701007387 */ /* 0x0003e80000100800 */
[----:B------:R-:W-:Y:S04]  /*41610*/  STL [R1+0xae0], R139 ;  /* 0x000ae08b01007387 */ /* 0x000fe80000100800 */
[----:B------:R3:W-:Y:S04]  /*41620*/  LDGSTS.E [R3+0x8e00], [R124.64], P3 ;  /* 0x08e000007c037fae */ /* 0x0007e80009921848 */
[----:B------:R4:W-:Y:S04]  /*41630*/  STL [R1+0xb14], R129 ;  /* 0x000b148101007387 */ /* 0x0009e80000100800 */
[----:B------:R-:W-:Y:S01]  /*41640*/  STL [R1+0xb08], R136 ;  /* 0x000b088801007387 */ /* 0x000fe20000100800 */
[----:B---3--:R-:W-:-:S02]  /*41650*/  IMAD.MOV.U32 R124, RZ, RZ, R135 ;  /* 0x000000ffff7c7224 */ /* 0x008fc400078e0087 */
[----:B------:R-:W-:-:S05]  /*41660*/  IMAD.MOV.U32 R125, RZ, RZ, R136 ;  /* 0x000000ffff7d7224 */ /* 0x000fca00078e0088 */
[----:B------:R3:W-:Y:S04]  /*41670*/  LDGSTS.E [R3+0x9c00], [R124.64], P2 ;  /* 0x09c000007c037fae */ /* 0x0007e80009121848 */
[----:B------:R-:W1:Y:S01]  /*41680*/  S2R R252, SR_TID.X ;  /* 0x0000000000fc7919 */ /* 0x000e620000002100 */
[----:B---3--:R-:W-:Y:S01]  /*41690*/  IMAD.MOV.U32 R124, RZ, RZ, R129 ;  /* 0x000000ffff7c7224 */ /* 0x008fe200078e0081 */
[----:B------:R-:W-:Y:S01]  /*416a0*/  ISETP.GT.AND P6, PT, R2, 0x37, PT ;  /* 0x000000370200780c */ /* 0x000fe20003fc4270 */
[----:B--2---:R-:W-:-:S05]  /*416b0*/  IMAD.X R131, R131, 0x1, R0, P5 ;  /* 0x0000000183837824 */ /* 0x004fca00028e0600 */
[----:B------:R2:W-:Y:S01]  /*416c0*/  STL [R1+0xb10], R131 ;  /* 0x000b108301007387 */ /* 0x0005e20000100800 */
[----:B------:R-:W-:-:S03]  /*416d0*/  IADD3 R132, P1, R132, R138, RZ ;  /* 0x0000008a84847210 */ /* 0x000fc60007f3e0ff */
[----:B-1----:R-:W3:Y:S04]  /*416e0*/  LDL.LU R135, [R1+0xb68] ;  /* 0x000b680001877983 */ /* 0x002ee80000300800 */
[----:B------:R1:W-:Y:S01]  /*416f0*/  STL [R1+0xb3c], R132 ;  /* 0x000b3c8401007387 */ /* 0x0003e20000100800 */
[----:B------:R-:W-:-:S03]  /*41700*/  IADD3 R127, P3, R127, R138, RZ ;  /* 0x0000008a7f7f7210 */ /* 0x000fc60007f7e0ff */
[----:B------:R-:W3:Y:S04]  /*41710*/  LDL.LU R142, [R1+0xb70] ;  /* 0x000b7000018e7983 */ /* 0x000ee80000300800 */
[----:B------:R1:W-:Y:S04]  /*41720*/  STL [R1+0xb44], R127 ;  /* 0x000b447f01007387 */ /* 0x0003e80000100800 */
[----:B----4-:R-:W4:Y:S04]  /*41730*/  LDL.LU R129, [R1+0xb74] ;  /* 0x000b740001817983 */ /* 0x010f280000300800 */
[----:B------:R-:W4:Y:S01]  /*41740*/  LDL.LU R143, [R1+0xb9c] ;  /* 0x000b9c00018f7983 */ /* 0x000f220000300800 */
[----:B------:R-:W-:Y:S01]  /*41750*/  IADD3.X R134, R134, R0, RZ, P1, !PT ;  /* 0x0000000086867210 */ /* 0x000fe20000ffe4ff */
[----:B------:R-:W-:-:S04]  /*41760*/  IMAD.X R130, R130, 0x1, R0, P3 ;  /* 0x0000000182827824 */ /* 0x000fc800018e0600 */
[----:B------:R1:W-:Y:S04]  /*41770*/  STL [R1+0xb38], R134 ;  /* 0x000b388601007387 */ /* 0x0003e80000100800 */
[----:B------:R1:W-:Y:S04]  /*41780*/  STL [R1+0xb40], R130 ;  /* 0x000b408201007387 */ /* 0x0003e80000100800 */
[----:B------:R-:W4:Y:S01]  /*41790*/  LDL.LU R176, [R1+0xb98] ;  /* 0x000b980001b07983 */ /* 0x000f220000300800 */
[----:B------:R-:W-:Y:S01]  /*417a0*/  IMAD.MOV.U32 R125, RZ, RZ, R131 ;  /* 0x000000ffff7d7224 */ /* 0x000fe200078e0083 */
[----:B------:R-:W-:-:S02]  /*417b0*/  ISETP.GT.AND P3, PT, R2, 0x2f, PT ;  /* 0x0000002f0200780c */ /* 0x000fc40003f64270 */
[----:B--2---:R-:W-:Y:S01]  /*417c0*/  LOP3.LUT R131, R252, 0x3f, RZ, 0xc0, !PT ;  /* 0x0000003ffc837812 */ /* 0x004fe200078ec0ff */
[----:B------:R-:W3:Y:S01]  /*417d0*/  LDL.LU R141, [R1+0xba0] ;  /* 0x000ba000018d7983 */ /* 0x000ee20000300800 */
[C---:B------:R-:W-:Y:S02]  /*417e0*/  ISETP.GT.AND P5, PT, R2.reuse, 0x33, PT ;  /* 0x000000330200780c */ /* 0x040fe40003fa4270 */
[----:B------:R-:W-:Y:S01]  /*417f0*/  SEL R126, RZ, 0x4, !P3 ;  /* 0x00000004ff7e7807 */ /* 0x000fe20005800000 */
[----:B------:R1:W-:Y:S01]  /*41800*/  LDGSTS.E [R3+0x9e00], [R124.64], P2 ;  /* 0x09e000007c037fae */ /* 0x0003e20009121848 */
[C---:B------:R-:W-:Y:S02]  /*41810*/  ISETP.GT.AND P1, PT, R2.reuse, 0x3b, PT ;  /* 0x0000003b0200780c */ /* 0x040fe40003f24270 */
[----:B------:R-:W-:Y:S02]  /*41820*/  ISETP.GT.AND P2, PT, R2, 0x3f, PT ;  /* 0x0000003f0200780c */ /* 0x000fe40003f44270 */
[----:B------:R-:W-:-:S02]  /*41830*/  ISETP.GE.AND P3, PT, R131, R2, PT ;  /* 0x000000028300720c */ /* 0x000fc40003f66270 */
[----:B------:R-:W-:Y:S02]  /*41840*/  SEL R2, RZ, 0x4, !P5 ;  /* 0x00000004ff027807 */ /* 0x000fe40006800000 */
[----:B------:R-:W-:Y:S01]  /*41850*/  IADD3 R133, P5, R133, R138, RZ ;  /* 0x0000008a85857210 */ /* 0x000fe20007fbe0ff */
[----:B-1----:R-:W-:-:S04]  /*41860*/  IMAD.MOV.U32 R124, RZ, RZ, R132 ;  /* 0x000000ffff7c7224 */ /* 0x002fc800078e0084 */
[----:B------:R-:W-:Y:S04]  /*41870*/  STL [R1+0xb6c], R133 ;  /* 0x000b6c8501007387 */ /* 0x000fe80000100800 */
[----:B------:R-:W3:Y:S01]  /*41880*/  LDL.LU R132, [R1+0xba4] ;  /* 0x000ba40001847983 */ /* 0x000ee20000300800 */
[----:B------:R-:W-:-:S03]  /*41890*/  IMAD.MOV.U32 R125, RZ, RZ, R134 ;  /* 0x000000ffff7d7224 */ /* 0x000fc600078e0086 */
[----:B------:R-:W3:Y:S04]  /*418a0*/  LDL.LU R136, [R1+0xbc8] ;  /* 0x000bc80001887983 */ /* 0x000ee80000300800 */
[----:B------:R1:W-:Y:S02]  /*418b0*/  LDGSTS.E [R3+0xac00], [R124.64], P4 ;  /* 0x0ac000007c037fae */ /* 0x0003e4000a121848 */
[----:B-1----:R-:W-:Y:S02]  /*418c0*/  IMAD.MOV.U32 R124, RZ, RZ, R127 ;  /* 0x000000ffff7c7224 */ /* 0x002fe400078e007f */
[----:B------:R-:W3:Y:S04]  /*418d0*/  LDL.LU R127, [R1+0xbcc] ;  /* 0x000bcc00017f7983 */ /* 0x000ee80000300800 */
[----:B------:R-:W3:Y:S04]  /*418e0*/  LDL.LU R140, [R1+0xbd0] ;  /* 0x000bd000018c7983 */ /* 0x000ee80000300800 */
[----:B------:R-:W3:Y:S01]  /*418f0*/  LDL.LU R137, [R1+0xbd4] ;  /* 0x000bd40001897983 */ /* 0x000ee20000300800 */
[----:B------:R-:W-:Y:S01]  /*41900*/  IMAD.MOV.U32 R125, RZ, RZ, R130 ;  /* 0x000000ffff7d7224 */ /* 0x000fe200078e0082 */
[----:B------:R-:W-:-:S02]  /*41910*/  SEL R2, R2, RZ, !P0 ;  /* 0x000000ff02027207 */ /* 0x000fc40004000000 */
[----:B------:R-:W3:Y:S04]  /*41920*/  LDL.LU R134, [R1+0xbfc] ;  /* 0x000bfc0001867983 */ /* 0x000ee80000300800 */
[----:B------:R1:W-:Y:S04]  /*41930*/  LDGSTS.E [R3+0xae00], [R124.64], P4 ;  /* 0x0ae000007c037fae */ /* 0x0003e8000a121848 */
[----:B------:R-:W3:Y:S01]  /*41940*/  LDL.LU R130, [R1+0xc04] ;  /* 0x000c040001827983 */ /* 0x000ee20000300800 */
[----:B-1----:R-:W-:Y:S02]  /*41950*/  SEL R124, RZ, 0x4, !P1 ;  /* 0x00000004ff7c7807 */ /* 0x002fe40004800000 */
[----:B------:R-:W-:-:S02]  /*41960*/  SEL R125, RZ, 0x4, !P2 ;  /* 0x00000004ff7d7807 */ /* 0x000fc40005000000 */
[----:B------:R-:W-:-:S04]  /*41970*/  SEL R124, R124, RZ, !P0 ;  /* 0x000000ff7c7c7207 */ /* 0x000fc80004000000 */
[----:B------:R-:W-:Y:S01]  /*41980*/  ISETP.NE.U32.AND P2, PT, R124, RZ, PT ;  /* 0x000000ff7c00720c */ /* 0x000fe20003f45070 */
[----:B------:R-:W-:Y:S01]  /*41990*/  IMAD.MOV.U32 R124, RZ, RZ, R133 ;  /* 0x000000ffff7c7224 */ /* 0x000fe200078e0085 */
[----:B------:R-:W-:-:S04]  /*419a0*/  SEL R126, R126, RZ, !P0 ;  /* 0x000000ff7e7e7207 */ /* 0x000fc80004000000 */
[----:B------:R-:W-:Y:S02]  /*419b0*/  ISETP.NE.U32.AND P4, PT, R126, RZ, PT ;  /* 0x000000ff7e00720c */ /* 0x000fe40003f85070 */
[----:B------:R-:W-:Y:S01]  /*419c0*/  SEL R126, RZ, 0x4, P3 ;  /* 0x00000004ff7e7807 */ /* 0x000fe20001800000 */
[----:B---3--:R-:W-:Y:S01]  /*419d0*/  IMAD.X R135, R135, 0x1, R0, P5 ;  /* 0x0000000187877824 */ /* 0x008fe200028e0600 */
[----:B------:R-:W-:Y:S02]  /*419e0*/  ISETP.NE.U32.AND P5, PT, R2, RZ, PT ;  /* 0x000000ff0200720c */ /* 0x000fe40003fa5070 */
[----:B------:R-:W-:Y:S02]  /*419f0*/  SEL R2, RZ, 0x4, !P6 ;  /* 0x00000004ff027807 */ /* 0x000fe40007000000 */
[----:B------:R1:W-:Y:S02]  /*41a00*/  STL [R1+0xb68], R135 ;  /* 0x000b688701007387 */ /* 0x0003e40000100800 */
[----:B------:R-:W-:-:S02]  /*41a10*/  SEL R2, R2, RZ, !P0 ;  /* 0x000000ff02027207 */ /* 0x000fc40004000000 */
[-C--:B----4-:R-:W-:Y:S02]  /*41a20*/  IADD3 R129, P6, R129, R138.reuse, RZ ;  /* 0x0000008a81817210 */ /* 0x090fe40007fde0ff */
[----:B------:R-:W-:Y:S02]  /*41a30*/  IADD3 R143, P1, R143, R138, RZ ;  /* 0x0000008a8f8f7210 */ /* 0x000fe40007f3e0ff */
[----:B------:R-:W-:Y:S01]  /*41a40*/  IADD3.X R142, R142, R0, RZ, P6, !PT ;  /* 0x000000008e8e7210 */ /* 0x000fe200037fe4ff */
[----:B------:R-:W-:Y:S01]  /*41a50*/  STL [R1+0xb74], R129 ;  /* 0x000b748101007387 */ /* 0x000fe20000100800 */
[----:B------:R-:W-:-:S03]  /*41a60*/  ISETP.NE.U32.AND P6, PT, R2, RZ, PT ;  /* 0x000000ff0200720c */ /* 0x000fc60003fc5070 */
[----:B------:R-:W-:Y:S01]  /*41a70*/  STL [R1+0xb9c], R143 ;  /* 0x000b9c8f01007387 */ /* 0x000fe20000100800 */
[----:B------:R-:W-:Y:S01]  /*41a80*/  SEL R2, R125, RZ, !P0 ;  /* 0x000000ff7d027207 */ /* 0x000fe20004000000 */
[----:B------:R-:W-:Y:S02]  /*41a90*/  IMAD.MOV.U32 R125, RZ, RZ, R135 ;  /* 0x000000ffff7d7224 */ /* 0x000fe400078e0087 */
[----:B------:R3:W-:Y:S04]  /*41aa0*/  STL [R1+0xb70], R142 ;  /* 0x000b708e01007387 */ /* 0x0007e80000100800 */
[----:B------:R4:W-:Y:S01]  /*41ab0*/  LDGSTS.E [R3+0xbc00], [R124.64], P4 ;  /* 0x0bc000007c037fae */ /* 0x0009e2000a121848 */
[----:B------:R-:W-:-:S05]  /*41ac0*/  IMAD.X R176, R176, 0x1, R0, P1 ;  /* 0x00000001b0b07824 */ /* 0x000fca00008e0600 */
[----:B------:R-:W-:Y:S04]  /*41ad0*/  STL [R1+0xb98], R176 ;  /* 0x000b98b001007387 */ /* 0x000fe80000100800 */
[----:B------:R-:W2:Y:S04]  /*41ae0*/  LDL.LU R139, [R1+0xbf8] ;  /* 0x000bf800018b7983 */ /* 0x000ea80000300800 */
[----:B-1----:R-:W2:Y:S04]  /*41af0*/  LDL.LU R135, [R1+0xc00] ;  /* 0x000c000001877983 */ /* 0x002ea80000300800 */
[----:B------:R-:W2:Y:S01]  /*41b00*/  LDL.LU R133, [R1+0xc30] ;  /* 0x000c300001857983 */ /* 0x000ea20000300800 */
[----:B------:R-:W-:Y:S01]  /*41b10*/  ISETP.NE.U32.AND P1, PT, R2, RZ, PT ;  /* 0x000000ff0200720c */ /* 0x000fe20003f25070 */
[----:B----4-:R-:W-:Y:S01]  /*41b20*/  IMAD.MOV.U32 R125, RZ, RZ, R142 ;  /* 0x000000ffff7d7224 */ /* 0x010fe200078e008e */
[----:B------:R-:W-:-:S02]  /*41b30*/  SEL R2, R126, RZ, !P0 ;  /* 0x000000ff7e027207 */ /* 0x000fc40004000000 */
[----:B------:R-:W4:Y:S04]  /*41b40*/  LDL.LU R126, [R1+0xc2c] ;  /* 0x000c2c00017e7983 */ /* 0x000f280000300800 */
[----:B---3--:R-:W3:Y:S01]  /*41b50*/  LDL.LU R142, [R1+0xc38] ;  /* 0x000c3800018e7983 */ /* 0x008ee20000300800 */
[----:B------:R-:W-:Y:S01]  /*41b60*/  IADD3 R132, P0, R132, R138, RZ ;  /* 0x0000008a84847210 */ /* 0x000fe20007f1e0ff */
[----:B------:R-:W-:-:S04]  /*41b70*/  IMAD.MOV.U32 R124, RZ, RZ, R129 ;  /* 0x000000ffff7c7224 */ /* 0x000fc800078e0081 */
[----:B------:R1:W-:Y:S04]  /*41b80*/  STL [R1+0xba4], R132 ;  /* 0x000ba48401007387 */ /* 0x0003e80000100800 */
[----:B------:R1:W-:Y:S04]  /*41b90*/  LDGSTS.E [R3+0xbe00], [R124.64], P4 ;  /* 0x0be000007c037fae */ /* 0x0003e8000a121848 */
[----:B------:R-:W4:Y:S01]  /*41ba0*/  LDL.LU R129, [R1+0x113c] ;  /* 0x00113c0001817983 */ /* 0x000f220000300800 */
[----:B-1----:R-:W-:-:S03]  /*41bb0*/  MOV R124, R143 ;  /* 0x0000008f007c7202 */ /* 0x002fc60000000f00 */
[----:B------:R-:W4:Y:S01]  /*41bc0*/  LDL.LU R143, [R1+0xc34] ;  /* 0x000c3400018f7983 */ /* 0x000f220000300800 */
[----:B------:R-:W-:Y:S01]  /*41bd0*/  IMAD.MOV.U32 R125, RZ, RZ, R176 ;  /* 0x000000ffff7d7224 */ /* 0x000fe200078e00b0 */
[----:B------:R-:W-:Y:S01]  /*41be0*/  IADD3 R127, P4, R127, R138, RZ ;  /* 0x0000008a7f7f7210 */ /* 0x000fe20007f9e0ff */
[----:B------:R-:W-:-:S03]  /*41bf0*/  IMAD.X R141, R141, 0x1, R0, P0 ;  /* 0x000000018d8d7824 */ /* 0x000fc600000e0600 */
[----:B------:R1:W-:Y:S01]  /*41c00*/  LDGSTS.E [R3+0xcc00], [R124.64], P5 ;  /* 0x0cc000007c037fae */ /* 0x0003e2000a921848 */
[----:B------:R-:W-:Y:S01]  /*41c10*/  IADD3 R137, P0, R137, R138, RZ ;  /* 0x0000008a89897210 */ /* 0x000fe20007f1e0ff */
[----:B------:R-:W-:Y:S02]  /*41c20*/  IMAD.X R136, R136, 0x1, R0, P4 ;  /* 0x0000000188887824 */ /* 0x000fe400020e0600 */
[----:B------:R-:W-:Y:S04]  /*41c30*/  STL [R1+0xbcc], R127 ;  /* 0x000bcc7f01007387 */ /* 0x000fe80000100800 */
[----:B------:R-:W-:Y:S01]  /*41c40*/  STL [R1+0xba0], R141 ;  /* 0x000ba08d01007387 */ /* 0x000fe20000100800 */
[----:B-1----:R-:W-:Y:S02]  /*41c50*/  IMAD.MOV.U32 R124, RZ, RZ, R132 ;  /* 0x000000ffff7c7224 */ /* 0x002fe400078e0084 */
[----:B------:R-:W-:Y:S01]  /*41c60*/  IMAD.MOV.U32 R125, RZ, RZ, R141 ;  /* 0x000000ffff7d7224 */ /* 0x000fe200078e008d */
[----:B------:R-:W4:Y:S04]  /*41c70*/  LDL.LU R132, [R1+0x1138] ;  /* 0x0011380001847983 */ /* 0x000f280000300800 */
[----:B------:R-:W-:Y:S04]  /*41c80*/  STL [R1+0xbd4], R137 ;  /* 0x000bd48901007387 */ /* 0x000fe80000100800 */
[----:B------:R1:W-:Y:S04]  /*41c90*/  LDGSTS.E [R3+0xce00], [R124.64], P5 ;  /* 0x0ce000007c037fae */ /* 0x0003e8000a921848 */
[----:B------:R1:W-:Y:S02]  /*41ca0*/  STL [R1+0xbc8], R136 ;  /* 0x000bc88801007387 */ /* 0x0003e40000100800 */
[----:B-1----:R-:W-:-:S02]  /*41cb0*/  MOV R125, R136 ;  /* 0x00000088007d7202 */ /* 0x002fc40000000f00 */
[----:B------:R-:W4:Y:S01]  /*41cc0*/  LDL.LU R136, [R1+0x1134] ;  /* 0x0011340001887983 */ /* 0x000f220000300800 */
[----:B------:R-:W-:Y:S01]  /*41cd0*/  IMAD.MOV.U32 R124, RZ, RZ, R127 ;  /* 0x000000ffff7c7224 */ /* 0x000fe200078e007f */
[-C--:B------:R-:W-:Y:S01]  /*41ce0*/  IADD3 R134, P4, R134, R138.reuse, RZ ;  /* 0x0000008a86867210 */ /* 0x080fe20007f9e0ff */
[----:B------:R-:W-:Y:S01]  /*41cf0*/  IMAD.X R140, R140, 0x1, R0, P0 ;  /* 0x000000018c8c7824 */ /* 0x000fe200000e0600 */
[----:B------:R-:W-:Y:S02]  /*41d00*/  IADD3 R130, P0, R130, R138, RZ ;  /* 0x0000008a82827210 */ /* 0x000fe40007f1e0ff */
[----:B------:R1:W-:Y:S04]  /*41d10*/  LDGSTS.E [R3+0xdc00], [R124.64], P6 ;  /* 0x0dc000007c037fae */ /* 0x0003e8000b121848 */
[----:B------:R2:W-:Y:S04]  /*41d20*/  STL [R1+0xbfc], R134 ;  /* 0x000bfc8601007387 */ /* 0x0005e80000100800 */
[----:B------:R2:W-:Y:S01]  /*41d30*/  STL [R1+0xbd0], R140 ;  /* 0x000bd08c01007387 */ /* 0x0005e20000100800 */
[----:B-1----:R-:W-:-:S03]  /*41d40*/  IMAD.MOV.U32 R124, RZ, RZ, R137 ;  /* 0x000000ffff7c7224 */ /* 0x002fc600078e0089 */
[----:B------:R-:W4:Y:S01]  /*41d50*/  LDL.LU R127, [R1+0x1130] ;  /* 0x00113000017f7983 */ /* 0x000f220000300800 */
[----:B------:R-:W-:-:S03]  /*41d60*/  IMAD.MOV.U32 R125, RZ, RZ, R140 ;  /* 0x000000ffff7d7224 */ /* 0x000fc600078e008c */
[----:B------:R-:W4:Y:S04]  /*41d70*/  LDL.LU R137, [R1+0x112c] ;  /* 0x00112c0001897983 */ /* 0x000f280000300800 */
[----:B------:R-:W-:Y:S04]  /*41d80*/  STL [R1+0xc04], R130 ;  /* 0x000c048201007387 */ /* 0x000fe80000100800 */
[----:B------:R1:W-:Y:S02]  /*41d90*/  LDGSTS.E [R3+0xde00], [R124.64], P6 ;  /* 0x0de000007c037fae */ /* 0x0003e4000b121848 */
[----:B-1----:R-:W-:-:S02]  /*41da0*/  IMAD.MOV.U32 R124, RZ, RZ, R134 ;  /* 0x000000ffff7c7224 */ /* 0x002fc400078e0086 */
[--C-:B--2---:R-:W-:Y:S02]  /*41db0*/  IMAD.X R139, R139, 0x1, R0.reuse, P4 ;  /* 0x000000018b8b7824 */ /* 0x104fe400020e0600 */
[----:B------:R-:W-:-:S03]  /*41dc0*/  IMAD.X R135, R135, 0x1, R0, P0 ;  /* 0x0000000187877824 */ /* 0x000fc600000e0600 */
[----:B------:R-:W-:Y:S01]  /*41dd0*/  STL [R1+0xbf8], R139 ;  /* 0x000bf88b01007387 */ /* 0x000fe20000100800 */
[----:B------:R-:W-:-:S03]  /*41de0*/  IADD3 R133, P4, R133, R138, RZ ;  /* 0x0000008a85857210 */ /* 0x000fc60007f9e0ff */
[----:B------:R-:W2:Y:S04]  /*41df0*/  LDL.LU R134, [R1+0x1128] ;  /* 0x0011280001867983 */ /* 0x000ea80000300800 */
[----:B------:R-:W-:Y:S04]  /*41e00*/  STL [R1+0xc30], R133 ;  /* 0x000c308501007387 */ /* 0x000fe80000100800 */
[----:B------:R1:W-:Y:S04]  /*41e10*/  STL [R1+0xc00], R135 ;  /* 0x000c008701007387 */ /* 0x0003e80000100800 */
[----:B------:R-:W2:Y:S01]  /*41e20*/  LDL.LU R140, [R1+0x1124] ;  /* 0x00112400018c7983 */ /* 0x000ea20000300800 */
[----:B------:R-:W-:Y:S01]  /*41e30*/  IMAD.MOV.U32 R125, RZ, RZ, R139 ;  /* 0x000000ffff7d7224 */ /* 0x000fe200078e008b */
[----:B---3--:R-:W-:-:S02]  /*41e40*/  IADD3 R142, P0, R142, R138, RZ ;  /* 0x0000008a8e8e7210 */ /* 0x008fc40007f1e0ff */
[----:B----4-:R-:W-:Y:S02]  /*41e50*/  IADD3.X R126, R126, R0, RZ, P4, !PT ;  /* 0x000000007e7e7210 */ /* 0x010fe400027fe4ff */
[----:B------:R3:W-:Y:S04]  /*41e60*/  LDGSTS.E [R3+0xec00], [R124.64], P2 ;  /* 0x0ec000007c037fae */ /* 0x0007e80009121848 */
[----:B------:R-:W-:Y:S01]  /*41e70*/  STL [R1+0xc38], R142 ;  /* 0x000c388e01007387 */ /* 0x000fe20000100800 */
[----:B---3--:R-:W-:Y:S02]  /*41e80*/  IMAD.MOV.U32 R124, RZ, RZ, R130 ;  /* 0x000000ffff7c7224 */ /* 0x008fe400078e0082 */
[----:B------:R-:W-:Y:S02]  /*41e90*/  IMAD.MOV.U32 R125, RZ, RZ, R135 ;  /* 0x000000ffff7d7224 */ /* 0x000fe400078e0087 */
[----:B-1----:R-:W3:Y:S04]  /*41ea0*/  LDL.LU R135, [R1+0x111c] ;  /* 0x00111c0001877983 */ /* 0x002ee80000300800 */
[----:B------:R1:W-:Y:S01]  /*41eb0*/  STL [R1+0xc2c], R126 ;  /* 0x000c2c7e01007387 */ /* 0x0003e20000100800 */
[----:B------:R-:W-:-:S03]  /*41ec0*/  IMAD.X R143, R143, 0x1, R0, P0 ;  /* 0x000000018f8f7824 */ /* 0x000fc600000e0600 */
[----:B------:R-:W4:Y:S04]  /*41ed0*/  LDL.LU R130, [R1+0x1120] ;  /* 0x0011200001827983 */ /* 0x000f280000300800 */
[----:B------:R1:W-:Y:S01]  /*41ee0*/  LDGSTS.E [R3+0xee00], [R124.64], P2 ;  /* 0x0ee000007c037fae */ /* 0x0003e20009121848 */
[----:B------:R-:W-:-:S03]  /*41ef0*/  IADD3 R129, P2, R129, UR7, RZ ;  /* 0x0000000781817c10 */ /* 0x000fc6000ff5e0ff */
[----:B------:R-:W4:Y:S04]  /*41f00*/  LDL.LU R139, [R1+0x1114] ;  /* 0x00111400018b7983 */ /* 0x000f280000300800 */
[----:B------:R-:W-:Y:S01]  /*41f10*/  STL [R1+0x113c], R129 ;  /* 0x00113c8101007387 */ /* 0x000fe20000100800 */
[----:B-1----:R-:W-:-:S03]  /*41f20*/  IMAD.MOV.U32 R125, RZ, RZ, R126 ;  /* 0x000000ffff7d7224 */ /* 0x002fc600078e007e */
[----:B------:R-:W-:Y:S04]  /*41f30*/  STL [R1+0xc34], R143 ;  /* 0x000c348f01007387 */ /* 0x000fe80000100800 */
[----:B------:R-:W4:Y:S01]  /*41f40*/  LDL.LU R126, [R1+0x1118] ;  /* 0x00111800017e7983 */ /* 0x000f220000300800 */
[----:B------:R-:W-:-:S03]  /*41f50*/  IMAD.MOV.U32 R124, RZ, RZ, R133 ;  /* 0x000000ffff7c7224 */ /* 0x000fc600078e0085 */
[----:B------:R-:W1:Y:S01]  /*41f60*/  S2R R133, SR_TID.X ;  /* 0x0000000000857919 */ /* 0x000e620000002100 */
[----:B------:R-:W-:-:S03]  /*41f70*/  IADD3 R132, P0, R132, UR7, RZ ;  /* 0x0000000784847c10 */ /* 0x000fc6000ff1e0ff */
[----:B------:R-:W4:Y:S01]  /*41f80*/  LDL.LU R138, [R1+0x1110] ;  /* 0x00111000018a7983 */ /* 0x000f220000300800 */
[----:B------:R-:W-:-:S03]  /*41f90*/  IADD3.X R136, R136, UR6, RZ, P2, !PT ;  /* 0x0000000688887c10 */ /* 0x000fc600097fe4ff */
[----:B------:R-:W-:Y:S01]  /*41fa0*/  STL [R1+0x1138], R132 ;  /* 0x0011388401007387 */ /* 0x000fe20000100800 */
[----:B------:R-:W-:Y:S01]  /*41fb0*/  ISETP.NE.U32.AND P3, PT, R2, RZ, PT ;  /* 0x000000ff0200720c */ /* 0x000fe20003f65070 */
[----:B------:R-:W-:Y:S02]  /*41fc0*/  IMAD.U32 R2, RZ, RZ, UR5 ;  /* 0x00000005ff027e24 */ /* 0x000fe4000f8e00ff */
[----:B------:R1:W-:Y:S02]  /*41fd0*/  LDGSTS.E [R3+0xfc00], [R124.64], P1 ;  /* 0x0fc000007c037fae */ /* 0x0003e40008921848 */
[----:B-1----:R-:W-:Y:S02]  /*41fe0*/  SHF.R.S32.HI R141, RZ, 0x6, R133 ;  /* 0x00000006ff8d7819 */ /* 0x002fe40000011485 */
[----:B------:R-:W-:Y:S02]  /*41ff0*/  LOP3.LUT R133, R133, 0x3f, RZ, 0xc0, !PT ;  /* 0x0000003f85857812 */ /* 0x000fe400078ec0ff */
[----:B------:R-:W-:-:S03]  /*42000*/  SGXT R141, R141, 0x1 ;  /* 0x000000018d8d781a */ /* 0x000fc60000000200 */
[----:B------:R-:W-:Y:S01]  /*42010*/  IMAD.SHL.U32 R133, R133, 0x4, RZ ;  /* 0x0000000485857824 */ /* 0x000fe200078e00ff */
[----:B------:R1:W-:Y:S01]  /*42020*/  STL [R1+0x1134], R136 ;  /* 0x0011348801007387 */ /* 0x0003e20000100800 */
[----:B------:R-:W-:Y:S01]  /*42030*/  MOV R124, R142 ;  /* 0x0000008e007c7202 */ /* 0x000fe20000000f00 */
[----:B------:R-:W-:Y:S02]  /*42040*/  IMAD.MOV.U32 R125, RZ, RZ, R143 ;  /* 0x000000ffff7d7224 */ /* 0x000fe400078e008f */
[----:B------:R-:W-:Y:S02]  /*42050*/  LOP3.LUT R133, R133, 0x110, R141, 0x78, !PT ;  /* 0x0000011085857812 */ /* 0x000fe400078e788d */
[----:B------:R-:W4:Y:S03]  /*42060*/  LDL.LU R141, [R1+0x110c] ;  /* 0x00110c00018d7983 */ /* 0x000f260000300800 */
[----:B------:R-:W-:Y:S01]  /*42070*/  IMAD R2, R2, 0x10000, R133 ;  /* 0x0001000002027824 */ /* 0x000fe200078e0285 */
[----:B------:R1:W-:Y:S04]  /*42080*/  LDGSTS.E [R3+0xfe00], [R124.64], P1 ;  /* 0x0fe000007c037fae */ /* 0x0003e80008921848 */
[----:B------:R-:W4:Y:S01]  /*42090*/  LDL.LU R133, [R1+0x1108] ;  /* 0x0011080001857983 */ /* 0x000f220000300800 */
[----:B------:R-:W-:-:S02]  /*420a0*/  IADD3 R127, P1, R127, UR7, RZ ;  /* 0x000000077f7f7c10 */ /* 0x000fc4000ff3e0ff */
[----:B------:R-:W-:Y:S01]  /*420b0*/  IADD3.X R137, R137, UR6, RZ, P0, !PT ;  /* 0x0000000689897c10 */ /* 0x000fe200087fe4ff */
[----:B------:R-:W0:Y:S04]  /*420c0*/  LDGDEPBAR ;  /* 0x00000000000079af */ /* 0x000e280000000000 */
[----:B-1----:R-:W4:Y:S01]  /*420d0*/  LDL.LU R3, [R1+0x1104] ;  /* 0x0011040001037983 */ /* 0x002f220000300800 */
[----:B------:R-:W-:Y:S02]  /*420e0*/  IMAD.MOV.U32 R124, RZ, RZ, R129 ;  /* 0x000000ffff7c7224 */ /* 0x000fe400078e0081 */
[----:B------:R-:W-:Y:S01]  /*420f0*/  IMAD.MOV.U32 R125, RZ, RZ, R136 ;  /* 0x000000ffff7d7224 */ /* 0x000fe200078e0088 */
[----:B------:R-:W-:Y:S04]  /*42100*/  STL [R1+0x1130], R127 ;  /* 0x0011307f01007387 */ /* 0x000fe80000100800 */
[----:B------:R1:W-:Y:S04]  /*42110*/  STL [R1+0x112c], R137 ;  /* 0x00112c8901007387 */ /* 0x0003e80000100800 */
[----:B------:R-:W4:Y:S04]  /*42120*/  LDL.LU R136, [R1+0x10fc] ;  /* 0x0010fc0001887983 */ /* 0x000f280000300800 */
[----:B------:R-:W4:Y:S04]  /*42130*/  LDL.LU R129, [R1+0x1100] ;  /* 0x0011000001817983 */ /* 0x000f280000300800 */
[----:B------:R1:W-:Y:S02]  /*42140*/  LDGSTS.E [R2+0x50000], [R124.64], P3 ;  /* 0x500000007c027fae */ /* 0x0003e40009921848 */
[----:B-1----:R-:W-:-:S02]  /*42150*/  MOV R125, R137 ;  /* 0x00000089007d7202 */ /* 0x002fc40000000f00 */
[----:B------:R-:W4:Y:S01]  /*42160*/  LDL.LU R137, [R1+0x10f4] ;  /* 0x0010f40001897983 */ /* 0x000f220000300800 */
[----:B------:R-:W-:-:S05]  /*42170*/  IMAD.MOV.U32 R124, RZ, RZ, R132 ;  /* 0x000000ffff7c7224 */ /* 0x000fca00078e0084 */
[----:B------:R1:W-:Y:S02]  /*42180*/  LDGSTS.E [R2+0x50800], [R124.64], P3 ;  /* 0x508000007c027fae */ /* 0x0003e40009921848 */
[----:B-1----:R-:W-:Y:S01]  /*42190*/  IMAD.MOV.U32 R124, RZ, RZ, R127 ;  /* 0x000000ffff7c7224 */ /* 0x002fe200078e007f */
[----:B--2---:R-:W-:-:S05]  /*421a0*/  IADD3 R134, P0, R134, UR7, RZ ;  /* 0x0000000786867c10 */ /* 0x004fca000ff1e0ff */
[----:B------:R-:W-:Y:S01]  /*421b0*/  STL [R1+0x1128], R134 ;  /* 0x0011288601007387 */ /* 0x000fe20000100800 */
[----:B------:R-:W-:-:S05]  /*421c0*/  IADD3.X R140, R140, UR6, RZ, P1, !PT ;  /* 0x000000068c8c7c10 */ /* 0x000fca0008ffe4ff */
[----:B------:R1:W-:Y:S04]  /*421d0*/  STL [R1+0x1124], R140 ;  /* 0x0011248c01007387 */ /* 0x0003e80000100800 */
[----:B------:R-:W2:Y:S01]  /*421e0*/  LDL.LU R132, [R1+0x10f8] ;  /* 0x0010f80001847983 */ /* 0x000ea20000300800 */
[----:B------:R-:W-:-:S03]  /*421f0*/  IMAD.MOV.U32 R125, RZ, RZ, R140 ;  /* 0x000000ffff7d7224 */ /* 0x000fc600078e008c */
[----:B-1----:R-:W2:Y:S04]  /*42200*/  LDL.LU R140, [R1+0x10ec] ;  /* 0x0010ec00018c7983 */ /* 0x002ea80000300800 */
[----:B------:R1:W-:Y:S01]  /*42210*/  LDGSTS.E [R2+0x51000], [R124.64], P3 ;  /* 0x510000007c027fae */ /* 0x0003e20009921848 */
[----:B---3--:R-:W-:Y:S02]  /*42220*/  IADD3.X R135, R135, UR6, RZ, P0, !PT ;  /* 0x0000000687877c10 */ /* 0x008fe400087fe4ff */
[----:B----4-:R-:W-:-:S05]  /*42230*/  IADD3 R130, P1, R130, UR7, RZ ;  /* 0x0000000782827c10 */ /* 0x010fca000ff3e0ff */
[----:B------:R-:W-:Y:S04]  /*42240*/  STL [R1+0x1120], R130 ;  /* 0x0011208201007387 */ /* 0x000fe80000100800 */
[----:B------:R3:W-:Y:S01]  /*42250*/  STL [R1+0x111c], R135 ;  /* 0x00111c8701007387 */ /* 0x0007e20000100800 */
[----:B------:R-:W-:-:S03]  /*42260*/  IADD3.X R139, R139, UR6, RZ, P1, !PT ;  /* 0x000000068b8b7c10 */ /* 0x000fc60008ffe4ff */
[----:B------:R-:W4:Y:S01]  /*42270*/  LDL.LU R127, [R1+0x10f0] ;  /* 0x0010f000017f7983 */ /* 0x000f220000300800 */
[----:B-1----:R-:W-:Y:S02]  /*42280*/  IMAD.MOV.U32 R125, RZ, RZ, R135 ;  /* 0x000000ffff7d7224 */ /* 0x002fe400078e0087 */
[----:B------:R-:W-:Y:S01]  /*42290*/  IMAD.MOV.U32 R124, RZ, RZ, R134 ;  /* 0x000000ffff7c7224 */ /* 0x000fe200078e0086 */
[----:B---3--:R-:W4:Y:S01]  /*422a0*/  LDL.LU R135, [R1+0x10e4] ;  /* 0x0010e40001877983 */ /* 0x008f220000300800 */
[----:B------:R-:W-:-:S03]  /*422b0*/  IADD3 R126, P0, R126, UR7, RZ ;  /* 0x000000077e7e7c10 */ /* 0x000fc6000ff1e0ff */
[----:B------:R1:W-:Y:S04]  /*422c0*/  LDGSTS.E [R2+0x51800], [R124.64], P3 ;  /* 0x518000007c027fae */ /* 0x0003e80009921848 */
[----:B------:R-:W-:Y:S04]  /*422d0*/  STL [R1+0x1118], R126 ;  /* 0x0011187e01007387 */ /* 0x000fe80000100800 */
[----:B------:R1:W-:Y:S04]  /*422e0*/  STL [R1+0x1114], R139 ;  /* 0x0011148b01007387 */ /* 0x0003e80000100800 */
[----:B------:R-:W4:Y:S01]  /*422f0*/  LDL.LU R134, [R1+0x10e8] ;  /* 0x0010e80001867983 */ /* 0x000f220000300800 */
[----:B------:R-:W-:Y:S01]  /*42300*/  IADD3 R138, P1, R138, UR7, RZ ;  /* 0x000000078a8a7c10 */ /* 0x000fe2000ff3e0ff */
[----:B-1----:R-:W-:-:S02]  /*42310*/  IMAD.MOV.U32 R124, RZ, RZ, R130 ;  /* 0x000000ffff7c7224 */ /* 0x002fc400078e0082 */
[----:B------:R-:W-:Y:S02]  /*42320*/  IMAD.MOV.U32 R125, RZ, RZ, R139 ;  /* 0x000000ffff7d7224 */ /* 0x000fe400078e008b */
[----:B------:R-:W4:Y:S04]  /*42330*/  LDL.LU R139, [R1+0x10dc] ;  /* 0x0010dc00018b7983 */ /* 0x000f280000300800 */
[----:B------:R1:W-:Y:S04]  /*42340*/  STL [R1+0x1110], R138 ;  /* 0x0011108a01007387 */ /* 0x0003e80000100800 */
[----:B------:R1:W-:Y:S01]  /*42350*/  LDGSTS.E [R2+0x52000], [R124.64], P3 ;  /* 0x520000007c027fae */ /* 0x0003e20009921848 */
[----:B------:R-:W-:-:S02]  /*42360*/  IADD3.X R141, R141, UR6, RZ, P0, !PT ;  /* 0x000000068d8d7c10 */ /* 0x000fc400087fe4ff */
[----:B-1----:R-:W-:-:S03]  /*42370*/  MOV R124, R126 ;  /* 0x0000007e007c7202 */ /* 0x002fc60000000f00 */
[----:B------:R-:W-:Y:S01]  /*42380*/  STL [R1+0x110c], R141 ;  /* 0x00110c8d01007387 */ /* 0x000fe20000100800 */
[----:B------:R-:W-:Y:S01]  /*42390*/  IMAD.MOV.U32 R125, RZ, RZ, R141 ;  /* 0x000000ffff7d7224 */ /* 0x000fe200078e008d */
[----:B------:R-:W-:Y:S02]  /*423a0*/  IADD3 R133, P0, R133, UR7, RZ ;  /* 0x0000000785857c10 */ /* 0x000fe4000ff1e0ff */
[----:B------:R-:W4:Y:S04]  /*423b0*/  LDL.LU R130, [R1+0x10e0] ;  /* 0x0010e00001827983 */ /* 0x000f280000300800 */
[----:B------:R-:W4:Y:S01]  /*423c0*/  LDL.LU R126, [R1+0x10d8] ;  /* 0x0010d800017e7983 */ /* 0x000f220000300800 */
[----:B------:R-:W-:-:S03]  /*423d0*/  IADD3.X R3, R3, UR6, RZ, P1, !PT ;  /* 0x0000000603037c10 */ /* 0x000fc60008ffe4ff */
[----:B------:R-:W-:Y:S04]  /*423e0*/  STL [R1+0x1108], R133 ;  /* 0x0011088501007387 */ /* 0x000fe80000100800 */
[----:B------:R1:W-:Y:S04]  /*423f0*/  LDGSTS.E [R2+0x52800], [R124.64], P3 ;  /* 0x528000007c027fae */ /* 0x0003e80009921848 */
[----:B------:R1:W-:Y:S02]  /*42400*/  STL [R1+0x1104], R3 ;  /* 0x0011040301007387 */ /* 0x0003e40000100800 */
[----:B-1----:R-:W-:-:S02]  /*42410*/  IMAD.MOV.U32 R124, RZ, RZ, R138 ;  /* 0x000000ffff7c7224 */ /* 0x002fc400078e008a */
[----:B------:R-:W4:Y:S01]  /*42420*/  LDL.LU R138, [R1+0x10d4] ;  /* 0x0010d400018a7983 */ /* 0x000f220000300800 */
[----:B------:R-:W-:Y:S01]  /*42430*/  IADD3 R129, P1, R129, UR7, RZ ;  /* 0x0000000781817c10 */ /* 0x000fe2000ff3e0ff */
[----:B------:R-:W-:Y:S01]  /*42440*/  IMAD.MOV.U32 R125, RZ, RZ, R3 ;  /* 0x000000ffff7d7224 */ /* 0x000fe200078e0003 */
[----:B------:R-:W-:-:S03]  /*42450*/  IADD3.X R136, R136, UR6, RZ, P0, !PT ;  /* 0x0000000688887c10 */ /* 0x000fc600087fe4ff */
[----:B------:R-:W-:Y:S04]  /*42460*/  STL [R1+0x1100], R129 ;  /* 0x0011008101007387 */ /* 0x000fe80000100800 */
[----:B------:R1:W-:Y:S04]  /*42470*/  STL [R1+0x10fc], R136 ;  /* 0x0010fc8801007387 */ /* 0x0003e80000100800 */
[----:B------:R1:W-:Y:S01]  /*42480*/  LDGSTS.E [R2+0x53000], [R124.64], P3 ;  /* 0x530000007c027fae */ /* 0x0003e20009921848 */
[----:B------:R-:W-:-:S03]  /*42490*/  IADD3.X R137, R137, UR6, RZ, P1, !PT ;  /* 0x0000000689897c10 */ /* 0x000fc60008ffe4ff */
[----:B------:R-:W4:Y:S01]  /*424a0*/  LDL.LU R3, [R1+0x10d0] ;  /* 0x0010d00001037983 */ /* 0x000f220000300800 */
[----:B-1----:R-:W-:Y:S02]  /*424b0*/  IMAD.MOV.U32 R124, RZ, RZ, R133 ;  /* 0x000000ffff7c7224 */ /* 0x002fe400078e0085 */
[----:B------:R-:W-:Y:S02]  /*424c0*/  IMAD.MOV.U32 R125, RZ, RZ, R136 ;  /* 0x000000ffff7d7224 */ /* 0x000fe400078e0088 */
[----:B------:R-:W4:Y:S04]  /*424d0*/  LDL.LU R136, [R1+0x10cc] ;  /* 0x0010cc0001887983 */ /* 0x000f280000300800 */
[----:B------:R1:W-:Y:S02]  /*424e0*/  LDGSTS.E [R2+0x53800], [R124.64], P3 ;  /* 0x538000007c027fae */ /* 0x0003e40009921848 */
[----:B-1----:R-:W-:Y:S01]  /*424f0*/  MOV R125, R137 ;  /* 0x00000089007d7202 */ /* 0x002fe20000000f00 */
[----:B------:R-:W-:-:S05]  /*42500*/  IMAD.MOV.U32 R124, RZ, RZ, R129 ;  /* 0x000000ffff7c7224 */ /* 0x000fca00078e0081 */
[----:B------:R1:W-:Y:S01]  /*42510*/  LDGSTS.E [R2+0x54000], [R124.64], P3 ;  /* 0x540000007c027fae */ /* 0x0003e20009921848 */
[----:B--2---:R-:W-:-:S05]  /*42520*/  IADD3 R132, P0, R132, UR7, RZ ;  /* 0x0000000784847c10 */ /* 0x004fca000ff1e0ff */
[----:B------:R-:W-:Y:S04]  /*42530*/  STL [R1+0x10f8], R132 ;  /* 0x0010f88401007387 */ /* 0x000fe80000100800 */
[----:B------:R2:W-:Y:S04]  /*42540*/  STL [R1+0x10f4], R137 ;  /* 0x0010f48901007387 */ /* 0x0005e80000100800 */
[----:B------:R-:W3:Y:S04]  /*42550*/  LDL.LU R133, [R1+0x10c8] ;  /* 0x0010c80001857983 */ /* 0x000ee80000300800 */
[----:B--2---:R-:W2:Y:S01]  /*42560*/  LDL.LU R137, [R1+0x10c4] ;  /* 0x0010c40001897983 */ /* 0x004ea20000300800 */
[----:B------:R-:W-:Y:S01]  /*42570*/  IADD3.X R140, R140, UR6, RZ, P0, !PT ;  /* 0x000000068c8c7c10 */ /* 0x000fe200087fe4ff */
[----:B-1----:R-:W-:Y:S01]  /*42580*/  IMAD.MOV.U32 R124, RZ, RZ, R132 ;  /* 0x000000ffff7c7224 */ /* 0x002fe200078e0084 */
[----:B----4-:R-:W-:-:S05]  /*42590*/  IADD3 R127, P1, R127, UR7, RZ ;  /* 0x000000077f7f7c10 */ /* 0x010fca000ff3e0ff */
[----:B------:R-:W-:Y:S04]  /*425a0*/  STL [R1+0x10f0], R127 ;  /* 0x0010f07f01007387 */ /* 0x000fe80000100800 */
[----:B------:R-:W-:Y:S01]  /*425b0*/  STL [R1+0x10ec], R140 ;  /* 0x0010ec8c01007387 */ /* 0x000fe20000100800 */
[----:B------:R-:W-:-:S03]  /*425c0*/  IADD3.X R135, R135, UR6, RZ, P1, !PT ;  /* 0x0000000687877c10 */ /* 0x000fc60008ffe4ff */
[----:B------:R-:W4:Y:S01]  /*425d0*/  LDL.LU R129, [R1+0x10c0] ;  /* 0x0010c00001817983 */ /* 0x000f220000300800 */
[----:B------:R-:W-:-:S03]  /*425e0*/  IMAD.MOV.U32 R125, RZ, RZ, R140 ;  /* 0x000000ffff7d7224 */ /* 0x000fc600078e008c */
[----:B------:R-:W4:Y:S04]  /*425f0*/  LDL.LU R141, [R1+0x10bc] ;  /* 0x0010bc00018d7983 */ /* 0x000f280000300800 */
[----:B------:R1:W-:Y:S01]  /*42600*/  LDGSTS.E [R2+0x54800], [R124.64], P3 ;  /* 0x548000007c027fae */ /* 0x0003e20009921848 */
[----:B------:R-:W-:-:S05]  /*42610*/  IADD3 R134, P0, R134, UR7, RZ ;  /* 0x0000000786867c10 */ /* 0x000fca000ff1e0ff */
[----:B------:R-:W-:Y:S04]  /*42620*/  STL [R1+0x10e8], R134 ;  /* 0x0010e88601007387 */ /* 0x000fe80000100800 */
[----:B------:R1:W-:Y:S02]  /*42630*/  STL [R1+0x10e4], R135 ;  /* 0x0010e48701007387 */ /* 0x0003e40000100800 */
[----:B-1----:R-:W-:Y:S02]  /*42640*/  IMAD.MOV.U32 R125, RZ, RZ, R135 ;  /* 0x000000ffff7d7224 */ /* 0x002fe400078e0087 */
[----:B------:R-:W4:Y:S04]  /*42650*/  LDL.LU R132, [R1+0x10b8] ;  /* 0x0010b80001847983 */ /* 0x000f280000300800 */
[----:B------:R-:W4:Y:S01]  /*42660*/  LDL.LU R135, [R1+0x10b4] ;  /* 0x0010b40001877983 */ /* 0x000f220000300800 */
[----:B------:R-:W-:Y:S01]  /*42670*/  IADD3.X R139, R139, UR6, RZ, P0, !PT ;  /* 0x000000068b8b7c10 */ /* 0x000fe200087fe4ff */
[----:B------:R-:W-:-:S05]  /*42680*/  IMAD.MOV.U32 R124, RZ, RZ, R127 ;  /* 0x000000ffff7c7224 */ /* 0x000fca00078e007f */
[----:B------:R1:W-:Y:S01]  /*42690*/  LDGSTS.E [R2+0x55000], [R124.64], P3 ;  /* 0x550000007c027fae */ /* 0x0003e20009921848 */
[----:B------:R-:W-:Y:S01]  /*426a0*/  IADD3 R130, P1, R130, UR7, RZ ;  /* 0x0000000782827c10 */ /* 0x000fe2000ff3e0ff */
[----:B-1----:R-:W-:Y:S01]  /*426b0*/  IMAD.MOV.U32 R125, RZ, RZ, R139 ;  /* 0x000000ffff7d7224 */ /* 0x002fe200078e008b */
[----:B------:R-:W-:-:S03]  /*426c0*/  IADD3 R126, P0, R126, UR7, RZ ;  /* 0x000000077e7e7c10 */ /* 0x000fc6000ff1e0ff */
[----:B------:R-:W-:Y:S04]  /*426d0*/  STL [R1+0x10e0], R130 ;  /* 0x0010e08201007387 */ /* 0x000fe80000100800 */
[----:B------:R1:W-:Y:S04]  /*426e0*/  STL [R1+0x10dc], R139 ;  /* 0x0010dc8b01007387 */ /* 0x0003e80000100800 */
[----:B------:R-:W4:Y:S01]  /*426f0*/  LDL.LU R140, [R1+0x10ac] ;  /* 0x0010ac00018c7983 */ /* 0x000f220000300800 */
[----:B------:R-:W-:-:S03]  /*42700*/  IMAD.MOV.U32 R124, RZ, RZ, R134 ;  /* 0x000000ffff7c7224 */ /* 0x000fc600078e0086 */
[----:B------:R-:W4:Y:S04]  /*42710*/  LDL.LU R127, [R1+0x10b0] ;  /* 0x0010b000017f7983 */ /* 0x000f280000300800 */
[----:B-1----:R-:W4:Y:S01]  /*42720*/  LDL.LU R139, [R1+0x10a4] ;  /* 0x0010a400018b7983 */ /* 0x002f220000300800 */
[----:B------:R-:W-:-:S03]  /*42730*/  IADD3.X R138, R138, UR6, RZ, P1, !PT ;  /* 0x000000068a8a7c10 */ /* 0x000fc60008ffe4ff */
[----:B------:R-:W-:Y:S04]  /*42740*/  STL [R1+0x10d8], R126 ;  /* 0x0010d87e01007387 */ /* 0x000fe80000100800 */
[----:B------:R1:W-:Y:S04]  /*42750*/  STL [R1+0x10d4], R138 ;  /* 0x0010d48a01007387 */ /* 0x0003e80000100800 */
[----:B------:R-:W4:Y:S04]  /*42760*/  LDL.LU R134, [R1+0x10a8] ;  /* 0x0010a80001867983 */ /* 0x000f280000300800 */
[----:B------:R1:W-:Y:S01]  /*42770*/  LDGSTS.E [R2+0x55800], [R124.64], P3 ;  /* 0x558000007c027fae */ /* 0x0003e20009921848 */
[----:B------:R-:W-:-:S02]  /*42780*/  IADD3 R3, P1, R3, UR7, RZ ;  /* 0x0000000703037c10 */ /* 0x000fc4000ff3e0ff */
[----:B-1----:R-:W-:Y:S01]  /*42790*/  MOV R124, R130 ;  /* 0x00000082007c7202 */ /* 0x002fe20000000f00 */
[----:B------:R-:W-:Y:S02]  /*427a0*/  IMAD.MOV.U32 R125, RZ, RZ, R138 ;  /* 0x000000ffff7d7224 */ /* 0x000fe400078e008a */
[----:B------:R-:W4:Y:S01]  /*427b0*/  LDL.LU R138, [R1+0x109c] ;  /* 0x00109c00018a7983 */ /* 0x000f220000300800 */
[----:B------:R-:W-:-:S03]  /*427c0*/  IADD3.X R136, R136, UR6, RZ, P0, !PT ;  /* 0x0000000688887c10 */ /* 0x000fc600087fe4ff */
[----:B------:R-:W-:Y:S04]  /*427d0*/  STL [R1+0x10d0], R3 ;  /* 0x0010d00301007387 */ /* 0x000fe80000100800 */
[----:B------:R1:W-:Y:S04]  /*427e0*/  STL [R1+0x10cc], R136 ;  /* 0x0010cc8801007387 */ /* 0x0003e80000100800 */
[----:B------:R-:W4:Y:S04]  /*427f0*/  LDL.LU R130, [R1+0x10a0] ;  /* 0x0010a00001827983 */ /* 0x000f280000300800 */
[----:B------:R1:W-:Y:S02]  /*42800*/  LDGSTS.E [R2+0x56000], [R124.64], P3 ;  /* 0x560000007c027fae */ /* 0x0003e40009921848 */
[----:B-1----:R-:W-:-:S02]  /*42810*/  IMAD.MOV.U32 R125, RZ, RZ, R136 ;  /* 0x000000ffff7d7224 */ /* 0x002fc400078e0088 */
[----:B------:R-:W4:Y:S01]  /*42820*/  LDL.LU R136, [R1+0x1094] ;  /* 0x0010940001887983 */ /* 0x000f220000300800 */
[----:B------:R-:W-:-:S05]  /*42830*/  IMAD.MOV.U32 R124, RZ, RZ, R126 ;  /* 0x000000ffff7c7224 */ /* 0x000fca00078e007e */
[----:B------:R1:W-:Y:S02]  /*42840*/  LDGSTS.E [R2+0x56800], [R124.64], P3 ;  /* 0x568000007c027fae */ /* 0x0003e40009921848 */
[----:B-1----:R-:W-:Y:S01]  /*42850*/  IMAD.MOV.U32 R124, RZ, RZ, R3 ;  /* 0x000000ffff7c7224 */ /* 0x002fe200078e0003 */
[----:B---3--:R-:W-:Y:S02]  /*42860*/  IADD3 R133, P0, R133, UR7, RZ ;  /* 0x0000000785857c10 */ /* 0x008fe4000ff1e0ff */
[----:B--2---:R-:W-:-:S03]  /*42870*/  IADD3.X R137, R137, UR6, RZ, P1, !PT ;  /* 0x0000000689897c10 */ /* 0x004fc60008ffe4ff */
[----:B------:R-:W-:Y:S04]  /*42880*/  STL [R1+0x10c8], R133 ;  /* 0x0010c88501007387 */ /* 0x000fe80000100800 */
[----:B------:R1:W-:Y:S04]  /*42890*/  STL [R1+0x10c4], R137 ;  /* 0x0010c48901007387 */ /* 0x0003e80000100800 */
[----:B------:R-:W2:Y:S01]  /*428a0*/  LDL.LU R126, [R1+0x1098] ;  /* 0x00109800017e7983 */ /* 0x000ea20000300800 */
[----:B------:R-:W-:-:S03]  /*428b0*/  IMAD.MOV.U32 R125, RZ, RZ, R137 ;  /* 0x000000ffff7d7224 */ /* 0x000fc600078e0089 */
[----:B-1----:R-:W3:Y:S04]  /*428c0*/  LDL.LU R137, [R1+0x108c] ;  /* 0x00108c0001897983 */ /* 0x002ee80000300800 */
[----:B------:R1:W-:Y:S01]  /*428d0*/  LDGSTS.E [R2+0x57000], [R124.64], P3 ;  /* 0x570000007c027fae */ /* 0x0003e20009921848 */
[----:B----4-:R-:W-:Y:S02]  /*428e0*/  IADD3 R129, P1, R129, UR7, RZ ;  /* 0x0000000781817c10 */ /* 0x010fe4000ff3e0ff */
[----:B------:R-:W-:-:S03]  /*428f0*/  IADD3.X R141, R141, UR6, RZ, P0, !PT ;  /* 0x000000068d8d7c10 */ /* 0x000fc600087fe4ff */
[----:B------:R-:W-:Y:S01]  /*42900*/  STL [R1+0x10c0], R129 ;  /* 0x0010c08101007387 */ /* 0x000fe20000100800 */
[----:B-1----:R-:W-:-:S03]  /*42910*/  IMAD.MOV.U32 R124, RZ, RZ, R133 ;  /* 0x000000ffff7c7224 */ /* 0x002fc600078e0085 */
[----:B------:R-:W-:Y:S01]  /*42920*/  STL [R1+0x10bc], R141 ;  /* 0x0010bc8d01007387 */ /* 0x000fe20000100800 */
[----:B------:R-:W-:-:S03]  /*42930*/  MOV R125, R141 ;  /* 0x0000008d007d7202 */ /* 0x000fc60000000f00 */
[----:B------:R-:W3:Y:S04]  /*42940*/  LDL.LU R3, [R1+0x1090] ;  /* 0x0010900001037983 */ /* 0x000ee80000300800 */
[----:B------:R-:W3:Y:S04]  /*42950*/  LDL.LU R133, [R1+0x1088] ;  /* 0x0010880001857983 */ /* 0x000ee80000300800 */
[----:B------:R1:W-:Y:S01]  /*42960*/  LDGSTS.E [R2+0x57800], [R124.64], P3 ;  /* 0x578000007c027fae */ /* 0x0003e20009921848 */
[----:B------:R-:W-:Y:S02]  /*42970*/  IADD3 R132, P0, R132, UR7, RZ ;  /* 0x0000000784847c10 */ /* 0x000fe4000ff1e0ff */
[----:B------:R-:W-:-:S03]  /*42980*/  IADD3.X R135, R135, UR6, RZ, P1, !PT ;  /* 0x0000000687877c10 */ /* 0x000fc60008ffe4ff */
[----:B------:R-:W-:Y:S04]  /*42990*/  STL [R1+0x10b8], R132 ;  /* 0x0010b88401007387 */ /* 0x000fe80000100800 */
[----:B------:R1:W-:Y:S02]  /*429a0*/  STL [R1+0x10b4], R135 ;  /* 0x0010b48701007387 */ /* 0x0003e40000100800 */
[----:B-1----:R-:W-:Y:S02]  /*429b0*/  IMAD.MOV.U32 R125, RZ, RZ, R135 ;  /* 0x000000ffff7d7224 */ /* 0x002fe400078e0087 */
[----:B------:R-:W3:Y:S01]  /*429c0*/  LDL.LU R135, [R1+0x1084] ;  /* 0x0010840001877983 */ /* 0x000ee20000300800 */
[----:B------:R-:W-:-:S05]  /*429d0*/  IMAD.MOV.U32 R124, RZ, RZ, R129 ;  /* 0x000000ffff7c7224 */ /* 0x000fca00078e0081 */
[----:B------:R1:W-:Y:S01]  /*429e0*/  LDGSTS.E [R2+0x58000], [R124.64], P3 ;  /* 0x580000007c027fae */ /* 0x0003e20009921848 */
[----:B------:R-:W-:Y:S02]  /*429f0*/  IADD3.X R140, R140, UR6, RZ, P0, !PT ;  /* 0x000000068c8c7c10 */ /* 0x000fe400087fe4ff */
[----:B------:R-:W-:-:S04]  /*42a00*/  IADD3 R127, P1, R127, UR7, RZ ;  /* 0x000000077f7f7c10 */ /* 0x000fc8000ff3e0ff */
[----:B------:R-:W-:Y:S01]  /*42a10*/  IADD3.X R139, R139, UR6, RZ, P1, !PT ;  /* 0x000000068b8b7c10 */ /* 0x000fe20008ffe4ff */
[----:B------:R-:W-:Y:S04]  /*42a20*/  STL [R1+0x10b0], R127 ;  /* 0x0010b07f01007387 */ /* 0x000fe80000100800 */
[----:B------:R1:W-:Y:S02]  /*42a30*/  STL [R1+0x10ac], R140 ;  /* 0x0010ac8c01007387 */ /* 0x0003e40000100800 */
[----:B-1----:R-:W-:Y:S02]  /*42a40*/  IMAD.MOV.U32 R124, RZ, RZ, R132 ;  /* 0x000000ffff7c7224 */ /* 0x002fe400078e0084 */
[----:B------:R-:W3:Y:S01]  /*42a50*/  LDL.LU R129, [R1+0x1080] ;  /* 0x0010800001817983 */ /* 0x000ee20000300800 */
[----:B------:R-:W-:-:S03]  /*42a60*/  IADD3 R134, P0, R134, UR7, RZ ;  /* 0x0000000786867c10 */ /* 0x000fc6000ff1e0ff */
[----:B------:R-:W3:Y:S01]  /*42a70*/  LDL.LU R141, [R1+0x107c] ;  /* 0x00107c00018d7983 */ /* 0x000ee20000300800 */
[----:B------:R-:W-:-:S03]  /*42a80*/  IMAD.MOV.U32 R125, RZ, RZ, R140 ;  /* 0x000000ffff7d7224 */ /* 0x000fc600078e008c */
[----:B------:R-:W-:Y:S04]  /*42a90*/  STL [R1+0x10a8], R134 ;  /* 0x0010a88601007387 */ /* 0x000fe80000100800 */
[----:B------:R1:W-:Y:S04]  /*42aa0*/  STL [R1+0x10a4], R139 ;  /* 0x0010a48b01007387 */ /* 0x0003e80000100800 */
[----:B------:R-:W3:Y:S04]  /*42ab0*/  LDL.LU R132, [R1+0x1078] ;  /* 0x0010780001847983 */ /* 0x000ee80000300800 */
[----:B------:R-:W3:Y:S01]  /*42ac0*/  LDL.LU R140, [R1+0x1074] ;  /* 0x00107400018c7983 */ /* 0x000ee20000300800 */
[----:B------:R-:W-:-:S03]  /*42ad0*/  IADD3.X R138, R138, UR6, RZ, P0, !PT ;  /* 0x000000068a8a7c10 */ /* 0x000fc600087fe4ff */
[----:B------:R1:W-:Y:S01]  /*42ae0*/  LDGSTS.E [R2+0x58800], [R124.64], P3 ;  /* 0x588000007c027fae */ /* 0x0003e20009921848 */
[----:B------:R-:W-:Y:S01]  /*42af0*/  IADD3 R130, P1, R130, UR7, RZ ;  /* 0x0000000782827c10 */ /* 0x000fe2000ff3e0ff */
[----:B-1----:R-:W-:Y:S02]  /*42b00*/  IMAD.MOV.U32 R124, RZ, RZ, R127 ;  /* 0x000000ffff7c7224 */ /* 0x002fe400078e007f */
[----:B------:R-:W-:Y:S02]  /*42b10*/  IMAD.MOV.U32 R125, RZ, RZ, R139 ;  /* 0x000000ffff7d7224 */ /* 0x000fe400078e008b */
[----:B------:R-:W-:Y:S04]  /*42b20*/  STL [R1+0x10a0], R130 ;  /* 0x0010a08201007387 */ /* 0x000fe80000100800 */
[----:B------:R-:W-:Y:S04]  /*42b30*/  STL [R1+0x109c], R138 ;  /* 0x00109c8a01007387 */ /* 0x000fe80000100800 */
[----:B------:R1:W-:Y:S04]  /*42b40*/  LDGSTS.E [R2+0x59000], [R124.64], P3 ;  /* 0x590000007c027fae */ /* 0x0003e80009921848 */
[----:B------:R-:W3:Y:S01]  /*42b50*/  LDL.LU R127, [R1+0x1070] ;  /* 0x00107000017f7983 */ /* 0x000ee20000300800 */
[----:B------:R-:W-:-:S03]  /*42b60*/  IADD3.X R136, R136, UR6, RZ, P1, !PT ;  /* 0x0000000688887c10 */ /* 0x000fc60008ffe4ff */
[----:B------:R-:W3:Y:S01]  /*42b70*/  LDL.LU R139, [R1+0x106c] ;  /* 0x00106c00018b7983 */ /* 0x000ee20000300800 */
[----:B-1----:R-:W-:Y:S01]  /*42b80*/  MOV R124, R134 ;  /* 0x00000086007c7202 */ /* 0x002fe20000000f00 */
[----:B------:R-:W-:-:S05]  /*42b90*/  IMAD.MOV.U32 R125, RZ, RZ, R138 ;  /* 0x000000ffff7d7224 */ /* 0x000fca00078e008a */
[----:B------:R1:W-:Y:S02]  /*42ba0*/  LDGSTS.E [R2+0x59800], [R124.64], P3 ;  /* 0x598000007c027fae */ /* 0x0003e40009921848 */
[----:B-1----:R-:W-:Y:S02]  /*42bb0*/  IMAD.MOV.U32 R125, RZ, RZ, R136 ;  /* 0x000000ffff7d7224 */ /* 0x002fe400078e0088 */
[----:B------:R-:W-:-:S05]  /*42bc0*/  IMAD.MOV.U32 R124, RZ, RZ, R130 ;  /* 0x000000ffff7c7224 */ /* 0x000fca00078e0082 */
[----:B------:R1:W-:Y:S01]  /*42bd0*/  LDGSTS.E [R2+0x5a000], [R124.64], P3 ;  /* 0x5a0000007c027fae */ /* 0x0003e20009921848 */
[----:B--2---:R-:W-:-:S05]  /*42be0*/  IADD3 R126, P0, R126, UR7, RZ ;  /* 0x000000077e7e7c10 */ /* 0x004fca000ff1e0ff */
[----:B------:R-:W-:Y:S04]  /*42bf0*/  STL [R1+0x1098], R126 ;  /* 0x0010987e01007387 */ /* 0x000fe80000100800 */
[----:B------:R2:W-:Y:S04]  /*42c00*/  STL [R1+0x1094], R136 ;  /* 0x0010948801007387 */ /* 0x0005e80000100800 */
[----:B------:R-:W4:Y:S04]  /*42c10*/  LDL.LU R134, [R1+0x1068] ;  /* 0x0010680001867983 */ /* 0x000f280000300800 */
[----:B--2---:R-:W2:Y:S01]  /*42c20*/  LDL.LU R136, [R1+0x1064] ;  /* 0x0010640001887983 */ /* 0x004ea20000300800 */
[----:B---3--:R-:W-:-:S02]  /*42c30*/  IADD3.X R137, R137, UR6, RZ, P0, !PT ;  /* 0x0000000689897c10 */ /* 0x008fc400087fe4ff */
[----:B------:R-:W-:-:S05]  /*42c40*/  IADD3 R3, P1, R3, UR7, RZ ;  /* 0x0000000703037c10 */ /* 0x000fca000ff3e0ff */
[----:B------:R-:W-:Y:S01]  /*42c50*/  STL [R1+0x1090], R3 ;  /* 0x0010900301007387 */ /* 0x000fe20000100800 */
[----:B------:R-:W-:-:S03]  /*42c60*/  IADD3 R133, P0, R133, UR7, RZ ;  /* 0x0000000785857c10 */ /* 0x000fc6000ff1e0ff */
[----:B------:R3:W-:Y:S04]  /*42c70*/  STL [R1+0x108c], R137 ;  /* 0x00108c8901007387 */ /* 0x0007e80000100800 */
[----:B------:R-:W2:Y:S01]  /*42c80*/  LDL.LU R138, [R1+0x105c] ;  /* 0x00105c00018a7983 */ /* 0x000ea20000300800 */
[----:B-1----:R-:W-:-:S03]  /*42c90*/  IMAD.MOV.U32 R125, RZ, RZ, R137 ;  /* 0x000000ffff7d7224 */ /* 0x002fc600078e0089 */
[----:B------:R-:W2:Y:S01]  /*42ca0*/  LDL.LU R130, [R1+0x1060] ;  /* 0x0010600001827983 */ /* 0x000ea20000300800 */
[----:B------:R-:W-:-:S03]  /*42cb0*/  IMAD.MOV.U32 R124, RZ, RZ, R126 ;  /* 0x000000ffff7c7224 */ /* 0x000fc600078e007e */
[----:B---3--:R-:W3:Y:S04]  /*42cc0*/  LDL.LU R137, [R1+0x1054] ;  /* 0x0010540001897983 */ /* 0x008ee80000300800 */
[----:B------:R-:W-:Y:S04]  /*42cd0*/  STL [R1+0x1088], R133 ;  /* 0x0010888501007387 */ /* 0x000fe80000100800 */
[----:B------:R1:W-:Y:S01]  /*42ce0*/  LDGSTS.E [R2+0x5a800], [R124.64], P3 ;  /* 0x5a8000007c027fae */ /* 0x0003e20009921848 */
[----:B------:R-:W-:-:S05]  /*42cf0*/  IADD3.X R135, R135, UR6, RZ, P1, !PT ;  /* 0x0000000687877c10 */ /* 0x000fca0008ffe4ff */
[----:B------:R1:W-:Y:S04]  /*42d00*/  STL [R1+0x1084], R135 ;  /* 0x0010848701007387 */ /* 0x0003e80000100800 */
[----:B------:R-:W3:Y:S01]  /*42d10*/  LDL.LU R126, [R1+0x1058] ;  /* 0x00105800017e7983 */ /* 0x000ee20000300800 */
[----:B-1----:R-:W-:Y:S01]  /*42d20*/  IMAD.MOV.U32 R124, RZ, RZ, R3 ;  /* 0x000000ffff7c7224 */ /* 0x002fe200078e0003 */
[----:B------:R-:W-:Y:S02]  /*42d30*/  MOV R125, R135 ;  /* 0x00000087007d7202 */ /* 0x000fe40000000f00 */
[----:B------:R-:W3:Y:S04]  /*42d40*/  LDL.LU R135, [R1+0x104c] ;  /* 0x00104c0001877983 */ /* 0x000ee80000300800 */
[----:B------:R1:W-:Y:S01]  /*42d50*/  LDGSTS.E [R2+0x5b000], [R124.64], P3 ;  /* 0x5b0000007c027fae */ /* 0x0003e20009921848 */
[----:B------:R-:W-:-:S02]  /*42d60*/  IADD3 R129, P1, R129, UR7, RZ ;  /* 0x0000000781817c10 */ /* 0x000fc4000ff3e0ff */
[----:B------:R-:W-:-:S03]  /*42d70*/  IADD3.X R141, R141, UR6, RZ, P0, !PT ;  /* 0x000000068d8d7c10 */ /* 0x000fc600087fe4ff */
[----:B------:R-:W-:Y:S01]  /*42d80*/  STL [R1+0x1080], R129 ;  /* 0x0010808101007387 */ /* 0x000fe20000100800 */
[----:B-1----:R-:W-:-:S03]  /*42d90*/  IMAD.MOV.U32 R124, RZ, RZ, R133 ;  /* 0x000000ffff7c7224 */ /* 0x002fc600078e0085 */
[----:B------:R1:W-:Y:S01]  /*42da0*/  STL [R1+0x107c], R141 ;  /* 0x00107c8d01007387 */ /* 0x0003e20000100800 */
[----:B------:R-:W-:-:S03]  /*42db0*/  IMAD.MOV.U32 R125, RZ, RZ, R141 ;  /* 0x000000ffff7d7224 */ /* 0x000fc600078e008d */
[----:B------:R-:W3:Y:S01]  /*42dc0*/  LDL.LU R3, [R1+0x1050] ;  /* 0x0010500001037983 */ /* 0x000ee20000300800 */
[----:B------:R-:W-:-:S03]  /*42dd0*/  IADD3 R132, P0, R132, UR7, RZ ;  /* 0x0000000784847c10 */ /* 0x000fc6000ff1e0ff */
[----:B------:R-:W3:Y:S01]  /*42de0*/  LDL.LU R133, [R1+0x1044] ;  /* 0x0010440001857983 */ /* 0x000ee20000300800 */
[----:B------:R-:W-:-:S03]  /*42df0*/  IADD3.X R140, R140, UR6, RZ, P1, !PT ;  /* 0x000000068c8c7c10 */ /* 0x000fc60008ffe4ff */
[----:B------:R1:W-:Y:S04]  /*42e00*/  STL [R1+0x1078], R132 ;  /* 0x0010788401007387 */ /* 0x0003e80000100800 */
[----:B------:R-:W-:Y:S04]  /*42e10*/  STL [R1+0x1074], R140 ;  /* 0x0010748c01007387 */ /* 0x000fe80000100800 */
[----:B-1----:R-:W3:Y:S04]  /*42e20*/  LDL.LU R141, [R1+0x1048] ;  /* 0x00104800018d7983 */ /* 0x002ee80000300800 */
[----:B------:R1:W-:Y:S04]  /*42e30*/  LDGSTS.E [R2+0x5b800], [R124.64], P3 ;  /* 0x5b8000007c027fae */ /* 0x0003e80009921848 */
[----:B------:R-:W3:Y:S01]  /*42e40*/  LDL.LU R142, [R1+0x1040] ;  /* 0x00104000018e7983 */ /* 0x000ee20000300800 */
[----:B-1----:R-:W-:-:S02]  /*42e50*/  IMAD.MOV.U32 R124, RZ, RZ, R129 ;  /* 0x000000ffff7c7224 */ /* 0x002fc400078e0081 */
[----:B------:R-:W-:Y:S01]  /*42e60*/  IMAD.MOV.U32 R125, RZ, RZ, R140 ;  /* 0x000000ffff7d7224 */ /* 0x000fe200078e008c */
[----:B------:R-:W-:-:S04]  /*42e70*/  IADD3 R127, P1, R127, UR7, RZ ;  /* 0x000000077f7f7c10 */ /* 0x000fc8000ff3e0ff */
[----:B------:R1:W-:Y:S01]  /*42e80*/  LDGSTS.E [R2+0x5c000], [R124.64], P3 ;  /* 0x5c0000007c027fae */ /* 0x0003e20009921848 */
[----:B------:R-:W-:-:S03]  /*42e90*/  IADD3.X R139, R139, UR6, RZ, P0, !PT ;  /* 0x000000068b8b7c10 */ /* 0x000fc600087fe4ff */
[----:B------:R-:W-:Y:S04]  /*42ea0*/  STL [R1+0x1070], R127 ;  /* 0x0010707f01007387 */ /* 0x000fe80000100800 */
[----:B------:R-:W-:Y:S01]  /*42eb0*/  STL [R1+0x106c], R139 ;  /* 0x00106c8b01007387 */ /* 0x000fe20000100800 */
[----:B-1----:R-:W-:-:S03]  /*42ec0*/  IMAD.MOV.U32 R124, RZ, RZ, R132 ;  /* 0x000000ffff7c7224 */ /* 0x002fc600078e0084 */
[----:B------:R-:W3:Y:S01]  /*42ed0*/  LDL.LU R129, [R1+0x103c] ;  /* 0x00103c0001817983 */ /* 0x000ee20000300800 */
[----:B------:R-:W-:-:S03]  /*42ee0*/  IMAD.MOV.U32 R125, RZ, RZ, R139 ;  /* 0x000000ffff7d7224 */ /* 0x000fc600078e008b */
[----:B------:R-:W3:Y:S04]  /*42ef0*/  LDL.LU R132, [R1+0x1038] ;  /* 0x0010380001847983 */ /* 0x000ee80000300800 */
[----:B------:R1:W-:Y:S02]  /*42f00*/  LDGSTS.E [R2+0x5c800], [R124.64], P3 ;  /* 0x5c8000007c027fae */ /* 0x0003e40009921848 */
[----:B-1----:R-:W-:Y:S02]  /*42f10*/  MOV R124, R127 ;  /* 0x0000007f007c7202 */ /* 0x002fe40000000f00 */
[----:B----4-:R-:W-:Y:S02]  /*42f20*/  IADD3 R134, P0, R134, UR7, RZ ;  /* 0x0000000786867c10 */ /* 0x010fe4000ff1e0ff */
[----:B--2---:R-:W-:-:S03]  /*42f30*/  IADD3.X R136, R136, UR6, RZ, P1, !PT ;  /* 0x0000000688887c10 */ /* 0x004fc60008ffe4ff */
[----:B------:R-:W-:Y:S04]  /*42f40*/  STL [R1+0x1068], R134 ;  /* 0x0010688601007387 */ /* 0x000fe80000100800 */
[----:B------:R1:W-:Y:S01]  /*42f50*/  STL [R1+0x1064], R136 ;  /* 0x0010648801007387 */ /* 0x0003e20000100800 */
[----:B------:R-:W-:-:S05]  /*42f60*/  IMAD.MOV.U32 R125, RZ, RZ, R136 ;  /* 0x000000ffff7d7224 */ /* 0x000fca00078e0088 */
[----:B------:R2:W-:Y:S04]  /*42f70*/  LDGSTS.E [R2+0x5d000], [R124.64], P3 ;  /* 0x5d0000007c027fae */ /* 0x0005e80009921848 */
[----:B-1----:R-:W4:Y:S01]  /*42f80*/  LDL.LU R136, [R1+0x1034] ;  /* 0x0010340001887983 */ /* 0x002f220000300800 */
[----:B------:R-:W-:Y:S02]  /*42f90*/  IADD3.X R138, R138, UR6, RZ, P0, !PT ;  /* 0x000000068a8a7c10 */ /* 0x000fe400087fe4ff */
[----:B------:R-:W-:-:S03]  /*42fa0*/  IADD3 R130, P1, R130, UR7, RZ ;  /* 0x0000000782827c10 */ /* 0x000fc6000ff3e0ff */
[----:B--2---:R-:W-:Y:S02]  /*42fb0*/  IMAD.MOV.U32 R125, RZ, RZ, R138 ;  /* 0x000000ffff7d7224 */ /* 0x004fe400078e008a */
[----:B------:R-:W-:Y:S01]  /*42fc0*/  STL [R1+0x1060], R130 ;  /* 0x0010608201007387 */ /* 0x000fe20000100800 */
[----:B---3--:R-:W-:-:S03]  /*42fd0*/  IADD3.X R137, R137, UR6, RZ, P1, !PT ;  /* 0x0000000689897c10 */ /* 0x008fc60008ffe4ff */
[----:B------:R1:W-:Y:S04]  /*42fe0*/  STL [R1+0x105c], R138 ;  /* 0x00105c8a01007387 */ /* 0x0003e80000100800 */
[----:B------:R-:W2:Y:S01]  /*42ff0*/  LDL.LU R127, [R1+0x1030] ;  /* 0x00103000017f7983 */ /* 0x000ea20000300800 */
[----:B------:R-:W-:-:S03]  /*43000*/  IMAD.MOV.U32 R124, RZ, RZ, R134 ;  /* 0x000000ffff7c7224 */ /* 0x000fc600078e0086 */
[----:B-1----:R-:W3:Y:S01]  /*43010*/  LDL.LU R138, [R1+0x102c] ;  /* 0x00102c00018a7983 */ /* 0x002ee20000300800 */
[----:B------:R-:W-:-:S03]  /*43020*/  IADD3 R126, P0, R126, UR7, RZ ;  /* 0x000000077e7e7c10 */ /* 0x000fc6000ff1e0ff */
[----:B------:R1:W-:Y:S04]  /*43030*/  LDGSTS.E [R2+0x5d800], [R124.64], P3 ;  /* 0x5d8000007c027fae */ /* 0x0003e80009921848 */
[----:B------:R-:W-:Y:S04]  /*43040*/  STL [R1+0x1058], R126 ;  /* 0x0010587e01007387 */ /* 0x000fe80000100800 */
[----:B------:R-:W-:Y:S04]  /*43050*/  STL [R1+0x1054], R137 ;  /* 0x0010548901007387 */ /* 0x000fe80000100800 */
[----:B------:R-:W3:Y:S04]  /*43060*/  LDL.LU R134, [R1+0x1028] ;  /* 0x0010280001867983 */ /* 0x000ee80000300800 */
[----:B------:R-:W3:Y:S01]  /*43070*/  LDL.LU R140, [R1+0x1024] ;  /* 0x00102400018c7983 */ /* 0x000ee20000300800 */
[----:B-1----:R-:W-:-:S02]  /*43080*/  IMAD.MOV.U32 R124, RZ, RZ, R130 ;  /* 0x000000ffff7c7224 */ /* 0x002fc400078e0082 */
[----:B------:R-:W-:Y:S01]  /*43090*/  IMAD.MOV.U32 R125, RZ, RZ, R137 ;  /* 0x000000ffff7d7224 */ /* 0x000fe200078e0089 */
[----:B------:R-:W-:-:S04]  /*430a0*/  IADD3.X R135, R135, UR6, RZ, P0, !PT ;  /* 0x0000000687877c10 */ /* 0x000fc800087fe4ff */
[----:B------:R1:W-:Y:S01]  /*430b0*/  LDGSTS.E [R2+0x5e000], [R124.64], P3 ;  /* 0x5e0000007c027fae */ /* 0x0003e20009921848 */
[----:B------:R-:W-:Y:S01]  /*430c0*/  IADD3 R3, P1, R3, UR7, RZ ;  /* 0x0000000703037c10 */ /* 0x000fe2000ff3e0ff */
[----:B-1----:R-:W-:Y:S01]  /*430d0*/  IMAD.MOV.U32 R124, RZ, RZ, R126 ;  /* 0x000000ffff7c7224 */ /* 0x002fe200078e007e */
[----:B------:R-:W-:Y:S02]  /*430e0*/  MOV R125, R135 ;  /* 0x00000087007d7202 */ /* 0x000fe40000000f00 */
[----:B------:R-:W-:Y:S01]  /*430f0*/  IADD3.X R133, R133, UR6, RZ, P1, !PT ;  /* 0x0000000685857c10 */ /* 0x000fe20008ffe4ff */
[----:B------:R-:W-:Y:S04]  /*43100*/  STL [R1+0x1050], R3 ;  /* 0x0010500301007387 */ /* 0x000fe80000100800 */
[----:B------:R1:W-:Y:S04]  /*43110*/  STL [R1+0x104c], R135 ;  /* 0x00104c8701007387 */ /* 0x0003e80000100800 */
[----:B------:R-:W3:Y:S01]  /*43120*/  LDL.LU R130, [R1+0x1020] ;  /* 0x0010200001827983 */ /* 0x000ee20000300800 */
[----:B------:R-:W-:-:S03]  /*43130*/  IADD3 R141, P2, R141, UR7, RZ ;  /* 0x000000078d8d7c10 */ /* 0x000fc6000ff5e0ff */
[----:B------:R1:W-:Y:S04]  /*43140*/  LDGSTS.E [R2+0x5e800], [R124.64], P3 ;  /* 0x5e8000007c027fae */ /* 0x0003e80009921848 */
[----:B-1----:R-:W3:Y:S04]  /*43150*/  LDL.LU R135, [R1+0x101c] ;  /* 0x00101c0001877983 */ /* 0x002ee80000300800 */
[----:B------:R-:W-:Y:S04]  /*43160*/  STL [R1+0x1048], R141 ;  /* 0x0010488d01007387 */ /* 0x000fe80000100800 */
[----:B------:R1:W-:Y:S01]  /*43170*/  STL [R1+0x1044], R133 ;  /* 0x0010448501007387 */ /* 0x0003e20000100800 */
[----:B------:R-:W-:Y:S01]  /*43180*/  IMAD.MOV.U32 R125, RZ, RZ, R133 ;  /* 0x000000ffff7d7224 */ /* 0x000fe200078e0085 */
[----:B------:R-:W-:Y:S01]  /*43190*/  IADD3.X R142, R142, UR6, RZ, P2, !PT ;  /* 0x000000068e8e7c10 */ /* 0x000fe200097fe4ff */
[----:B------:R-:W-:Y:S01]  /*431a0*/  IMAD.MOV.U32 R124, RZ, RZ, R3 ;  /* 0x000000ffff7c7224 */ /* 0x000fe200078e0003 */
[----:B------:R-:W3:Y:S04]  /*431b0*/  LDL.LU R126, [R1+0x1018] ;  /* 0x00101800017e7983 */ /* 0x000ee80000300800 */
[----:B------:R-:W3:Y:S04]  /*431c0*/  LDL.LU R139, [R1+0x1014] ;  /* 0x00101400018b7983 */ /* 0x000ee80000300800 */
[----:B-1----:R-:W1:Y:S01]  /*431d0*/  S2R R133, SR_TID.X ;  /* 0x0000000000857919 */ /* 0x002e620000002100 */
[----:B------:R-:W-:-:S03]  /*431e0*/  IMAD.U32 R3, RZ, RZ, UR5 ;  /* 0x00000005ff037e24 */ /* 0x000fc6000f8e00ff */
[----:B------:R1:W-:Y:S01]  /*431f0*/  LDGSTS.E [R2+0x5f000], [R124.64], P3 ;  /* 0x5f0000007c027fae */ /* 0x0003e20009921848 */
[----:B------:R-:W-:Y:S02]  /*43200*/  IADD3 R129, P0, R129, UR7, RZ ;  /* 0x0000000781817c10 */ /* 0x000fe4000ff1e0ff */
[----:B------:R-:W-:Y:S02]  /*43210*/  IADD3 R132, P1, R132, UR7, RZ ;  /* 0x0000000784847c10 */ /* 0x000fe4000ff3e0ff */
[----:B-1----:R-:W-:Y:S02]  /*43220*/  SHF.R.S32.HI R187, RZ, 0x6, R133 ;  /* 0x00000006ffbb7819 */ /* 0x002fe40000011485 */
[----:B------:R-:W-:Y:S02]  /*43230*/  LOP3.LUT R133, R133, 0x3f, RZ, 0xc0, !PT ;  /* 0x0000003f85857812 */ /* 0x000fe400078ec0ff */
[----:B------:R-:W-:-:S03]  /*43240*/  SGXT R187, R187, 0x1 ;  /* 0x00000001bbbb781a */ /* 0x000fc60000000200 */
[----:B------:R-:W-:Y:S01]  /*43250*/  IMAD.SHL.U32 R133, R133, 0x4, RZ ;  /* 0x0000000485857824 */ /* 0x000fe200078e00ff */
[----:B------:R-:W-:Y:S04]  /*43260*/  STL [R1+0x103c], R129 ;  /* 0x00103c8101007387 */ /* 0x000fe80000100800 */
[----:B------:R-:W-:Y:S01]  /*43270*/  LOP3.LUT R133, R133, 0x110, R187, 0x78, !PT ;  /* 0x0000011085857812 */ /* 0x000fe200078e78bb */
[----:B------:R-:W-:Y:S01]  /*43280*/  STL [R1+0x1040], R142 ;  /* 0x0010408e01007387 */ /* 0x000fe20000100800 */
[----:B------:R-:W-:-:S03]  /*43290*/  IMAD.MOV.U32 R124, RZ, RZ, R141 ;  /* 0x000000ffff7c7224 */ /* 0x000fc600078e008d */
[----:B------:R-:W3:Y:S01]  /*432a0*/  LDL.LU R137, [R1+0x1010] ;  /* 0x0010100001897983 */ /* 0x000ee20000300800 */
[----:B------:R-:W-:Y:S01]  /*432b0*/  LOP3.LUT R133, R133, 0x20, RZ, 0x3c, !PT ;  /* 0x0000002085857812 */ /* 0x000fe200078e3cff */
[----:B------:R-:W-:Y:S02]  /*432c0*/  IMAD.MOV.U32 R125, RZ, RZ, R142 ;  /* 0x000000ffff7d7224 */ /* 0x000fe400078e008e */
[----:B------:R-:W-:Y:S01]  /*432d0*/  STL [R1+0x1038], R132 ;  /* 0x0010388401007387 */ /* 0x000fe20000100800 */
[----:B------:R-:W-:-:S03]  /*432e0*/  LEA R3, R3, R133, 0x10 ;  /* 0x0000008503037211 */ /* 0x000fc600078e80ff */
[----:B------:R1:W-:Y:S02]  /*432f0*/  LDGSTS.E [R2+0x5f800], [R124.64], P3 ;  /* 0x5f8000007c027fae */ /* 0x0003e40009921848 */
[----:B-1----:R-:W-:Y:S01]  /*43300*/  IMAD.MOV.U32 R124, RZ, RZ, R129 ;  /* 0x000000ffff7c7224 */ /* 0x002fe200078e0081 */
[----:B----4-:R-:W-:-:S05]  /*43310*/  IADD3.X R136, R136, UR6, RZ, P0, !PT ;  /* 0x0000000688887c10 */ /* 0x010fca00087fe4ff */
[----:B------:R1:W-:Y:S04]  /*43320*/  STL [R1+0x1034], R136 ;  /* 0x0010348801007387 */ /* 0x0003e80000100800 */
[----:B------:R-:W4:Y:S04]  /*43330*/  LDL.LU R141, [R1+0x100c] ;  /* 0x00100c00018d7983 */ /* 0x000f280000300800 */
[----:B------:R-:W4:Y:S04]  /*43340*/  LDL.LU R133, [R1+0x1008] ;  /* 0x0010080001857983 */ /* 0x000f280000300800 */
[----:B------:R-:W4:Y:S01]  /*43350*/  LDL.LU R2, [R1+0x1004] ;  /* 0x0010040001027983 */ /* 0x000f220000300800 */
[----:B------:R-:W-:-:S05]  /*43360*/  IMAD.MOV.U32 R125, RZ, RZ, R136 ;  /* 0x000000ffff7d7224 */ /* 0x000fca00078e0088 */
[----:B------:R1:W-:Y:S01]  /*43370*/  LDGSTS.E [R3+0x50200], [R124.64], P3 ;  /* 0x502000007c037fae */ /* 0x0003e20009921848 */
[----:B--2---:R-:W-:Y:S02]  /*43380*/  IADD3 R127, P0, R127, UR7, RZ ;  /* 0x000000077f7f7c10 */ /* 0x004fe4000ff1e0ff */
[----:B---3--:R-:W-:-:S03]  /*43390*/  IADD3.X R138, R138, UR6, RZ, P1, !PT ;  /* 0x000000068a8a7c10 */ /* 0x008fc60008ffe4ff */
[----:B------:R-:W-:Y:S04]  /*433a0*/  STL [R1+0x1030], R127 ;  /* 0x0010307f01007387 */ /* 0x000fe80000100800 */
[----:B------:R2:W-:Y:S01]  /*433b0*/  STL [R1+0x102c], R138 ;  /* 0x00102c8a01007387 */ /* 0x0005e20000100800 */
[----:B-1----:R-:W-:-:S03]  /*433c0*/  IMAD.MOV.U32 R125, RZ, RZ, R138 ;  /* 0x000000ffff7d7224 */ /* 0x002fc600078e008a */
[----:B------:R-:W3:Y:S04]  /*433d0*/  LDL.LU R136, [R1+0xffc] ;  /* 0x000ffc0001887983 */ /* 0x000ee80000300800 */
[----:B------:R-:W3:Y:S01]  /*433e0*/  LDL.LU R129, [R1+0x1000] ;  /* 0x0010000001817983 */ /* 0x000ee20000300800 */
[----:B------:R-:W-:-:S03]  /*433f0*/  IADD3 R134, P1, R134, UR7, RZ ;  /* 0x0000000786867c10 */ /* 0x000fc6000ff3e0ff */
[----:B--2---:R-:W2:Y:S01]  /*43400*/  LDL.LU R138, [R1+0xff4] ;  /* 0x000ff400018a7983 */ /* 0x004ea20000300800 */
[----:B------:R-:W-:-:S03]  /*43410*/  IADD3.X R140, R140, UR6, RZ, P0, !PT ;  /* 0x000000068c8c7c10 */ /* 0x000fc600087fe4ff */
[----:B------:R-:W-:Y:S01]  /*43420*/  STL [R1+0x1028], R134 ;  /* 0x0010288601007387 */ /* 0x000fe20000100800 */
[----:B------:R-:W-:-:S03]  /*43430*/  IMAD.MOV.U32 R124, RZ, RZ, R132 ;  /* 0x000000ffff7c7224 */ /* 0x000fc600078e0084 */
[----:B------:R1:W-:Y:S04]  /*43440*/  STL [R1+0x1024], R140 ;  /* 0x0010248c01007387 */ /* 0x0003e80000100800 */
[----:B------:R-:W2:Y:S04]  /*43450*/  LDL.LU R132, [R1+0xff8] ;  /* 0x000ff80001847983 */ /* 0x000ea80000300800 */
[----:B------:R1:W-:Y:S02]  /*43460*/  LDGSTS.E [R3+0x50a00], [R124.64], P3 ;  /* 0x50a000007c037fae */ /* 0x0003e40009921848 */
[----:B-1----:R-:W-:-:S02]  /*43470*/  IMAD.MOV.U32 R124, RZ, RZ, R127 ;  /* 0x000000ffff7c7224 */ /* 0x002fc400078e007f */
[----:B------:R-:W-:Y:S02]  /*43480*/  IMAD.MOV.U32 R125, RZ, RZ, R140 ;  /* 0x000000ffff7d7224 */ /* 0x000fe400078e008c */
[----:B------:R-:W2:Y:S04]  /*43490*/  LDL.LU R140, [R1+0xfec] ;  /* 0x000fec00018c7983 */ /* 0x000ea80000300800 */
[----:B------:R1:W-:Y:S01]  /*434a0*/  LDGSTS.E [R3+0x51200], [R124.64], P3 ;  /* 0x512000007c037fae */ /* 0x0003e20009921848 */
[----:B------:R-:W-:Y:S02]  /*434b0*/  IADD3 R130, P0, R130, UR7, RZ ;  /* 0x0000000782827c10 */ /* 0x000fe4000ff1e0ff */
[----:B------:R-:W-:-:S03]  /*434c0*/  IADD3.X R135, R135, UR6, RZ, P1, !PT ;  /* 0x0000000687877c10 */ /* 0x000fc60008ffe4ff */
[----:B------:R-:W-:Y:S01]  /*434d0*/  STL [R1+0x1020], R130 ;  /* 0x0010208201007387 */ /* 0x000fe20000100800 */
[----:B-1----:R-:W-:Y:S01]  /*434e0*/  MOV R124, R134 ;  /* 0x00000086007c7202 */ /* 0x002fe20000000f00 */
[----:B------:R-:W-:Y:S02]  /*434f0*/  IMAD.MOV.U32 R125, RZ, RZ, R135 ;  /* 0x000000ffff7d7224 */ /* 0x000fe400078e0087 */
[----:B------:R1:W-:Y:S04]  /*43500*/  STL [R1+0x101c], R135 ;  /* 0x00101c8701007387 */ /* 0x0003e80000100800 */
[----:B------:R-:W2:Y:S01]  /*43510*/  LDL.LU R127, [R1+0xff0] ;  /* 0x000ff000017f7983 */ /* 0x000ea20000300800 */
[----:B------:R-:W-:-:S03]  /*43520*/  IADD3 R126, P1, R126, UR7, RZ ;  /* 0x000000077e7e7c10 */ /* 0x000fc6000ff3e0ff */
[----:B------:R1:W-:Y:S01]  /*43530*/  LDGSTS.E [R3+0x51a00], [R124.64], P3 ;  /* 0x51a000007c037fae */ /* 0x0003e20009921848 */
[----:B------:R-:W-:-:S03]  /*43540*/  IADD3.X R139, R139, UR6, RZ, P0, !PT ;  /* 0x000000068b8b7c10 */ /* 0x000fc600087fe4ff */
[----:B-1----:R-:W2:Y:S04]  /*43550*/  LDL.LU R135, [R1+0xfe4] ;  /* 0x000fe40001877983 */ /* 0x002ea80000300800 */
[----:B------:R-:W-:Y:S01]  /*43560*/  STL [R1+0x1018], R126 ;  /* 0x0010187e01007387 */ /* 0x000fe20000100800 */
[----:B------:R-:W-:Y:S02]  /*43570*/  IMAD.MOV.U32 R124, RZ, RZ, R130 ;  /* 0x000000ffff7c7224 */ /* 0x000fe400078e0082 */
[----:B------:R-:W-:Y:S01]  /*43580*/  IMAD.MOV.U32 R125, RZ, RZ, R139 ;  /* 0x000000ffff7d7224 */ /* 0x000fe200078e008b */
[----:B------:R1:W-:Y:S04]  /*43590*/  STL [R1+0x1014], R139 ;  /* 0x0010148b01007387 */ /* 0x0003e80000100800 */
[----:B------:R-:W2:Y:S04]  /*435a0*/  LDL.LU R134, [R1+0xfe8] ;  /* 0x000fe80001867983 */ /* 0x000ea80000300800 */
[----:B------:R1:W-:Y:S04]  /*435b0*/  LDGSTS.E [R3+0x52200], [R124.64], P3 ;  /* 0x522000007c037fae */ /* 0x0003e80009921848 */
[----:B-1----:R-:W2:Y:S01]  /*435c0*/  LDL.LU R139, [R1+0xfdc] ;  /* 0x000fdc00018b7983 */ /* 0x002ea20000300800 */
[----:B------:R-:W-:Y:S01]  /*435d0*/  IMAD.MOV.U32 R124, RZ, RZ, R126 ;  /* 0x000000ffff7c7224 */ /* 0x000fe200078e007e */
[----:B------:R-:W-:-:S05]  /*435e0*/  IADD3 R137, P0, R137, UR7, RZ ;  /* 0x0000000789897c10 */ /* 0x000fca000ff1e0ff */
[----:B------:R1:W-:Y:S01]  /*435f0*/  STL [R1+0x1010], R137 ;  /* 0x0010108901007387 */ /* 0x0003e20000100800 */
[----:B----4-:R-:W-:Y:S02]  /*43600*/  IADD3.X R141, R141, UR6, RZ, P1, !PT ;  /* 0x000000068d8d7c10 */ /* 0x010fe40008ffe4ff */
[----:B------:R-:W-:-:S03]  /*43610*/  IADD3 R133, P1, R133, UR7, RZ ;  /* 0x0000000785857c10 */ /* 0x000fc6000ff3e0ff */
[----:B------:R-:W-:Y:S01]  /*43620*/  STL [R1+0x100c], R141 ;  /* 0x00100c8d01007387 */ /* 0x000fe20000100800 */
[----:B------:R-:W-:Y:S01]  /*43630*/  IMAD.MOV.U32 R125, RZ, RZ, R141 ;  /* 0x000000ffff7d7224 */ /* 0x000fe200078e008d */
[----:B------:R-:W-:Y:S02]  /*43640*/  IADD3.X R2, R2, UR6, RZ, P0, !PT ;  /* 0x0000000602027c10 */ /* 0x000fe400087fe4ff */
[----:B------:R-:W4:Y:S04]  /*43650*/  LDL.LU R130, [R1+0xfe0] ;  /* 0x000fe00001827983 */ /* 0x000f280000300800 */
[----:B------:R-:W4:Y:S04]  /*43660*/  LDL.LU R126, [R1+0xfd8] ;  /* 0x000fd800017e7983 */ /* 0x000f280000300800 */
[----:B------:R-:W-:Y:S04]  /*43670*/  STL [R1+0x1008], R133 ;  /* 0x0010088501007387 */ /* 0x000fe80000100800 */
[----:B------:R1:W-:Y:S04]  /*43680*/  LDGSTS.E [R3+0x52a00], [R124.64], P3 ;  /* 0x52a000007c037fae */ /* 0x0003e80009921848 */
[----:B------:R2:W-:Y:S01]  /*43690*/  STL [R1+0x1004], R2 ;  /* 0x0010040201007387 */ /* 0x0005e20000100800 */
[----:B-1----:R-:W-:-:S03]  /*436a0*/  IMAD.MOV.U32 R124, RZ, RZ, R137 ;  /* 0x000000ffff7c7224 */ /* 0x002fc600078e0089 */
[----:B------:R-:W4:Y:S01]  /*436b0*/  LDL.LU R137, [R1+0xfd4] ;  /* 0x000fd40001897983 */ /* 0x000f220000300800 */
[----:B---3--:R-:W-:Y:S02]  /*436c0*/  IADD3.X R136, R136, UR6, RZ, P1, !PT ;  /* 0x0000000688887c10 */ /* 0x008fe40008ffe4ff */
[----:B------:R-:W-:Y:S02]  /*436d0*/  IADD3 R129, P0, R129, UR7, RZ ;  /* 0x0000000781817c10 */ /* 0x000fe4000ff1e0ff */
[----:B------:R-:W-:-:S03]  /*436e0*/  MOV R125, R2 ;  /* 0x00000002007d7202 */ /* 0x000fc60000000f00 */
[----:B------:R-:W-:Y:S01]  /*436f0*/  STL [R1+0x1000], R129 ;  /* 0x0010008101007387 */ /* 0x000fe20000100800 */
[----:B--2---:R-:W-:-:S03]  /*43700*/  IADD3.X R138, R138, UR6, RZ, P0, !PT ;  /* 0x000000068a8a7c10 */ /* 0x004fc600087fe4ff */
[----:B------:R1:W-:Y:S04]  /*43710*/  STL [R1+0xffc], R136 ;  /* 0x000ffc8801007387 */ /* 0x0003e80000100800 */
[----:B------:R2:W-:Y:S01]  /*43720*/  LDGSTS.E [R3+0x53200], [R124.64], P3 ;  /* 0x532000007c037fae */ /* 0x0005e20009921848 */
[----:B------:R-:W-:-:S03]  /*43730*/  IADD3 R132, P1, R132, UR7, RZ ;  /* 0x0000000784847c10 */ /* 0x000fc6000ff3e0ff */
[----:B------:R-:W3:Y:S01]  /*43740*/  LDL.LU R2, [R1+0xfd0] ;  /* 0x000fd00001027983 */ /* 0x000ee20000300800 */
[----:B--2---:R-:W-:Y:S02]  /*43750*/  IMAD.MOV.U32 R124, RZ, RZ, R133 ;  /* 0x000000ffff7c7224 */ /* 0x004fe400078e0085 */
[----:B------:R-:W-:Y:S02]  /*43760*/  IMAD.MOV.U32 R125, RZ, RZ, R136 ;  /* 0x000000ffff7d7224 */ /* 0x000fe400078e0088 */
[----:B-1----:R-:W3:Y:S04]  /*43770*/  LDL.LU R136, [R1+0xfcc] ;  /* 0x000fcc0001887983 */ /* 0x002ee80000300800 */
[----:B------:R-:W-:Y:S04]  /*43780*/  STL [R1+0xff8], R132 ;  /* 0x000ff88401007387 */ /* 0x000fe80000100800 */
[----:B------:R1:W-:Y:S04]  /*43790*/  STL [R1+0xff4], R138 ;  /* 0x000ff48a01007387 */ /* 0x0003e80000100800 */
[----:B------:R1:W-:Y:S04]  /*437a0*/  LDGSTS.E [R3+0x53a00], [R124.64], P3 ;  /* 0x53a000007c037fae */ /* 0x0003e80009921848 */
[----:B------:R-:W3:Y:S01]  /*437b0*/  LDL.LU R133, [R1+0xfc8] ;  /* 0x000fc80001857983 */ /* 0x000ee20000300800 */
[----:B-1----:R-:W-:-:S03]  /*437c0*/  IMAD.MOV.U32 R125, RZ, RZ, R138 ;  /* 0x000000ffff7d7224 */ /* 0x002fc600078e008a */
[----:B------:R-:W3:Y:S01]  /*437d0*/  LDL.LU R138, [R1+0xfc4] ;  /* 0x000fc400018a7983 */ /* 0x000ee20000300800 */
[----:B------:R-:W-:Y:S01]  /*437e0*/  IADD3.X R140, R140, UR6, RZ, P1, !PT ;  /* 0x000000068c8c7c10 */ /* 0x000fe20008ffe4ff */
[----:B------:R-:W-:Y:S01]  /*437f0*/  IMAD.MOV.U32 R124, RZ, RZ, R129 ;  /* 0x000000ffff7c7224 */ /* 0x000fe200078e0081 */
[----:B------:R-:W-:-:S04]  /*43800*/  IADD3 R127, P0, R127, UR7, RZ ;  /* 0x000000077f7f7c10 */ /* 0x000fc8000ff1e0ff */
[----:B------:R1:W-:Y:S04]  /*43810*/  LDGSTS.E [R3+0x54200], [R124.64], P3 ;  /* 0x542000007c037fae */ /* 0x0003e80009921848 */
[----:B------:R-:W-:Y:S01]  /*43820*/  STL [R1+0xff0], R127 ;  /* 0x000ff07f01007387 */ /* 0x000fe20000100800 */
[----:B------:R-:W-:-:S03]  /*43830*/  IADD3.X R135, R135, UR6, RZ, P0, !PT ;  /* 0x0000000687877c10 */ /* 0x000fc600087fe4ff */
[----:B------:R-:W-:Y:S04]  /*43840*/  STL [R1+0xfec], R140 ;  /* 0x000fec8c01007387 */ /* 0x000fe80000100800 */
[----:B------:R-:W3:Y:S01]  /*43850*/  LDL.LU R129, [R1+0xfc0] ;  /* 0x000fc00001817983 */ /* 0x000ee20000300800 */
[----:B-1----:R-:W-:Y:S02]  /*43860*/  IMAD.MOV.U32 R124, RZ, RZ, R132 ;  /* 0x000000ffff7c7224 */ /* 0x002fe400078e0084 */
[----:B------:R-:W-:Y:S01]  /*43870*/  IMAD.MOV.U32 R125, RZ, RZ, R140 ;  /* 0x000000ffff7d7224 */ /* 0x000fe200078e008c */
[----:B------:R-:W3:Y:S04]  /*43880*/  LDL.LU R141, [R1+0xfbc] ;  /* 0x000fbc00018d7983 */ /* 0x000ee80000300800 */
[----:B------:R1:W-:Y:S01]  /*43890*/  LDGSTS.E [R3+0x54a00], [R124.64], P3 ;  /* 0x54a000007c037fae */ /* 0x0003e20009921848 */
[----:B------:R-:W-:-:S05]  /*438a0*/  IADD3 R134, P1, R134, UR7, RZ ;  /* 0x0000000786867c10 */ /* 0x000fca000ff3e0ff */
[----:B------:R-:W-:Y:S01]  /*438b0*/  STL [R1+0xfe8], R134 ;  /* 0x000fe88601007387 */ /* 0x000fe20000100800 */
[----:B------:R-:W-:-:S03]  /*438c0*/  IADD3.X R139, R139, UR6, RZ, P1, !PT ;  /* 0x000000068b8b7c10 */ /* 0x000fc60008ffe4ff */
[----:B------:R1:W-:Y:S02]  /*438d0*/  STL [R1+0xfe4], R135 ;  /* 0x000fe48701007387 */ /* 0x0003e40000100800 */
[----:B-1----:R-:W-:Y:S01]  /*438e0*/  MOV R124, R127 ;  /* 0x0000007f007c7202 */ /* 0x002fe20000000f00 */
[----:B------:R-:W-:Y:S01]  /*438f0*/  IMAD.MOV.U32 R125, RZ, RZ, R135 ;  /* 0x000000ffff7d7224 */ /* 0x000fe200078e0087 */
[----:B------:R-:W3:Y:S04]  /*43900*/  LDL.LU R132, [R1+0xfb8] ;  /* 0x000fb80001847983 */ /* 0x000ee80000300800 */
[----:B------:R1:W-:Y:S04]  /*43910*/  LDGSTS.E [R3+0x55200], [R124.64], P3 ;  /* 0x552000007c037fae */ /* 0x0003e80009921848 */
[----:B------:R-:W3:Y:S01]  /*43920*/  LDL.LU R135, [R1+0xfb4] ;  /* 0x000fb40001877983 */ /* 0x000ee20000300800 */
[----:B-1----:R-:W-:-:S02]  /*43930*/  IMAD.MOV.U32 R125, RZ, RZ, R139 ;  /* 0x000000ffff7d7224 */ /* 0x002fc400078e008b */
[----:B------:R-:W-:-:S05]  /*43940*/  IMAD.MOV.U32 R124, RZ, RZ, R134 ;  /* 0x000000ffff7c7224 */ /* 0x000fca00078e0086 */
[----:B------:R1:W-:Y:S01]  /*43950*/  LDGSTS.E [R3+0x55a00], [R124.64], P3 ;  /* 0x55a000007c037fae */ /* 0x0003e20009921848 */
[----:B----4-:R-:W-:Y:S02]  /*43960*/  IADD3 R130, P0, R130, UR7, RZ ;  /* 0x0000000782827c10 */ /* 0x010fe4000ff1e0ff */
[----:B------:R-:W-:-:S03]  /*43970*/  IADD3 R126, P1, R126, UR7, RZ ;  /* 0x000000077e7e7c10 */ /* 0x000fc6000ff3e0ff */
[----:B------:R-:W-:Y:S04]  /*43980*/  STL [R1+0xfe0], R130 ;  /* 0x000fe08201007387 */ /* 0x000fe80000100800 */
[----:B------:R4:W-:Y:S04]  /*43990*/  STL [R1+0xfdc], R139 ;  /* 0x000fdc8b01007387 */ /* 0x0009e80000100800 */
[----:B------:R-:W2:Y:S04]  /*439a0*/  LDL.LU R140, [R1+0xfac] ;  /* 0x000fac00018c7983 */ /* 0x000ea80000300800 */
[----:B------:R-:W2:Y:S04]  /*439b0*/  LDL.LU R127, [R1+0xfb0] ;  /* 0x000fb000017f7983 */ /* 0x000ea80000300800 */
[----:B----4-:R-:W4:Y:S01]  /*439c0*/  LDL.LU R139, [R1+0xfa4] ;  /* 0x000fa400018b7983 */ /* 0x010f220000300800 */
[----:B------:R-:W-:-:S03]  /*439d0*/  IADD3.X R137, R137, UR6, RZ, P0, !PT ;  /* 0x0000000689897c10 */ /* 0x000fc600087fe4ff */
[----:B------:R-:W-:Y:S04]  /*439e0*/  STL [R1+0xfd8], R126 ;  /* 0x000fd87e01007387 */ /* 0x000fe80000100800 */
[----:B------:R1:W-:Y:S04]  /*439f0*/  STL [R1+0xfd4], R137 ;  /* 0x000fd48901007387 */ /* 0x0003e80000100800 */
[----:B------:R-:W4:Y:S01]  /*43a00*/  LDL.LU R134, [R1+0xfa8] ;  /* 0x000fa80001867983 */ /* 0x000f220000300800 */
[----:B-1----:R-:W-:Y:S02]  /*43a10*/  IMAD.MOV.U32 R124, RZ, RZ, R130 ;  /* 0x000000ffff7c7224 */ /* 0x002fe400078e0082 */
[----:B------:R-:W-:-:S02]  /*43a20*/  IMAD.MOV.U32 R125, RZ, RZ, R137 ;  /* 0x000000ffff7d7224 */ /* 0x000fc400078e0089 */
[----:B------:R-:W4:Y:S04]  /*43a30*/  LDL.LU R137, [R1+0xf9c] ;  /* 0x000f9c0001897983 */ /* 0x000f280000300800 */
[----:B------:R1:W-:Y:S01]  /*43a40*/  LDGSTS.E [R3+0x56200], [R124.64], P3 ;  /* 0x562000007c037fae */ /* 0x0003e20009921848 */
[----:B---3--:R-:W-:-:S05]  /*43a50*/  IADD3 R2, P0, R2, UR7, RZ ;  /* 0x0000000702027c10 */ /* 0x008fca000ff1e0ff */
[----:B------:R-:W-:Y:S01]  /*43a60*/  STL [R1+0xfd0], R2 ;  /* 0x000fd00201007387 */ /* 0x000fe20000100800 */
[----:B------:R-:W-:-:S05]  /*43a70*/  IADD3.X R136, R136, UR6, RZ, P1, !PT ;  /* 0x0000000688887c10 */ /* 0x000fca0008ffe4ff */
[----:B------:R3:W-:Y:S01]  /*43a80*/  STL [R1+0xfcc], R136 ;  /* 0x000fcc8801007387 */ /* 0x0007e20000100800 */
[----:B-1----:R-:W-:-:S03]  /*43a90*/  MOV R125, R136 ;  /* 0x00000088007d7202 */ /* 0x002fc60000000f00 */
[----:B------:R-:W4:Y:S01]  /*43aa0*/  LDL.LU R130, [R1+0xfa0] ;  /* 0x000fa00001827983 */ /* 0x000f220000300800 */
[----:B------:R-:W-:-:S03]  /*43ab0*/  IMAD.MOV.U32 R124, RZ, RZ, R126 ;  /* 0x000000ffff7c7224 */ /* 0x000fc600078e007e */
[----:B---3--:R-:W3:Y:S01]  /*43ac0*/  LDL.LU R136, [R1+0xf94] ;  /* 0x000f940001887983 */ /* 0x008ee20000300800 */
[----:B------:R-:W-:-:S03]  /*43ad0*/  IADD3 R133, P1, R133, UR7, RZ ;  /* 0x0000000785857c10 */ /* 0x000fc6000ff3e0ff */
[----:B------:R1:W-:Y:S01]  /*43ae0*/  LDGSTS.E [R3+0x56a00], [R124.64], P3 ;  /* 0x56a000007c037fae */ /* 0x0003e20009921848 */
[----:B------:R-:W-:-:S03]  /*43af0*/  IADD3.X R138, R138, UR6, RZ, P0, !PT ;  /* 0x000000068a8a7c10 */ /* 0x000fc600087fe4ff */
[----:B------:R-:W-:Y:S04]  /*43b00*/  STL [R1+0xfc8], R133 ;  /* 0x000fc88501007387 */ /* 0x000fe80000100800 */
[----:B------:R1:W-:Y:S04]  /*43b10*/  STL [R1+0xfc4], R138 ;  /* 0x000fc48a01007387 */ /* 0x0003e80000100800 */
[----:B------:R-:W3:Y:S01]  /*43b20*/  LDL.LU R126, [R1+0xf98] ;  /* 0x000f9800017e7983 */ /* 0x000ee20000300800 */
[----:B-1----:R-:W-:Y:S02]  /*43b30*/  IMAD.MOV.U32 R124, RZ, RZ, R2 ;  /* 0x000000ffff7c7224 */ /* 0x002fe400078e0002 */
[----:B------:R-:W-:-:S02]  /*43b40*/  IMAD.MOV.U32 R125, RZ, RZ, R138 ;  /* 0x000000ffff7d7224 */ /* 0x000fc400078e008a */
[----:B------:R-:W3:Y:S01]  /*43b50*/  LDL.LU R138, [R1+0xf8c] ;  /* 0x000f8c00018a7983 */ /* 0x000ee20000300800 */
[----:B------:R-:W-:-:S03]  /*43b60*/  IADD3 R129, P0, R129, UR7, RZ ;  /* 0x0000000781817c10 */ /* 0x000fc6000ff1e0ff */
[----:B------:R1:W-:Y:S01]  /*43b70*/  LDGSTS.E [R3+0x57200], [R124.64], P3 ;  /* 0x572000007c037fae */ /* 0x0003e20009921848 */
[----:B------:R-:W-:-:S03]  /*43b80*/  IADD3.X R141, R141, UR6, RZ, P1, !PT ;  /* 0x000000068d8d7c10 */ /* 0x000fc60008ffe4ff */
[----:B------:R-:W-:Y:S04]  /*43b90*/  STL [R1+0xfc0], R129 ;  /* 0x000fc08101007387 */ /* 0x000fe80000100800 */
[----:B------:R-:W-:Y:S04]  /*43ba0*/  STL [R1+0xfbc], R141 ;  /* 0x000fbc8d01007387 */ /* 0x000fe80000100800 */
[----:B------:R-:W3:Y:S01]  /*43bb0*/  LDL.LU R2, [R1+0xf90] ;  /* 0x000f900001027983 */ /* 0x000ee20000300800 */
[----:B-1----:R-:W-:Y:S02]  /*43bc0*/  IMAD.MOV.U32 R124, RZ, RZ, R133 ;  /* 0x000000ffff7c7224 */ /* 0x002fe400078e0085 */
[----:B------:R-:W-:Y:S01]  /*43bd0*/  IMAD.MOV.U32 R125, RZ, RZ, R141 ;  /* 0x000000ffff7d7224 */ /* 0x000fe200078e008d */
[----:B------:R-:W3:Y:S04]  /*43be0*/  LDL.LU R133, [R1+0xf88] ;  /* 0x000f880001857983 */ /* 0x000ee80000300800 */
[----:B------:R1:W-:Y:S01]  /*43bf0*/  LDGSTS.E [R3+0x57a00], [R124.64], P3 ;  /* 0x57a000007c037fae */ /* 0x0003e20009921848 */
[----:B------:R-:W-:-:S02]  /*43c00*/  IADD3 R132, P1, R132, UR7, RZ ;  /* 0x0000000784847c10 */ /* 0x000fc4000ff3e0ff */
[----:B------:R-:W-:-:S03]  /*43c10*/  IADD3.X R135, R135, UR6, RZ, P0, !PT ;  /* 0x0000000687877c10 */ /* 0x000fc600087fe4ff */
[----:B------:R-:W-:Y:S01]  /*43c20*/  STL [R1+0xfb8], R132 ;  /* 0x000fb88401007387 */ /* 0x000fe20000100800 */
[----:B-1----:R-:W-:-:S03]  /*43c30*/  IMAD.MOV.U32 R124, RZ, RZ, R129 ;  /* 0x000000ffff7c7224 */ /* 0x002fc600078e0081 */
[----:B------:R1:W-:Y:S01]  /*43c40*/  STL [R1+0xfb4], R135 ;  /* 0x000fb48701007387 */ /* 0x0003e20000100800 */
[----:B------:R-:W-:-:S05]  /*43c50*/  IMAD.MOV.U32 R125, RZ, RZ, R135 ;  /* 0x000000ffff7d7224 */ /* 0x000fca00078e0087 */
[----:B------:R1:W-:Y:S04]  /*43c60*/  LDGSTS.E [R3+0x58200], [R124.64], P3 ;  /* 0x582000007c037fae */ /* 0x0003e80009921848 */
[----:B-1----:R-:W3:Y:S01]  /*43c70*/  LDL.LU R135, [R1+0xf84] ;  /* 0x000f840001877983 */ /* 0x002ee20000300800 */
[----:B------:R-:W-:Y:S02]  /*43c80*/  MOV R124, R132 ;  /* 0x00000084007c7202 */ /* 0x000fe40000000f00 */
[----:B--2---:R-:W-:Y:S02]  /*43c90*/  IADD3.X R140, R140, UR6, RZ, P1, !PT ;  /* 0x000000068c8c7c10 */ /* 0x004fe40008ffe4ff */
[----:B------:R-:W-:-:S04]  /*43ca0*/  IADD3 R127, P0, R127, UR7, RZ ;  /* 0x000000077f7f7c10 */ /* 0x000fc8000ff1e0ff */
[----:B----4-:R-:W-:Y:S01]  /*43cb0*/  IADD3.X R139, R139, UR6, RZ, P0, !PT ;  /* 0x000000068b8b7c10 */ /* 0x010fe200087fe4ff */
[----:B------:R-:W-:Y:S04]  /*43cc0*/  STL [R1+0xfb0], R127 ;  /* 0x000fb07f01007387 */ /* 0x000fe80000100800 */
[----:B------:R1:W-:Y:S04]  /*43cd0*/  STL [R1+0xfac], R140 ;  /* 0x000fac8c01007387 */ /* 0x0003e80000100800 */
[----:B------:R-:W2:Y:S01]  /*43ce0*/  LDL.LU R129, [R1+0xf80] ;  /* 0x000f800001817983 */ /* 0x000ea20000300800 */
[----:B------:R-:W-:-:S03]  /*43cf0*/  IADD3 R134, P1, R134, UR7, RZ ;  /* 0x0000000786867c10 */ /* 0x000fc6000ff3e0ff */
[----:B------:R-:W4:Y:S01]  /*43d00*/  LDL.LU R141, [R1+0xf7c] ;  /* 0x000f7c00018d7983 */ /* 0x000f220000300800 */
[----:B------:R-:W-:-:S03]  /*43d10*/  IMAD.MOV.U32 R125, RZ, RZ, R140 ;  /* 0x000000ffff7d7224 */ /* 0x000fc600078e008c */
[----:B------:R-:W-:Y:S04]  /*43d20*/  STL [R1+0xfa8], R134 ;  /* 0x000fa88601007387 */ /* 0x000fe80000100800 */
[----:B------:R3:W-:Y:S04]  /*43d30*/  STL [R1+0xfa4], R139 ;  /* 0x000fa48b01007387 */ /* 0x0007e80000100800 */
[----:B------:R-:W4:Y:S04]  /*43d40*/  LDL.LU R132, [R1+0xf78] ;  /* 0x000f780001847983 */ /* 0x000f280000300800 */
[----:B-1----:R-:W4:Y:S01]  /*43d50*/  LDL.LU R140, [R1+0xf74] ;  /* 0x000f7400018c7983 */ /* 0x002f220000300800 */
[----:B------:R-:W-:-:S03]  /*43d60*/  IADD3.X R137, R137, UR6, RZ, P1, !PT ;  /* 0x0000000689897c10 */ /* 0x000fc60008ffe4ff */
[----:B------:R1:W-:Y:S01]  /*43d70*/  LDGSTS.E [R3+0x58a00], [R124.64], P3 ;  /* 0x58a000007c037fae */ /* 0x0003e20009921848 */
[----:B------:R-:W-:Y:S01]  /*43d80*/  IADD3 R130, P0, R130, UR7, RZ ;  /* 0x0000000782827c10 */ /* 0x000fe2000ff1e0ff */
[----:B-1----:R-:W-:Y:S02]  /*43d90*/  IMAD.MOV.U32 R124, RZ, RZ, R127 ;  /* 0x000000ffff7c7224 */ /* 0x002fe400078e007f */
[----:B------:R-:W-:Y:S02]  /*43da0*/  IMAD.MOV.U32 R125, RZ, RZ, R139 ;  /* 0x000000ffff7d7224 */ /* 0x000fe400078e008b */
[----:B------:R-:W-:Y:S01]  /*43db0*/  STL [R1+0xfa0], R130 ;  /* 0x000fa08201007387 */ /* 0x000fe20000100800 */
[----:B---3--:R-:W-:-:S03]  /*43dc0*/  IADD3.X R136, R136, UR6, RZ, P0, !PT ;  /* 0x0000000688887c10 */ /* 0x008fc600087fe4ff */
[----:B------:R1:W-:Y:S04]  /*43dd0*/  STL [R1+0xf9c], R137 ;  /* 0x000f9c8901007387 */ /* 0x0003e80000100800 */
[----:B------:R-:W3:Y:S04]  /*43de0*/  LDL.LU R127, [R1+0xf70] ;  /* 0x000f7000017f7983 */ /* 0x000ee80000300800 */
[----:B------:R-:W3:Y:S04]  /*43df0*/  LDL.LU R139, [R1+0xf6c] ;  /* 0x000f6c00018b7983 */ /* 0x000ee80000300800 */
[----:B------:R1:W-:Y:S01]  /*43e00*/  LDGSTS.E [R3+0x59200], [R124.64], P3 ;  /* 0x592000007c037fae */ /* 0x0003e20009921848 */
[----:B------:R-:W-:-:S05]  /*43e10*/  IADD3 R126, P1, R126, UR7, RZ ;  /* 0x000000077e7e7c10 */ /* 0x000fca000ff3e0ff */
[----:B------:R-:W-:Y:S01]  /*43e20*/  STL [R1+0xf98], R126 ;  /* 0x000f987e01007387 */ /* 0x000fe20000100800 */
[----:B-1----:R-:W-:-:S03]  /*43e30*/  IMAD.MOV.U32 R124, RZ, RZ, R134 ;  /* 0x000000ffff7c7224 */ /* 0x002fc600078e0086 */
[----:B------:R1:W-:Y:S01]  /*43e40*/  STL [R1+0xf94], R136 ;  /* 0x000f948801007387 */ /* 0x0003e20000100800 */
[----:B------:R-:W-:-:S03]  /*43e50*/  IMAD.MOV.U32 R125, RZ, RZ, R137 ;  /* 0x000000ffff7d7224 */ /* 0x000fc600078e0089 */
[----:B------:R-:W3:Y:S04]  /*43e60*/  LDL.LU R134, [R1+0xf68] ;  /* 0x000f680001867983 */ /* 0x000ee80000300800 */
[----:B------:R-:W3:Y:S01]  /*43e70*/  LDL.LU R137, [R1+0xf64] ;  /* 0x000f640001897983 */ /* 0x000ee20000300800 */
[----:B------:R-:W-:-:S03]  /*43e80*/  IADD3.X R138, R138, UR6, RZ, P1, !PT ;  /* 0x000000068a8a7c10 */ /* 0x000fc60008ffe4ff */
[----:B------:R1:W-:Y:S01]  /*43e90*/  LDGSTS.E [R3+0x59a00], [R124.64], P3 ;  /* 0x59a000007c037fae */ /* 0x0003e20009921848 */
[----:B------:R-:W-:-:S05]  /*43ea0*/  IADD3 R2, P0, R2, UR7, RZ ;  /* 0x0000000702027c10 */ /* 0x000fca000ff1e0ff */
[----:B------:R-:W-:Y:S01]  /*43eb0*/  STL [R1+0xf90], R2 ;  /* 0x000f900201007387 */ /* 0x000fe20000100800 */
[----:B-1----:R-:W-:Y:S01]  /*43ec0*/  IMAD.MOV.U32 R124, RZ, RZ, R130 ;  /* 0x000000ffff7c7224 */ /* 0x002fe200078e0082 */
[----:B------:R-:W-:Y:S02]  /*43ed0*/  MOV R125, R136 ;  /* 0x00000088007d7202 */ /* 0x000fe40000000f00 */
[----:B------:R1:W-:Y:S01]  /*43ee0*/  STL [R1+0xf8c], R138 ;  /* 0x000f8c8a01007387 */ /* 0x0003e20000100800 */
[----:B------:R-:W-:-:S03]  /*43ef0*/  IADD3 R133, P1, R133, UR7, RZ ;  /* 0x0000000785857c10 */ /* 0x000fc6000ff3e0ff */
[----:B------:R1:W-:Y:S04]  /*43f00*/  LDGSTS.E [R3+0x5a200], [R124.64], P3 ;  /* 0x5a2000007c037fae */ /* 0x0003e80009921848 */
[----:B------:R-:W3:Y:S04]  /*43f10*/  LDL.LU R136, [R1+0xf5c] ;  /* 0x000f5c0001887983 */ /* 0x000ee80000300800 */
[----:B------:R-:W3:Y:S01]  /*43f20*/  LDL.LU R130, [R1+0xf60] ;  /* 0x000f600001827983 */ /* 0x000ee20000300800 */
[----:B-1----:R-:W-:Y:S02]  /*43f30*/  IMAD.MOV.U32 R124, RZ, RZ, R126 ;  /* 0x000000ffff7c7224 */ /* 0x002fe400078e007e */
[----:B------:R-:W-:Y:S01]  /*43f40*/  IMAD.MOV.U32 R125, RZ, RZ, R138 ;  /* 0x000000ffff7d7224 */ /* 0x000fe200078e008a */
[----:B------:R-:W-:Y:S01]  /*43f50*/  IADD3.X R135, R135, UR6, RZ, P0, !PT ;  /* 0x0000000687877c10 */ /* 0x000fe200087fe4ff */
[----:B------:R-:W3:Y:S04]  /*43f60*/  LDL.LU R138, [R1+0xf54] ;  /* 0x000f5400018a7983 */ /* 0x000ee80000300800 */
[----:B------:R-:W-:Y:S04]  /*43f70*/  STL [R1+0xf88], R133 ;  /* 0x000f888501007387 */ /* 0x000fe80000100800 */
[----:B------:R1:W-:Y:S04]  /*43f80*/  LDGSTS.E [R3+0x5aa00], [R124.64], P3 ;  /* 0x5aa000007c037fae */ /* 0x0003e80009921848 */
[----:B------:R1:W-:Y:S04]  /*43f90*/  STL [R1+0xf84], R135 ;  /* 0x000f848701007387 */ /* 0x0003e80000100800 */
[----:B------:R-:W3:Y:S01]  /*43fa0*/  LDL.LU R126, [R1+0xf58] ;  /* 0x000f5800017e7983 */ /* 0x000ee20000300800 */
[----:B-1----:R-:W-:-:S02]  /*43fb0*/  IMAD.MOV.U32 R124, RZ, RZ, R2 ;  /* 0x000000ffff7c7224 */ /* 0x002fc400078e0002 */
[----:B------:R-:W-:Y:S02]  /*43fc0*/  IMAD.MOV.U32 R125, RZ, RZ, R135 ;  /* 0x000000ffff7d7224 */ /* 0x000fe400078e0087 */
[----:B------:R-:W3:Y:S04]  /*43fd0*/  LDL.LU R135, [R1+0xf4c] ;  /* 0x000f4c0001877983 */ /* 0x000ee80000300800 */
[----:B------:R1:W-:Y:S02]  /*43fe0*/  LDGSTS.E [R3+0x5b200], [R124.64], P3 ;  /* 0x5b2000007c037fae */ /* 0x0003e40009921848 */
[----:B-1----:R-:W-:Y:S01]  /*43ff0*/  IMAD.MOV.U32 R124, RZ, RZ, R133 ;  /* 0x000000ffff7c7224 */ /* 0x002fe200078e0085 */
[----:B--2---:R-:W-:Y:S02]  /*44000*/  IADD3 R129, P0, R129, UR7, RZ ;  /* 0x0000000781817c10 */ /* 0x004fe4000ff1e0ff */
[----:B----4-:R-:W-:-:S03]  /*44010*/  IADD3.X R141, R141, UR6, RZ, P1, !PT ;  /* 0x000000068d8d7c10 */ /* 0x010fc60008ffe4ff */
[----:B------:R-:W-:Y:S04]  /*44020*/  STL [R1+0xf80], R129 ;  /* 0x000f808101007387 */ /* 0x000fe80000100800 */
[----:B------:R1:W-:Y:S01]  /*44030*/  STL [R1+0xf7c], R141 ;  /* 0x000f7c8d01007387 */ /* 0x0003e20000100800 */
[----:B------:R-:W-:-:S03]  /*44040*/  IMAD.MOV.U32 R125, RZ, RZ, R141 ;  /* 0x000000ffff7d7224 */ /* 0x000fc600078e008d */
[----:B------:R-:W2:Y:S01]  /*44050*/  LDL.LU R2, [R1+0xf50] ;  /* 0x000f500001027983 */ /* 0x000ea20000300800 */
[----:B------:R-:W-:-:S03]  /*44060*/  IADD3 R132, P1, R132, UR7, RZ ;  /* 0x0000000784847c10 */ /* 0x000fc6000ff3e0ff */
[----:B------:R-:W4:Y:S01]  /*44070*/  LDL.LU R133, [R1+0xf44] ;  /* 0x000f440001857983 */ /* 0x000f220000300800 */
[----:B------:R-:W-:-:S03]  /*44080*/  IADD3.X R140, R140, UR6, RZ, P0, !PT ;  /* 0x000000068c8c7c10 */ /* 0x000fc600087fe4ff */
[----:B------:R3:W-:Y:S04]  /*44090*/  STL [R1+0xf78], R132 ;  /* 0x000f788401007387 */ /* 0x0007e80000100800 */
[----:B------:R-:W-:Y:S04]  /*440a0*/  STL [R1+0xf74], R140 ;  /* 0x000f748c01007387 */ /* 0x000fe80000100800 */
[----:B-1----:R-:W4:Y:S04]  /*440b0*/  LDL.LU R141, [R1+0xf48] ;  /* 0x000f4800018d7983 */ /* 0x002f280000300800 */
[----:B------:R1:W-:Y:S04]  /*440c0*/  LDGSTS.E [R3+0x5ba00], [R124.64], P3 ;  /* 0x5ba000007c037fae */ /* 0x0003e80009921848 */
[----:B------:R-:W4:Y:S01]  /*440d0*/  LDL.LU R142, [R1+0xf40] ;  /* 0x000f4000018e7983 */ /* 0x000f220000300800 */
[----:B-1----:R-:W-:Y:S01]  /*440e0*/  MOV R124, R129 ;  /* 0x00000081007c7202 */ /* 0x002fe20000000f00 */
[----:B------:R-:W-:Y:S01]  /*440f0*/  IMAD.MOV.U32 R125, RZ, RZ, R140 ;  /* 0x000000ffff7d7224 */ /* 0x000fe200078e008c */
[----:B---3--:R-:W-:-:S04]  /*44100*/  IADD3 R127, P0, R127, UR7, RZ ;  /* 0x000000077f7f7c10 */ /* 0x008fc8000ff1e0ff */
        /* <DEDUP_REMOVED lines=18> */
[----:B------:R-:W-:Y:S01]  /*44230*/  IADD3 R130, P0, R130, UR7, RZ ;  /* 0x0000000782827c10 */ /* 0x000fe2000ff1e0ff */
[----:B-1----:R-:W-:Y:S01]  /*44240*/  IMAD.MOV.U32 R124, RZ, RZ, R134 ;  /* 0x000000ffff7c7224 */ /* 0x002fe200078e0086 */
[----:B------:R-:W-:-:S03]  /*44250*/  MOV R125, R136 ;  /* 0x00000088007d7202 */ /* 0x000fc60000000f00 */
[----:B------:R-:W-:Y:S01]  /*44260*/  STL [R1+0xf60], R130 ;  /* 0x000f608201007387 */ /* 0x000fe20000100800 */
[----:B------:R-:W-:-:S03]  /*44270*/  IADD3.X R138, R138, UR6, RZ, P0, !PT ;  /* 0x000000068a8a7c10 */ /* 0x000fc600087fe4ff */
[----:B------:R1:W-:Y:S04]  /*44280*/  LDGSTS.E [R3+0x5da00], [R124.64], P3 ;  /* 0x5da000007c037fae */ /* 0x0003e80009921848 */
[----:B------:R1:W-:Y:S04]  /*44290*/  STL [R1+0xf5c], R136 ;  /* 0x000f5c8801007387 */ /* 0x0003e80000100800 */
[----:B------:R-:W3:Y:S01]  /*442a0*/  LDL.LU R127, [R1+0xf30] ;  /* 0x000f3000017f7983 */ /* 0x000ee20000300800 */
[----:B-1----:R-:W-:Y:S01]  /*442b0*/  IMAD.MOV.U32 R124, RZ, RZ, R130 ;  /* 0x000000ffff7c7224 */ /* 0x002fe200078e0082 */
[----:B------:R-:W-:Y:S01]  /*442c0*/  IADD3 R126, P1, R126, UR7, RZ ;  /* 0x000000077e7e7c10 */ /* 0x000fe2000ff3e0ff */
[----:B------:R-:W-:Y:S01]  /*442d0*/  IMAD.MOV.U32 R125, RZ, RZ, R138 ;  /* 0x000000ffff7d7224 */ /* 0x000fe200078e008a */
[----:B------:R-:W3:Y:S04]  /*442e0*/  LDL.LU R136, [R1+0xf2c] ;  /* 0x000f2c0001887983 */ /* 0x000ee80000300800 */
[----:B------:R-:W-:Y:S01]  /*442f0*/  STL [R1+0xf58], R126 ;  /* 0x000f587e01007387 */ /* 0x000fe20000100800 */
[----:B------:R-:W-:-:S03]  /*44300*/  IADD3.X R135, R135, UR6, RZ, P1, !PT ;  /* 0x0000000687877c10 */ /* 0x000fc60008ffe4ff */
[----:B------:R1:W-:Y:S04]  /*44310*/  STL [R1+0xf54], R138 ;  /* 0x000f548a01007387 */ /* 0x0003e80000100800 */
[----:B------:R-:W3:Y:S04]  /*44320*/  LDL.LU R134, [R1+0xf28] ;  /* 0x000f280001867983 */ /* 0x000ee80000300800 */
[----:B------:R1:W-:Y:S04]  /*44330*/  LDGSTS.E [R3+0x5e200], [R124.64], P3 ;  /* 0x5e2000007c037fae */ /* 0x0003e80009921848 */
[----:B-1----:R-:W3:Y:S01]  /*44340*/  LDL.LU R138, [R1+0xf24] ;  /* 0x000f2400018a7983 */ /* 0x002ee20000300800 */
[----:B------:R-:W-:-:S02]  /*44350*/  IMAD.MOV.U32 R124, RZ, RZ, R126 ;  /* 0x000000ffff7c7224 */ /* 0x000fc400078e007e */
[----:B------:R-:W-:-:S05]  /*44360*/  IMAD.MOV.U32 R125, RZ, RZ, R135 ;  /* 0x000000ffff7d7224 */ /* 0x000fca00078e0087 */
[----:B------:R1:W-:Y:S01]  /*44370*/  LDGSTS.E [R3+0x5ea00], [R124.64], P3 ;  /* 0x5ea000007c037fae */ /* 0x0003e20009921848 */
[----:B--2---:R-:W-:-:S04]  /*44380*/  IADD3 R2, P0, R2, UR7, RZ ;  /* 0x0000000702027c10 */ /* 0x004fc8000ff1e0ff */
[----:B----4-:R-:W-:Y:S01]  /*44390*/  IADD3.X R133, R133, UR6, RZ, P0, !PT ;  /* 0x0000000685857c10 */ /* 0x010fe200087fe4ff */
[----:B------:R-:W-:Y:S04]  /*443a0*/  STL [R1+0xf50], R2 ;  /* 0x000f500201007387 */ /* 0x000fe80000100800 */
[----:B------:R2:W-:Y:S01]  /*443b0*/  STL [R1+0xf4c], R135 ;  /* 0x000f4c8701007387 */ /* 0x0005e20000100800 */
[----:B-1----:R-:W-:-:S03]  /*443c0*/  IMAD.MOV.U32 R125, RZ, RZ, R133 ;  /* 0x000000ffff7d7224 */ /* 0x002fc600078e0085 */
[----:B------:R-:W4:Y:S01]  /*443d0*/  LDL.LU R130, [R1+0xf20] ;  /* 0x000f200001827983 */ /* 0x000f220000300800 */
[----:B------:R-:W-:-:S03]  /*443e0*/  IADD3 R141, P1, R141, UR7, RZ ;  /* 0x000000078d8d7c10 */ /* 0x000fc6000ff3e0ff */
[----:B--2---:R-:W2:Y:S04]  /*443f0*/  LDL.LU R135, [R1+0xf1c] ;  /* 0x000f1c0001877983 */ /* 0x004ea80000300800 */
[----:B------:R-:W-:Y:S04]  /*44400*/  STL [R1+0xf48], R141 ;  /* 0x000f488d01007387 */ /* 0x000fe80000100800 */
[----:B------:R1:W-:Y:S01]  /*44410*/  STL [R1+0xf44], R133 ;  /* 0x000f448501007387 */ /* 0x0003e20000100800 */
[----:B------:R-:W-:-:S03]  /*44420*/  IADD3.X R142, R142, UR6, RZ, P1, !PT ;  /* 0x000000068e8e7c10 */ /* 0x000fc60008ffe4ff */
[----:B------:R-:W2:Y:S04]  /*44430*/  LDL.LU R126, [R1+0xf18] ;  /* 0x000f1800017e7983 */ /* 0x000ea80000300800 */
[----:B------:R-:W2:Y:S04]  /*44440*/  LDL.LU R139, [R1+0xf14] ;  /* 0x000f1400018b7983 */ /* 0x000ea80000300800 */
[----:B-1----:R-:W1:Y:S01]  /*44450*/  S2R R133, SR_TID.X ;  /* 0x0000000000857919 */ /* 0x002e620000002100 */
[----:B------:R-:W-:-:S05]  /*44460*/  IMAD.MOV.U32 R124, RZ, RZ, R2 ;  /* 0x000000ffff7c7224 */ /* 0x000fca00078e0002 */
[----:B------:R3:W-:Y:S02]  /*44470*/  LDGSTS.E [R3+0x5f200], [R124.64], P3 ;  /* 0x5f2000007c037fae */ /* 0x0007e40009921848 */
[----:B---3--:R-:W-:Y:S02]  /*44480*/  IADD3 R129, P0, R129, UR7, RZ ;  /* 0x0000000781817c10 */ /* 0x008fe4000ff1e0ff */
[----:B------:R-:W-:-:S03]  /*44490*/  IADD3 R132, P1, R132, UR7, RZ ;  /* 0x0000000784847c10 */ /* 0x000fc6000ff3e0ff */
[----:B------:R-:W-:Y:S01]  /*444a0*/  STL [R1+0xf3c], R129 ;  /* 0x000f3c8101007387 */ /* 0x000fe20000100800 */
[----:B------:R-:W-:-:S03]  /*444b0*/  IMAD.MOV.U32 R124, RZ, RZ, R141 ;  /* 0x000000ffff7c7224 */ /* 0x000fc600078e008d */
[----:B------:R-:W-:Y:S01]  /*444c0*/  STL [R1+0xf40], R142 ;  /* 0x000f408e01007387 */ /* 0x000fe20000100800 */
[----:B-1----:R-:W-:-:S03]  /*444d0*/  SHF.R.S32.HI R187, RZ, 0x6, R133 ;  /* 0x00000006ffbb7819 */ /* 0x002fc60000011485 */
[----:B------:R-:W3:Y:S01]  /*444e0*/  LDL.LU R140, [R1+0xf10] ;  /* 0x000f1000018c7983 */ /* 0x000ee20000300800 */
[----:B------:R-:W-:-:S03]  /*444f0*/  LOP3.LUT R133, R133, 0x3f, RZ, 0xc0, !PT ;  /* 0x0000003f85857812 */ /* 0x000fc600078ec0ff */
[----:B------:R-:W-:Y:S01]  /*44500*/  STL [R1+0xf38], R132 ;  /* 0x000f388401007387 */ /* 0x000fe20000100800 */
[----:B------:R-:W-:Y:S01]  /*44510*/  SGXT R187, R187, 0x1 ;  /* 0x00000001bbbb781a */ /* 0x000fe20000000200 */
[----:B------:R-:W-:Y:S01]  /*44520*/  IMAD.SHL.U32 R133, R133, 0x4, RZ ;  /* 0x0000000485857824 */ /* 0x000fe200078e00ff */
[----:B------:R-:W-:-:S05]  /*44530*/  IADD3.X R137, R137, UR6, RZ, P0, !PT ;  /* 0x0000000689897c10 */ /* 0x000fca00087fe4ff */
[----:B------:R1:W-:Y:S04]  /*44540*/  STL [R1+0xf34], R137 ;  /* 0x000f348901007387 */ /* 0x0003e80000100800 */
[----:B------:R-:W3:Y:S01]  /*44550*/  LDL.LU R141, [R1+0xf0c] ;  /* 0x000f0c00018d7983 */ /* 0x000ee20000300800 */
[----:B------:R-:W-:Y:S01]  /*44560*/  LOP3.LUT R133, R133, 0x110, R187, 0x78, !PT ;  /* 0x0000011085857812 */ /* 0x000fe200078e78bb */
[----:B------:R-:W-:Y:S01]  /*44570*/  IMAD.MOV.U32 R125, RZ, RZ, R142 ;  /* 0x000000ffff7d7224 */ /* 0x000fe200078e008e */
[----:B------:R-:W-:Y:S02]  /*44580*/  MOV R2, UR5 ;  /* 0x0000000500027c02 */ /* 0x000fe40008000f00 */
[----:B------:R-:W-:Y:S02]  /*44590*/  LOP3.LUT R133, R133, 0x40, RZ, 0x3c, !PT ;  /* 0x0000004085857812 */ /* 0x000fe400078e3cff */
[----:B------:R1:W-:Y:S03]  /*445a0*/  LDGSTS.E [R3+0x5fa00], [R124.64], P3 ;  /* 0x5fa000007c037fae */ /* 0x0003e60009921848 */
[----:B------:R-:W-:-:S02]  /*445b0*/  IMAD R2, R2, 0x10000, R133 ;  /* 0x0001000002027824 */ /* 0x000fc400078e0285 */
[----:B------:R-:W3:Y:S04]  /*445c0*/  LDL.LU R133, [R1+0xf08] ;  /* 0x000f080001857983 */ /* 0x000ee80000300800 */
[----:B-1----:R-:W3:Y:S01]  /*445d0*/  LDL.LU R3, [R1+0xf04] ;  /* 0x000f040001037983 */ /* 0x002ee20000300800 */
[----:B------:R-:W-:Y:S01]  /*445e0*/  IMAD.MOV.U32 R124, RZ, RZ, R129 ;  /* 0x000000ffff7c7224 */ /* 0x000fe200078e0081 */
[----:B------:R-:W-:Y:S01]  /*445f0*/  IADD3 R127, P0, R127, UR7, RZ ;  /* 0x000000077f7f7c10 */ /* 0x000fe2000ff1e0ff */
[----:B------:R-:W-:-:S04]  /*44600*/  IMAD.MOV.U32 R125, RZ, RZ, R137 ;  /* 0x000000ffff7d7224 */ /* 0x000fc800078e0089 */
[----:B------:R-:W-:Y:S01]  /*44610*/  STL [R1+0xf30], R127 ;  /* 0x000f307f01007387 */ /* 0x000fe20000100800 */
[----:B------:R-:W-:-:S03]  /*44620*/  IADD3.X R136, R136, UR6, RZ, P1, !PT ;  /* 0x0000000688887c10 */ /* 0x000fc60008ffe4ff */
[----:B------:R1:W-:Y:S04]  /*44630*/  LDGSTS.E [R2+0x50400], [R124.64], P3 ;  /* 0x504000007c027fae */ /* 0x0003e80009921848 */
[----:B------:R1:W-:Y:S04]  /*44640*/  STL [R1+0xf2c], R136 ;  /* 0x000f2c8801007387 */ /* 0x0003e80000100800 */
[----:B------:R-:W3:Y:S01]  /*44650*/  LDL.LU R137, [R1+0xefc] ;  /* 0x000efc0001897983 */ /* 0x000ee20000300800 */
[----:B------:R-:W-:-:S03]  /*44660*/  IADD3 R134, P1, R134, UR7, RZ ;  /* 0x0000000786867c10 */ /* 0x000fc6000ff3e0ff */
[----:B------:R-:W3:Y:S01]  /*44670*/  LDL.LU R129, [R1+0xf00] ;  /* 0x000f000001817983 */ /* 0x000ee20000300800 */
[----:B-1----:R-:W-:Y:S01]  /*44680*/  IMAD.MOV.U32 R125, RZ, RZ, R136 ;  /* 0x000000ffff7d7224 */ /* 0x002fe200078e0088 */
[----:B------:R-:W-:Y:S02]  /*44690*/  MOV R124, R132 ;  /* 0x00000084007c7202 */ /* 0x000fe40000000f00 */
[----:B------:R-:W3:Y:S01]  /*446a0*/  LDL.LU R136, [R1+0xef4] ;  /* 0x000ef40001887983 */ /* 0x000ee20000300800 */
[----:B------:R-:W-:-:S03]  /*446b0*/  IADD3.X R138, R138, UR6, RZ, P0, !PT ;  /* 0x000000068a8a7c10 */ /* 0x000fc600087fe4ff */
[----:B------:R-:W-:Y:S04]  /*446c0*/  STL [R1+0xf28], R134 ;  /* 0x000f288601007387 */ /* 0x000fe80000100800 */
[----:B------:R1:W-:Y:S04]  /*446d0*/  STL [R1+0xf24], R138 ;  /* 0x000f248a01007387 */ /* 0x0003e80000100800 */
[----:B------:R-:W3:Y:S04]  /*446e0*/  LDL.LU R132, [R1+0xef8] ;  /* 0x000ef80001847983 */ /* 0x000ee80000300800 */
[----:B------:R1:W-:Y:S02]  /*446f0*/  LDGSTS.E [R2+0x50c00], [R124.64], P3 ;  /* 0x50c000007c027fae */ /* 0x0003e40009921848 */
[----:B-1----:R-:W-:-:S02]  /*44700*/  IMAD.MOV.U32 R124, RZ, RZ, R127 ;  /* 0x000000ffff7c7224 */ /* 0x002fc400078e007f */
[----:B------:R-:W-:Y:S02]  /*44710*/  IMAD.MOV.U32 R125, RZ, RZ, R138 ;  /* 0x000000ffff7d7224 */ /* 0x000fe400078e008a */
[----:B------:R-:W3:Y:S04]  /*44720*/  LDL.LU R138, [R1+0xeec] ;  /* 0x000eec00018a7983 */ /* 0x000ee80000300800 */
[----:B------:R1:W-:Y:S02]  /*44730*/  LDGSTS.E [R2+0x51400], [R124.64], P3 ;  /* 0x514000007c027fae */ /* 0x0003e40009921848 */
[----:B-1----:R-:W-:Y:S01]  /*44740*/  IMAD.MOV.U32 R124, RZ, RZ, R134 ;  /* 0x000000ffff7c7224 */ /* 0x002fe200078e0086 */
[----:B----4-:R-:W-:Y:S02]  /*44750*/  IADD3 R130, P0, R130, UR7, RZ ;  /* 0x0000000782827c10 */ /* 0x010fe4000ff1e0ff */
[----:B--2---:R-:W-:-:S03]  /*44760*/  IADD3.X R135, R135, UR6, RZ, P1, !PT ;  /* 0x0000000687877c10 */ /* 0x004fc60008ffe4ff */
[----:B------:R-:W-:Y:S04]  /*44770*/  STL [R1+0xf20], R130 ;  /* 0x000f208201007387 */ /* 0x000fe80000100800 */
[----:B------:R1:W-:Y:S01]  /*44780*/  STL [R1+0xf1c], R135 ;  /* 0x000f1c8701007387 */ /* 0x0003e20000100800 */
[----:B------:R-:W-:-:S03]  /*44790*/  IMAD.MOV.U32 R125, RZ, RZ, R135 ;  /* 0x000000ffff7d7224 */ /* 0x000fc600078e0087 */
[----:B------:R-:W2:Y:S01]  /*447a0*/  LDL.LU R127, [R1+0xef0] ;  /* 0x000ef000017f7983 */ /* 0x000ea20000300800 */
[----:B------:R-:W-:-:S03]  /*447b0*/  IADD3 R126, P1, R126, UR7, RZ ;  /* 0x000000077e7e7c10 */ /* 0x000fc6000ff3e0ff */
[----:B------:R4:W-:Y:S01]  /*447c0*/  LDGSTS.E [R2+0x51c00], [R124.64], P3 ;  /* 0x51c000007c027fae */ /* 0x0009e20009921848 */
[----:B------:R-:W-:-:S03]  /*447d0*/  IADD3.X R139, R139, UR6, RZ, P0, !PT ;  /* 0x000000068b8b7c10 */ /* 0x000fc600087fe4ff */
[----:B-1----:R-:W2:Y:S04]  /*447e0*/  LDL.LU R135, [R1+0xee4] ;  /* 0x000ee40001877983 */ /* 0x002ea80000300800 */
[----:B------:R-:W-:Y:S04]  /*447f0*/  STL [R1+0xf18], R126 ;  /* 0x000f187e01007387 */ /* 0x000fe80000100800 */
[----:B------:R1:W-:Y:S04]  /*44800*/  STL [R1+0xf14], R139 ;  /* 0x000f148b01007387 */ /* 0x0003e80000100800 */
[----:B------:R-:W2:Y:S01]  /*44810*/  LDL.LU R134, [R1+0xee8] ;  /* 0x000ee80001867983 */ /* 0x000ea20000300800 */
[----:B----4-:R-:W-:Y:S01]  /*44820*/  MOV R125, R139 ;  /* 0x0000008b007d7202 */ /* 0x010fe20000000f00 */
[----:B------:R-:W-:-:S02]  /*44830*/  IMAD.MOV.U32 R124, RZ, RZ, R130 ;  /* 0x000000ffff7c7224 */ /* 0x000fc400078e0082 */
[----:B-1----:R-:W4:Y:S04]  /*44840*/  LDL.LU R139, [R1+0xedc] ;  /* 0x000edc00018b7983 */ /* 0x002f280000300800 */
[----:B------:R1:W-:Y:S01]  /*44850*/  LDGSTS.E [R2+0x52400], [R124.64], P3 ;  /* 0x524000007c027fae */ /* 0x0003e20009921848 */
[----:B---3--:R-:W-:-:S05]  /*44860*/  IADD3 R140, P0, R140, UR7, RZ ;  /* 0x000000078c8c7c10 */ /* 0x008fca000ff1e0ff */
[----:B------:R3:W-:Y:S01]  /*44870*/  STL [R1+0xf10], R140 ;  /* 0x000f108c01007387 */ /* 0x0007e20000100800 */
[----:B-1----:R-:W-:Y:S01]  /*44880*/  IMAD.MOV.U32 R124, RZ, RZ, R126 ;  /* 0x000000ffff7c7224 */ /* 0x002fe200078e007e */
[----:B------:R-:W-:-:S05]  /*44890*/  IADD3.X R141, R141, UR6, RZ, P1, !PT ;  /* 0x000000068d8d7c10 */ /* 0x000fca0008ffe4ff */
[----:B------:R-:W-:Y:S04]  /*448a0*/  STL [R1+0xf0c], R141 ;  /* 0x000f0c8d01007387 */ /* 0x000fe80000100800 */
[----:B------:R-:W4:Y:S01]  /*448b0*/  LDL.LU R130, [R1+0xee0] ;  /* 0x000ee00001827983 */ /* 0x000f220000300800 */
[----:B------:R-:W-:Y:S01]  /*448c0*/  IMAD.MOV.U32 R125, RZ, RZ, R141 ;  /* 0x000000ffff7d7224 */ /* 0x000fe200078e008d */
[----:B------:R-:W-:Y:S02]  /*448d0*/  IADD3 R133, P1, R133, UR7, RZ ;  /* 0x0000000785857c10 */ /* 0x000fe4000ff3e0ff */
[----:B------:R-:W4:Y:S01]  /*448e0*/  LDL.LU R126, [R1+0xed8] ;  /* 0x000ed800017e7983 */ /* 0x000f220000300800 */
[----:B------:R-:W-:-:S03]  /*448f0*/  IADD3.X R3, R3, UR6, RZ, P0, !PT ;  /* 0x0000000603037c10 */ /* 0x000fc600087fe4ff */
[----:B------:R-:W-:Y:S04]  /*44900*/  STL [R1+0xf08], R133 ;  /* 0x000f088501007387 */ /* 0x000fe80000100800 */
[----:B------:R1:W-:Y:S04]  /*44910*/  LDGSTS.E [R2+0x52c00], [R124.64], P3 ;  /* 0x52c000007c027fae */ /* 0x0003e80009921848 */
[----:B------:R3:W-:Y:S01]  /*44920*/  STL [R1+0xf04], R3 ;  /* 0x000f040301007387 */ /* 0x0007e20000100800 */
[----:B-1----:R-:W-:-:S03]  /*44930*/  IMAD.MOV.U32 R124, RZ, RZ, R140 ;  /* 0x000000ffff7c7224 */ /* 0x002fc600078e008c */
[----:B---3--:R-:W4:Y:S01]  /*44940*/  LDL.LU R140, [R1+0xed4] ;  /* 0x000ed400018c7983 */ /* 0x008f220000300800 */
[----:B------:R-:W-:Y:S01]  /*44950*/  IMAD.MOV.U32 R125, RZ, RZ, R3 ;  /* 0x000000ffff7d7224 */ /* 0x000fe200078e0003 */
[----:B------:R-:W-:-:S04]  /*44960*/  IADD3.X R137, R137, UR6, RZ, P1, !PT ;  /* 0x0000000689897c10 */ /* 0x000fc80008ffe4ff */
[----:B------:R1:W-:Y:S01]  /*44970*/  LDGSTS.E [R2+0x53400], [R124.64], P3 ;  /* 0x534000007c027fae */ /* 0x0003e20009921848 */
[----:B------:R-:W-:-:S05]  /*44980*/  IADD3 R129, P0, R129, UR7, RZ ;  /* 0x0000000781817c10 */ /* 0x000fca000ff1e0ff */
[----:B------:R-:W-:Y:S01]  /*44990*/  STL [R1+0xf00], R129 ;  /* 0x000f008101007387 */ /* 0x000fe20000100800 */
[----:B------:R-:W-:-:S03]  /*449a0*/  IADD3.X R136, R136, UR6, RZ, P0, !PT ;  /* 0x0000000688887c10 */ /* 0x000fc600087fe4ff */
[----:B------:R1:W-:Y:S02]  /*449b0*/  STL [R1+0xefc], R137 ;  /* 0x000efc8901007387 */ /* 0x0003e40000100800 */
[----:B-1----:R-:W-:Y:S02]  /*449c0*/  IMAD.MOV.U32 R124, RZ, RZ, R133 ;  /* 0x000000ffff7c7224 */ /* 0x002fe400078e0085 */
[----:B------:R-:W-:Y:S01]  /*449d0*/  IMAD.MOV.U32 R125, RZ, RZ, R137 ;  /* 0x000000ffff7d7224 */ /* 0x000fe200078e0089 */
[----:B------:R-:W4:Y:S01]  /*449e0*/  LDL.LU R3, [R1+0xed0] ;  /* 0x000ed00001037983 */ /* 0x000f220000300800 */
[----:B------:R-:W-:-:S03]  /*449f0*/  IADD3 R132, P1, R132, UR7, RZ ;  /* 0x0000000784847c10 */ /* 0x000fc6000ff3e0ff */
[----:B------:R1:W-:Y:S04]  /*44a00*/  LDGSTS.E [R2+0x53c00], [R124.64], P3 ;  /* 0x53c000007c027fae */ /* 0x0003e80009921848 */
[----:B------:R-:W4:Y:S04]  /*44a10*/  LDL.LU R137, [R1+0xecc] ;  /* 0x000ecc0001897983 */ /* 0x000f280000300800 */
[----:B------:R-:W-:Y:S04]  /*44a20*/  STL [R1+0xef8], R132 ;  /* 0x000ef88401007387 */ /* 0x000fe80000100800 */
[----:B------:R1:W-:Y:S02]  /*44a30*/  STL [R1+0xef4], R136 ;  /* 0x000ef48801007387 */ /* 0x0003e40000100800 */
[----:B-1----:R-:W-:-:S02]  /*44a40*/  IMAD.MOV.U32 R125, RZ, RZ, R136 ;  /* 0x000000ffff7d7224 */ /* 0x002fc400078e0088 */
[----:B------:R-:W4:Y:S01]  /*44a50*/  LDL.LU R133, [R1+0xec8] ;  /* 0x000ec80001857983 */ /* 0x000f220000300800 */
[----:B------:R-:W-:-:S03]  /*44a60*/  IADD3.X R138, R138, UR6, RZ, P1, !PT ;  /* 0x000000068a8a7c10 */ /* 0x000fc60008ffe4ff */
[----:B------:R-:W4:Y:S01]  /*44a70*/  LDL.LU R136, [R1+0xec4] ;  /* 0x000ec40001887983 */ /* 0x000f220000300800 */
[----:B------:R-:W-:-:S05]  /*44a80*/  MOV R124, R129 ;  /* 0x00000081007c7202 */ /* 0x000fca0000000f00 */
[----:B------:R1:W-:Y:S02]  /*44a90*/  LDGSTS.E [R2+0x54400], [R124.64], P3 ;  /* 0x544000007c027fae */ /* 0x0003e40009921848 */
[----:B-1----:R-:W-:Y:S02]  /*44aa0*/  IMAD.MOV.U32 R124, RZ, RZ, R132 ;  /* 0x000000ffff7c7224 */ /* 0x002fe400078e0084 */
[----:B------:R-:W-:-:S05]  /*44ab0*/  IMAD.MOV.U32 R125, RZ, RZ, R138 ;  /* 0x000000ffff7d7224 */ /* 0x000fca00078e008a */
[----:B------:R1:W-:Y:S01]  /*44ac0*/  LDGSTS.E [R2+0x54c00], [R124.64], P3 ;  /* 0x54c000007c027fae */ /* 0x0003e20009921848 */
[----:B--2---:R-:W-:-:S05]  /*44ad0*/  IADD3 R127, P0, R127, UR7, RZ ;  /* 0x000000077f7f7c10 */ /* 0x004fca000ff1e0ff */
[----:B------:R-:W-:Y:S01]  /*44ae0*/  STL [R1+0xef0], R127 ;  /* 0x000ef07f01007387 */ /* 0x000fe20000100800 */
[----:B------:R-:W-:-:S03]  /*44af0*/  IADD3.X R135, R135, UR6, RZ, P0, !PT ;  /* 0x0000000687877c10 */ /* 0x000fc600087fe4ff */
[----:B------:R2:W-:Y:S04]  /*44b00*/  STL [R1+0xeec], R138 ;  /* 0x000eec8a01007387 */ /* 0x0005e80000100800 */
[----:B------:R-:W3:Y:S04]  /*44b10*/  LDL.LU R129, [R1+0xec0] ;  /* 0x000ec00001817983 */ /* 0x000ee80000300800 */
[----:B------:R-:W3:Y:S01]  /*44b20*/  LDL.LU R141, [R1+0xebc] ;  /* 0x000ebc00018d7983 */ /* 0x000ee20000300800 */
[----:B------:R-:W-:-:S05]  /*44b30*/  IADD3 R134, P1, R134, UR7, RZ ;  /* 0x0000000786867c10 */ /* 0x000fca000ff3e0ff */
[----:B------:R-:W-:Y:S04]  /*44b40*/  STL [R1+0xee8], R134 ;  /* 0x000ee88601007387 */ /* 0x000fe80000100800 */
[----:B------:R1:W-:Y:S04]  /*44b50*/  STL [R1+0xee4], R135 ;  /* 0x000ee48701007387 */ /* 0x0003e80000100800 */
[----:B------:R-:W3:Y:S04]  /*44b60*/  LDL.LU R132, [R1+0xeb8] ;  /* 0x000eb80001847983 */ /* 0x000ee80000300800 */
[----:B--2---:R-:W2:Y:S01]  /*44b70*/  LDL.LU R138, [R1+0xeb4] ;  /* 0x000eb400018a7983 */ /* 0x004ea20000300800 */
[----:B----4-:R-:W-:Y:S01]  /*44b80*/  IADD3.X R139, R139, UR6, RZ, P1, !PT ;  /* 0x000000068b8b7c10 */ /* 0x010fe20008ffe4ff */
[----:B-1----:R-:W-:-:S02]  /*44b90*/  IMAD.MOV.U32 R125, RZ, RZ, R135 ;  /* 0x000000ffff7d7224 */ /* 0x002fc400078e0087 */
[----:B------:R-:W-:-:S05]  /*44ba0*/  IMAD.MOV.U32 R124, RZ, RZ, R127 ;  /* 0x000000ffff7c7224 */ /* 0x000fca00078e007f */
[----:B------:R1:W-:Y:S01]  /*44bb0*/  LDGSTS.E [R2+0x55400], [R124.64], P3 ;  /* 0x554000007c027fae */ /* 0x0003e20009921848 */
[----:B------:R-:W-:-:S05]  /*44bc0*/  IADD3 R130, P0, R130, UR7, RZ ;  /* 0x0000000782827c10 */ /* 0x000fca000ff1e0ff */
[----:B------:R-:W-:Y:S04]  /*44bd0*/  STL [R1+0xee0], R130 ;  /* 0x000ee08201007387 */ /* 0x000fe80000100800 */
[----:B------:R4:W-:Y:S04]  /*44be0*/  STL [R1+0xedc], R139 ;  /* 0x000edc8b01007387 */ /* 0x0009e80000100800 */
[----:B------:R-:W2:Y:S04]  /*44bf0*/  LDL.LU R135, [R1+0xeac] ;  /* 0x000eac0001877983 */ /* 0x000ea80000300800 */
[----:B------:R-:W2:Y:S01]  /*44c00*/  LDL.LU R127, [R1+0xeb0] ;  /* 0x000eb000017f7983 */ /* 0x000ea20000300800 */
[----:B------:R-:W-:-:S02]  /*44c10*/  IADD3 R126, P1, R126, UR7, RZ ;  /* 0x000000077e7e7c10 */ /* 0x000fc4000ff3e0ff */
[----:B-1----:R-:W-:Y:S02]  /*44c20*/  MOV R125, R139 ;  /* 0x0000008b007d7202 */ /* 0x002fe40000000f00 */
[----:B----4-:R-:W4:Y:S01]  /*44c30*/  LDL.LU R139, [R1+0xea4] ;  /* 0x000ea400018b7983 */ /* 0x010f220000300800 */
[----:B------:R-:W-:Y:S01]  /*44c40*/  IMAD.MOV.U32 R124, RZ, RZ, R134 ;  /* 0x000000ffff7c7224 */ /* 0x000fe200078e0086 */
[----:B------:R-:W-:Y:S02]  /*44c50*/  IADD3.X R140, R140, UR6, RZ, P0, !PT ;  /* 0x000000068c8c7c10 */ /* 0x000fe400087fe4ff */
[----:B------:R-:W-:Y:S04]  /*44c60*/  STL [R1+0xed8], R126 ;  /* 0x000ed87e01007387 */ /* 0x000fe80000100800 */
[----:B------:R1:W-:Y:S04]  /*44c70*/  STL [R1+0xed4], R140 ;  /* 0x000ed48c01007387 */ /* 0x0003e80000100800 */
[----:B------:R-:W4:Y:S04]  /*44c80*/  LDL.LU R134, [R1+0xea8] ;  /* 0x000ea80001867983 */ /* 0x000f280000300800 */
[----:B------:R1:W-:Y:S01]  /*44c90*/  LDGSTS.E [R2+0x55c00], [R124.64], P3 ;  /* 0x55c000007c027fae */ /* 0x0003e20009921848 */
[----:B------:R-:W-:Y:S01]  /*44ca0*/  IADD3 R3, P0, R3, UR7, RZ ;  /* 0x0000000703037c10 */ /* 0x000fe2000ff1e0ff */
[----:B-1----:R-:W-:-:S02]  /*44cb0*/  IMAD.MOV.U32 R124, RZ, RZ, R130 ;  /* 0x000000ffff7c7224 */ /* 0x002fc400078e0082 */
[----:B------:R-:W-:Y:S01]  /*44cc0*/  IMAD.MOV.U32 R125, RZ, RZ, R140 ;  /* 0x000000ffff7d7224 */ /* 0x000fe200078e008c */
[----:B------:R-:W-:Y:S01]  /*44cd0*/  IADD3.X R137, R137, UR6, RZ, P1, !PT ;  /* 0x0000000689897c10 */ /* 0x000fe20008ffe4ff */
[----:B------:R-:W4:Y:S04]  /*44ce0*/  LDL.LU R140, [R1+0xe9c] ;  /* 0x000e9c00018c7983 */ /* 0x000f280000300800 */
[----:B------:R-:W-:Y:S04]  /*44cf0*/  STL [R1+0xed0], R3 ;  /* 0x000ed00301007387 */ /* 0x000fe80000100800 */
[----:B------:R1:W-:Y:S01]  /*44d00*/  STL [R1+0xecc], R137 ;  /* 0x000ecc8901007387 */ /* 0x0003e20000100800 */
[----:B------:R-:W-:-:S03]  /*44d10*/  IADD3 R133, P1, R133, UR7, RZ ;  /* 0x0000000785857c10 */ /* 0x000fc6000ff3e0ff */
[----:B------:R1:W-:Y:S04]  /*44d20*/  LDGSTS.E [R2+0x56400], [R124.64], P3 ;  /* 0x564000007c027fae */ /* 0x0003e80009921848 */
[----:B------:R-:W4:Y:S01]  /*44d30*/  LDL.LU R130, [R1+0xea0] ;  /* 0x000ea00001827983 */ /* 0x000f220000300800 */
[----:B------:R-:W-:Y:S01]  /*44d40*/  IADD3.X R136, R136, UR6, RZ, P0, !PT ;  /* 0x0000000688887c10 */ /* 0x000fe200087fe4ff */
[----:B-1----:R-:W-:Y:S02]  /*44d50*/  IMAD.MOV.U32 R124, RZ, RZ, R126 ;  /* 0x000000ffff7c7224 */ /* 0x002fe400078e007e */
[----:B------:R-:W-:Y:S02]  /*44d60*/  IMAD.MOV.U32 R125, RZ, RZ, R137 ;  /* 0x000000ffff7d7224 */ /* 0x000fe400078e0089 */
[----:B------:R-:W4:Y:S04]  /*44d70*/  LDL.LU R137, [R1+0xe94] ;  /* 0x000e940001897983 */ /* 0x000f280000300800 */
[----:B------:R-:W-:Y:S04]  /*44d80*/  STL [R1+0xec8], R133 ;  /* 0x000ec88501007387 */ /* 0x000fe80000100800 */
[----:B------:R1:W-:Y:S04]  /*44d90*/  STL [R1+0xec4], R136 ;  /* 0x000ec48801007387 */ /* 0x0003e80000100800 */
[----:B------:R1:W-:Y:S04]  /*44da0*/  LDGSTS.E [R2+0x56c00], [R124.64], P3 ;  /* 0x56c000007c027fae */ /* 0x0003e80009921848 */
[----:B------:R-:W4:Y:S01]  /*44db0*/  LDL.LU R126, [R1+0xe98] ;  /* 0x000e9800017e7983 */ /* 0x000f220000300800 */
[----:B-1----:R-:W-:-:S02]  /*44dc0*/  IMAD.MOV.U32 R124, RZ, RZ, R3 ;  /* 0x000000ffff7c7224 */ /* 0x002fc400078e0003 */
[----:B------:R-:W-:Y:S02]  /*44dd0*/  IMAD.MOV.U32 R125, RZ, RZ, R136 ;  /* 0x000000ffff7d7224 */ /* 0x000fe400078e0088 */
[----:B------:R-:W4:Y:S04]  /*44de0*/  LDL.LU R136, [R1+0xe8c] ;  /* 0x000e8c0001887983 */ /* 0x000f280000300800 */
[----:B------:R1:W-:Y:S02]  /*44df0*/  LDGSTS.E [R2+0x57400], [R124.64], P3 ;  /* 0x574000007c027fae */ /* 0x0003e40009921848 */
[----:B-1----:R-:W-:Y:S02]  /*44e00*/  MOV R124, R133 ;  /* 0x00000085007c7202 */ /* 0x002fe40000000f00 */
[----:B---3--:R-:W-:-:S02]  /*44e10*/  IADD3 R129, P0, R129, UR7, RZ ;  /* 0x0000000781817c10 */ /* 0x008fc4000ff1e0ff */
[----:B------:R-:W-:-:S03]  /*44e20*/  IADD3.X R141, R141, UR6, RZ, P1, !PT ;  /* 0x000000068d8d7c10 */ /* 0x000fc60008ffe4ff */
[----:B------:R-:W-:Y:S04]  /*44e30*/  STL [R1+0xec0], R129 ;  /* 0x000ec08101007387 */ /* 0x000fe80000100800 */
[----:B------:R-:W-:Y:S01]  /*44e40*/  STL [R1+0xebc], R141 ;  /* 0x000ebc8d01007387 */ /* 0x000fe20000100800 */
[----:B------:R-:W-:-:S03]  /*44e50*/  IMAD.MOV.U32 R125, RZ, RZ, R141 ;  /* 0x000000ffff7d7224 */ /* 0x000fc600078e008d */
[----:B------:R-:W3:Y:S04]  /*44e60*/  LDL.LU R3, [R1+0xe90] ;  /* 0x000e900001037983 */ /* 0x000ee80000300800 */
[----:B------:R-:W3:Y:S01]  /*44e70*/  LDL.LU R133, [R1+0xe88] ;  /* 0x000e880001857983 */ /* 0x000ee20000300800 */
[----:B------:R-:W-:-:S03]  /*44e80*/  IADD3 R132, P1, R132, UR7, RZ ;  /* 0x0000000784847c10 */ /* 0x000fc6000ff3e0ff */
[----:B------:R1:W-:Y:S01]  /*44e90*/  LDGSTS.E [R2+0x57c00], [R124.64], P3 ;  /* 0x57c000007c027fae */ /* 0x0003e20009921848 */
[----:B--2---:R-:W-:-:S03]  /*44ea0*/  IADD3.X R138, R138, UR6, RZ, P0, !PT ;  /* 0x000000068a8a7c10 */ /* 0x004fc600087fe4ff */
[----:B------:R-:W-:Y:S04]  /*44eb0*/  STL [R1+0xeb8], R132 ;  /* 0x000eb88401007387 */ /* 0x000fe80000100800 */
[----:B------:R2:W-:Y:S01]  /*44ec0*/  STL [R1+0xeb4], R138 ;  /* 0x000eb48a01007387 */ /* 0x0005e20000100800 */
[----:B-1----:R-:W-:-:S03]  /*44ed0*/  IMAD.MOV.U32 R125, RZ, RZ, R138 ;  /* 0x000000ffff7d7224 */ /* 0x002fc600078e008a */
[----:B--2---:R-:W2:Y:S01]  /*44ee0*/  LDL.LU R138, [R1+0xe84] ;  /* 0x000e8400018a7983 */ /* 0x004ea20000300800 */
[----:B------:R-:W-:-:S05]  /*44ef0*/  IMAD.MOV.U32 R124, RZ, RZ, R129 ;  /* 0x000000ffff7c7224 */ /* 0x000fca00078e0081 */
[----:B------:R1:W-:Y:S02]  /*44f00*/  LDGSTS.E [R2+0x58400], [R124.64], P3 ;  /* 0x584000007c027fae */ /* 0x0003e40009921848 */
[----:B-1----:R-:W-:Y:S01]  /*44f10*/  IMAD.MOV.U32 R124, RZ, RZ, R132 ;  /* 0x000000ffff7c7224 */ /* 0x002fe200078e0084 */
[----:B------:R-:W-:Y:S02]  /*44f20*/  IADD3.X R135, R135, UR6, RZ, P1, !PT ;  /* 0x0000000687877c10 */ /* 0x000fe40008ffe4ff */
[----:B------:R-:W-:-:S03]  /*44f30*/  IADD3 R127, P0, R127, UR7, RZ ;  /* 0x000000077f7f7c10 */ /* 0x000fc6000ff1e0ff */
[----:B------:R-:W-:Y:S02]  /*44f40*/  IMAD.MOV.U32 R125, RZ, RZ, R135 ;  /* 0x000000ffff7d7224 */ /* 0x000fe400078e0087 */
[----:B------:R-:W-:Y:S04]  /*44f50*/  STL [R1+0xeb0], R127 ;  /* 0x000eb07f01007387 */ /* 0x000fe80000100800 */
[----:B------:R1:W-:Y:S04]  /*44f60*/  STL [R1+0xeac], R135 ;  /* 0x000eac8701007387 */ /* 0x0003e80000100800 */
[----:B------:R-:W2:Y:S01]  /*44f70*/  LDL.LU R129, [R1+0xe80] ;  /* 0x000e800001817983 */ /* 0x000ea20000300800 */
[----:B----4-:R-:W-:-:S03]  /*44f80*/  IADD3.X R139, R139, UR6, RZ, P0, !PT ;  /* 0x000000068b8b7c10 */ /* 0x010fc600087fe4ff */
[----:B------:R4:W-:Y:S04]  /*44f90*/  LDGSTS.E [R2+0x58c00], [R124.64], P3 ;  /* 0x58c000007c027fae */ /* 0x0009e80009921848 */
[----:B-1----:R-:W2:Y:S01]  /*44fa0*/  LDL.LU R135, [R1+0xe7c] ;  /* 0x000e7c0001877983 */ /* 0x002ea20000300800 */
[----:B------:R-:W-:-:S05]  /*44fb0*/  IADD3 R134, P1, R134, UR7, RZ ;  /* 0x0000000786867c10 */ /* 0x000fca000ff3e0ff */
[----:B------:R-:W-:Y:S01]  /*44fc0*/  STL [R1+0xea8], R134 ;  /* 0x000ea88601007387 */ /* 0x000fe20000100800 */
[----:B----4-:R-:W-:-:S03]  /*44fd0*/  MOV R125, R139 ;  /* 0x0000008b007d7202 */ /* 0x010fc60000000f00 */
[----:B------:R1:W-:Y:S04]  /*44fe0*/  STL [R1+0xea4], R139 ;  /* 0x000ea48b01007387 */ /* 0x0003e80000100800 */
[----:B------:R-:W2:Y:S04]  /*44ff0*/  LDL.LU R132, [R1+0xe78] ;  /* 0x000e780001847983 */ /* 0x000ea80000300800 */
[----:B-1----:R-:W2:Y:S01]  /*45000*/  LDL.LU R139, [R1+0xe74] ;  /* 0x000e7400018b7983 */ /* 0x002ea20000300800 */
[----:B------:R-:W-:Y:S01]  /*45010*/  IADD3.X R140, R140, UR6, RZ, P1, !PT ;  /* 0x000000068c8c7c10 */ /* 0x000fe20008ffe4ff */
[----:B------:R-:W-:-:S05]  /*45020*/  IMAD.MOV.U32 R124, RZ, RZ, R127 ;  /* 0x000000ffff7c7224 */ /* 0x000fca00078e007f */
[----:B------:R1:W-:Y:S01]  /*45030*/  LDGSTS.E [R2+0x59400], [R124.64], P3 ;  /* 0x594000007c027fae */ /* 0x0003e20009921848 */
[----:B------:R-:W-:Y:S01]  /*45040*/  IADD3 R130, P0, R130, UR7, RZ ;  /* 0x0000000782827c10 */ /* 0x000fe2000ff1e0ff */
[----:B-1----:R-:W-:-:S04]  /*45050*/  IMAD.MOV.U32 R124, RZ, RZ, R134 ;  /* 0x000000ffff7c7224 */ /* 0x002fc800078e0086 */
[----:B------:R-:W-:Y:S01]  /*45060*/  STL [R1+0xea0], R130 ;  /* 0x000ea08201007387 */ /* 0x000fe20000100800 */
[----:B------:R-:W-:-:S03]  /*45070*/  IMAD.MOV.U32 R125, RZ, RZ, R140 ;  /* 0x000000ffff7d7224 */ /* 0x000fc600078e008c */
[----:B------:R-:W-:Y:S01]  /*45080*/  STL [R1+0xe9c], R140 ;  /* 0x000e9c8c01007387 */ /* 0x000fe20000100800 */
[----:B------:R-:W-:-:S03]  /*45090*/  IADD3.X R137, R137, UR6, RZ, P0, !PT ;  /* 0x0000000689897c10 */ /* 0x000fc600087fe4ff */
[----:B------:R-:W2:Y:S04]  /*450a0*/  LDL.LU R127, [R1+0xe70] ;  /* 0x000e7000017f7983 */ /* 0x000ea80000300800 */
[----:B------:R-:W2:Y:S04]  /*450b0*/  LDL.LU R141, [R1+0xe6c] ;  /* 0x000e6c00018d7983 */ /* 0x000ea80000300800 */
[----:B------:R1:W-:Y:S01]  /*450c0*/  LDGSTS.E [R2+0x59c00], [R124.64], P3 ;  /* 0x59c000007c027fae */ /* 0x0003e20009921848 */
[----:B------:R-:W-:-:S05]  /*450d0*/  IADD3 R126, P1, R126, UR7, RZ ;  /* 0x000000077e7e7c10 */ /* 0x000fca000ff3e0ff */
[----:B------:R-:W-:Y:S01]  /*450e0*/  STL [R1+0xe98], R126 ;  /* 0x000e987e01007387 */ /* 0x000fe20000100800 */
[----:B-1----:R-:W-:-:S03]  /*450f0*/  IMAD.MOV.U32 R125, RZ, RZ, R137 ;  /* 0x000000ffff7d7224 */ /* 0x002fc600078e0089 */
[----:B------:R1:W-:Y:S01]  /*45100*/  STL [R1+0xe94], R137 ;  /* 0x000e948901007387 */ /* 0x0003e20000100800 */
[----:B------:R-:W-:Y:S01]  /*45110*/  IMAD.MOV.U32 R124, RZ, RZ, R130 ;  /* 0x000000ffff7c7224 */ /* 0x000fe200078e0082 */
[----:B------:R-:W-:Y:S02]  /*45120*/  IADD3.X R136, R136, UR6, RZ, P1, !PT ;  /* 0x0000000688887c10 */ /* 0x000fe40008ffe4ff */
[----:B------:R-:W2:Y:S04]  /*45130*/  LDL.LU R134, [R1+0xe68] ;  /* 0x000e680001867983 */ /* 0x000ea80000300800 */
[----:B------:R1:W-:Y:S04]  /*45140*/  LDGSTS.E [R2+0x5a400], [R124.64], P3 ;  /* 0x5a4000007c027fae */ /* 0x0003e80009921848 */
[----:B-1----:R-:W2:Y:S01]  /*45150*/  LDL.LU R137, [R1+0xe64] ;  /* 0x000e640001897983 */ /* 0x002ea20000300800 */
[----:B------:R-:W-:-:S02]  /*45160*/  IMAD.MOV.U32 R125, RZ, RZ, R136 ;  /* 0x000000ffff7d7224 */ /* 0x000fc400078e0088 */
[----:B------:R-:W-:-:S05]  /*45170*/  IMAD.MOV.U32 R124, RZ, RZ, R126 ;  /* 0x000000ffff7c7224 */ /* 0x000fca00078e007e */
[----:B------:R1:W-:Y:S01]  /*45180*/  LDGSTS.E [R2+0x5ac00], [R124.64], P3 ;  /* 0x5ac000007c027fae */ /* 0x0003e20009921848 */
[----:B---3--:R-:W-:Y:S02]  /*45190*/  IADD3 R3, P0, R3, UR7, RZ ;  /* 0x0000000703037c10 */ /* 0x008fe4000ff1e0ff */
[----:B------:R-:W-:-:S03]  /*451a0*/  IADD3 R133, P1, R133, UR7, RZ ;  /* 0x0000000785857c10 */ /* 0x000fc6000ff3e0ff */
[----:B------:R-:W-:Y:S04]  /*451b0*/  STL [R1+0xe90], R3 ;  /* 0x000e900301007387 */ /* 0x000fe80000100800 */
[----:B------:R3:W-:Y:S04]  /*451c0*/  STL [R1+0xe8c], R136 ;  /* 0x000e8c8801007387 */ /* 0x0007e80000100800 */
[----:B------:R-:W4:Y:S04]  /*451d0*/  LDL.LU R140, [R1+0xe5c] ;  /* 0x000e5c00018c7983 */ /* 0x000f280000300800 */
[----:B------:R-:W4:Y:S04]  /*451e0*/  LDL.LU R130, [R1+0xe60] ;  /* 0x000e600001827983 */ /* 0x000f280000300800 */
[----:B---3--:R-:W3:Y:S01]  /*451f0*/  LDL.LU R136, [R1+0xe54] ;  /* 0x000e540001887983 */ /* 0x008ee20000300800 */
[----:B--2---:R-:W-:-:S03]  /*45200*/  IADD3.X R138, R138, UR6, RZ, P0, !PT ;  /* 0x000000068a8a7c10 */ /* 0x004fc600087fe4ff */
[----:B------:R-:W-:Y:S04]  /*45210*/  STL [R1+0xe88], R133 ;  /* 0x000e888501007387 */ /* 0x000fe80000100800 */
[----:B------:R2:W-:Y:S04]  /*45220*/  STL [R1+0xe84], R138 ;  /* 0x000e848a01007387 */ /* 0x0005e80000100800 */
[----:B------:R-:W3:Y:S01]  /*45230*/  LDL.LU R126, [R1+0xe58] ;  /* 0x000e5800017e7983 */ /* 0x000ee20000300800 */
[----:B-1----:R-:W-:Y:S01]  /*45240*/  IMAD.MOV.U32 R125, RZ, RZ, R138 ;  /* 0x000000ffff7d7224 */ /* 0x002fe200078e008a */
[----:B------:R-:W-:-:S02]  /*45250*/  MOV R124, R3 ;  /* 0x00000003007c7202 */ /* 0x000fc40000000f00 */
[----:B--2---:R-:W2:Y:S04]  /*45260*/  LDL.LU R138, [R1+0xe4c] ;  /* 0x000e4c00018a7983 */ /* 0x004ea80000300800 */
[----:B------:R1:W-:Y:S01]  /*45270*/  LDGSTS.E [R2+0x5b400], [R124.64], P3 ;  /* 0x5b4000007c027fae */ /* 0x0003e20009921848 */
[----:B------:R-:W-:Y:S02]  /*45280*/  IADD3 R129, P0, R129, UR7, RZ ;  /* 0x0000000781817c10 */ /* 0x000fe4000ff1e0ff */
[----:B------:R-:W-:-:S03]  /*45290*/  IADD3.X R135, R135, UR6, RZ, P1, !PT ;  /* 0x0000000687877c10 */ /* 0x000fc60008ffe4ff */
[----:B------:R-:W-:Y:S04]  /*452a0*/  STL [R1+0xe80], R129 ;  /* 0x000e808101007387 */ /* 0x000fe80000100800 */
[----:B------:R1:W-:Y:S04]  /*452b0*/  STL [R1+0xe7c], R135 ;  /* 0x000e7c8701007387 */ /* 0x0003e80000100800 */
[----:B------:R-:W2:Y:S01]  /*452c0*/  LDL.LU R3, [R1+0xe50] ;  /* 0x000e500001037983 */ /* 0x000ea20000300800 */
[----:B-1----:R-:W-:Y:S01]  /*452d0*/  IMAD.MOV.U32 R125, RZ, RZ, R135 ;  /* 0x000000ffff7d7224 */ /* 0x002fe200078e0087 */
[----:B------:R-:W-:-:S02]  /*452e0*/  IADD3 R132, P1, R132, UR7, RZ ;  /* 0x0000000784847c10 */ /* 0x000fc4000ff3e0ff */
[----:B------:R-:W2:Y:S01]  /*452f0*/  LDL.LU R135, [R1+0xe44] ;  /* 0x000e440001877983 */ /* 0x000ea20000300800 */
        /* <DEDUP_REMOVED lines=8> */
[----:B------:R-:W2:Y:S01]  /*45380*/  LDL.LU R139, [R1+0xe40] ;  /* 0x000e4000018b7983 */ /* 0x000ea20000300800 */
[----:B------:R-:W-:-:S03]  /*45390*/  IADD3 R127, P0, R127, UR7, RZ ;  /* 0x000000077f7f7c10 */ /* 0x000fc6000ff1e0ff */
[----:B------:R1:W-:Y:S01]  /*453a0*/  LDGSTS.E [R2+0x5c400], [R124.64], P3 ;  /* 0x5c4000007c027fae */ /* 0x0003e20009921848 */
[----:B------:R-:W-:-:S03]  /*453b0*/  IADD3.X R141, R141, UR6, RZ, P1, !PT ;  /* 0x000000068d8d7c10 */ /* 0x000fc60008ffe4ff */
[----:B------:R-:W-:Y:S04]  /*453c0*/  STL [R1+0xe70], R127 ;  /* 0x000e707f01007387 */ /* 0x000fe80000100800 */
[----:B------:R-:W-:Y:S01]  /*453d0*/  STL [R1+0xe6c], R141 ;  /* 0x000e6c8d01007387 */ /* 0x000fe20000100800 */
[----:B-1----:R-:W-:Y:S01]  /*453e0*/  IMAD.MOV.U32 R124, RZ, RZ, R132 ;  /* 0x000000ffff7c7224 */ /* 0x002fe200078e0084 */
[----:B------:R-:W-:Y:S02]  /*453f0*/  MOV R125, R141 ;  /* 0x0000008d007d7202 */ /* 0x000fe40000000f00 */
[----:B------:R-:W2:Y:S04]  /*45400*/  LDL.LU R129, [R1+0xe3c] ;  /* 0x000e3c0001817983 */ /* 0x000ea80000300800 */
[----:B------:R-:W2:Y:S04]  /*45410*/  LDL.LU R132, [R1+0xe38] ;  /* 0x000e380001847983 */ /* 0x000ea80000300800 */
        /* <DEDUP_REMOVED lines=8> */
[----:B-1----:R-:W2:Y:S01]  /*454a0*/  LDL.LU R137, [R1+0xe34] ;  /* 0x000e340001897983 */ /* 0x002ea20000300800 */
[----:B------:R-:W-:Y:S01]  /*454b0*/  IMAD.MOV.U32 R124, RZ, RZ, R134 ;  /* 0x000000ffff7c7224 */ /* 0x000fe200078e0086 */
[----:B----4-:R-:W-:Y:S02]  /*454c0*/  IADD3.X R140, R140, UR6, RZ, P1, !PT ;  /* 0x000000068c8c7c10 */ /* 0x010fe40008ffe4ff */
[----:B------:R-:W-:-:S03]  /*454d0*/  IADD3 R130, P0, R130, UR7, RZ ;  /* 0x0000000782827c10 */ /* 0x000fc6000ff1e0ff */
[----:B------:R-:W-:Y:S01]  /*454e0*/  IMAD.MOV.U32 R125, RZ, RZ, R140 ;  /* 0x000000ffff7d7224 */ /* 0x000fe200078e008c */
[----:B---3--:R-:W-:Y:S01]  /*454f0*/  IADD3.X R136, R136, UR6, RZ, P0, !PT ;  /* 0x0000000688887c10 */ /* 0x008fe200087fe4ff */
[----:B------:R-:W-:Y:S04]  /*45500*/  STL [R1+0xe60], R130 ;  /* 0x000e608201007387 */ /* 0x000fe80000100800 */
[----:B------:R1:W-:Y:S04]  /*45510*/  STL [R1+0xe5c], R140 ;  /* 0x000e5c8c01007387 */ /* 0x0003e80000100800 */
[----:B------:R-:W3:Y:S04]  /*45520*/  LDL.LU R127, [R1+0xe30] ;  /* 0x000e3000017f7983 */ /* 0x000ee80000300800 */
[----:B------:R-:W4:Y:S01]  /*45530*/  LDL.LU R134, [R1+0xe2c] ;  /* 0x000e2c0001867983 */ /* 0x000f220000300800 */
[----:B------:R-:W-:-:S03]  /*45540*/  IADD3 R126, P1, R126, UR7, RZ ;  /* 0x000000077e7e7c10 */ /* 0x000fc6000ff3e0ff */
[----:B------:R1:W-:Y:S04]  /*45550*/  LDGSTS.E [R2+0x5dc00], [R124.64], P3 ;  /* 0x5dc000007c027fae */ /* 0x0003e80009921848 */
[----:B------:R-:W-:Y:S04]  /*45560*/  STL [R1+0xe58], R126 ;  /* 0x000e587e01007387 */ /* 0x000fe80000100800 */
[----:B------:R2:W-:Y:S04]  /*45570*/  STL [R1+0xe54], R136 ;  /* 0x000e548801007387 */ /* 0x0005e80000100800 */
[----:B-1----:R-:W4:Y:S01]  /*45580*/  LDL.LU R140, [R1+0xe28] ;  /* 0x000e2800018c7983 */ /* 0x002f220000300800 */
[----:B------:R-:W-:-:S03]  /*45590*/  IMAD.MOV.U32 R125, RZ, RZ, R136 ;  /* 0x000000ffff7d7224 */ /* 0x000fc600078e0088 */
[----:B--2---:R-:W2:Y:S01]  /*455a0*/  LDL.LU R136, [R1+0xe24] ;  /* 0x000e240001887983 */ /* 0x004ea20000300800 */
[----:B------:R-:W-:Y:S01]  /*455b0*/  IADD3.X R138, R138, UR6, RZ, P1, !PT ;  /* 0x000000068a8a7c10 */ /* 0x000fe20008ffe4ff */
[----:B------:R-:W-:-:S05]  /*455c0*/  IMAD.MOV.U32 R124, RZ, RZ, R130 ;  /* 0x000000ffff7c7224 */ /* 0x000fca00078e0082 */
[----:B------:R1:W-:Y:S02]  /*455d0*/  LDGSTS.E [R2+0x5e400], [R124.64], P3 ;  /* 0x5e4000007c027fae */ /* 0x0003e40009921848 */
[----:B-1----:R-:W-:Y:S01]  /*455e0*/  MOV R124, R126 ;  /* 0x0000007e007c7202 */ /* 0x002fe20000000f00 */
[----:B------:R-:W-:-:S05]  /*455f0*/  IMAD.MOV.U32 R125, RZ, RZ, R138 ;  /* 0x000000ffff7d7224 */ /* 0x000fca00078e008a */
[----:B------:R1:W-:Y:S01]  /*45600*/  LDGSTS.E [R2+0x5ec00], [R124.64], P3 ;  /* 0x5ec000007c027fae */ /* 0x0003e20009921848 */
[----:B------:R-:W-:-:S05]  /*45610*/  IADD3 R3, P0, R3, UR7, RZ ;  /* 0x0000000703037c10 */ /* 0x000fca000ff1e0ff */
[----:B------:R-:W-:Y:S04]  /*45620*/  STL [R1+0xe50], R3 ;  /* 0x000e500301007387 */ /* 0x000fe80000100800 */
[----:B------:R-:W-:Y:S04]  /*45630*/  STL [R1+0xe4c], R138 ;  /* 0x000e4c8a01007387 */ /* 0x000fe80000100800 */
[----:B------:R-:W2:Y:S04]  /*45640*/  LDL.LU R130, [R1+0xe20] ;  /* 0x000e200001827983 */ /* 0x000ea80000300800 */
[----:B------:R-:W2:Y:S01]  /*45650*/  LDL.LU R141, [R1+0xe1c] ;  /* 0x000e1c00018d7983 */ /* 0x000ea20000300800 */
[----:B------:R-:W-:-:S02]  /*45660*/  IADD3.X R135, R135, UR6, RZ, P0, !PT ;  /* 0x0000000687877c10 */ /* 0x000fc400087fe4ff */
[----:B------:R-:W-:-:S03]  /*45670*/  IADD3 R133, P1, R133, UR7, RZ ;  /* 0x0000000785857c10 */ /* 0x000fc6000ff3e0ff */
[----:B-1----:R-:W-:Y:S02]  /*45680*/  IMAD.MOV.U32 R125, RZ, RZ, R135 ;  /* 0x000000ffff7d7224 */ /* 0x002fe400078e0087 */
[----:B------:R-:W-:Y:S04]  /*45690*/  STL [R1+0xe48], R133 ;  /* 0x000e488501007387 */ /* 0x000fe80000100800 */
[----:B------:R1:W-:Y:S04]  /*456a0*/  STL [R1+0xe44], R135 ;  /* 0x000e448701007387 */ /* 0x0003e80000100800 */
[----:B------:R-:W2:Y:S04]  /*456b0*/  LDL.LU R126, [R1+0xe18] ;  /* 0x000e1800017e7983 */ /* 0x000ea80000300800 */
[----:B-1----:R-:W2:Y:S01]  /*456c0*/  LDL.LU R135, [R1+0xe14] ;  /* 0x000e140001877983 */ /* 0x002ea20000300800 */
[----:B------:R-:W-:-:S02]  /*456d0*/  SHF.R.S32.HI R252, RZ, 0x6, R252 ;  /* 0x00000006fffc7819 */ /* 0x000fc400000114fc */
[----:B------:R-:W-:Y:S02]  /*456e0*/  SHF.L.U32 R131, R131, 0x2, RZ ;  /* 0x0000000283837819 */ /* 0x000fe400000006ff */
[----:B------:R-:W-:Y:S01]  /*456f0*/  SGXT R252, R252, 0x1 ;  /* 0x00000001fcfc781a */ /* 0x000fe20000000200 */
[----:B------:R-:W-:Y:S01]  /*45700*/  IMAD.MOV.U32 R124, RZ, RZ, R3 ;  /* 0x000000ffff7c7224 */ /* 0x000fe200078e0003 */
[----:B------:R-:W-:Y:S02]  /*45710*/  IADD3.X R139, R139, UR6, RZ, P1, !PT ;  /* 0x000000068b8b7c10 */ /* 0x000fe40008ffe4ff */
[----:B------:R-:W-:Y:S02]  /*45720*/  LOP3.LUT R131, R131, 0x110, R252, 0x78, !PT ;  /* 0x0000011083837812 */ /* 0x000fe400078e78fc */
[----:B------:R1:W-:Y:S01]  /*45730*/  LDGSTS.E [R2+0x5f400], [R124.64], P3 ;  /* 0x5f4000007c027fae */ /* 0x0003e20009921848 */
[----:B------:R-:W-:Y:S01]  /*45740*/  IADD3 R129, P0, R129, UR7, RZ ;  /* 0x0000000781817c10 */ /* 0x000fe2000ff1e0ff */
[----:B------:R-:W-:Y:S01]  /*45750*/  IMAD.U32 R3, RZ, RZ, UR5 ;  /* 0x00000005ff037e24 */ /* 0x000fe2000f8e00ff */
[----:B------:R-:W-:-:S02]  /*45760*/  LOP3.LUT R131, R131, 0x60, RZ, 0x3c, !PT ;  /* 0x0000006083837812 */ /* 0x000fc400078e3cff */
[----:B------:R-:W-:Y:S01]  /*45770*/  IADD3 R132, P1, R132, UR7, RZ ;  /* 0x0000000784847c10 */ /* 0x000fe2000ff3e0ff */
[----:B------:R-:W-:Y:S01]  /*45780*/  STL [R1+0xe3c], R129 ;  /* 0x000e3c8101007387 */ /* 0x000fe20000100800 */
[----:B-1----:R-:W-:-:S03]  /*45790*/  IMAD.MOV.U32 R124, RZ, RZ, R133 ;  /* 0x000000ffff7c7224 */ /* 0x002fc600078e0085 */
[----:B------:R1:W-:Y:S01]  /*457a0*/  STL [R1+0xe40], R139 ;  /* 0x000e408b01007387 */ /* 0x0003e20000100800 */
[----:B------:R-:W-:-:S03]  /*457b0*/  IMAD.MOV.U32 R125, RZ, RZ, R139 ;  /* 0x000000ffff7d7224 */ /* 0x000fc600078e008b */
[----:B------:R-:W2:Y:S04]  /*457c0*/  LDL.LU R138, [R1+0xe10] ;  /* 0x000e1000018a7983 */ /* 0x000ea80000300800 */
[----:B------:R-:W2:Y:S01]  /*457d0*/  LDL.LU R133, [R1+0xe0c] ;  /* 0x000e0c0001857983 */ /* 0x000ea20000300800 */
[----:B------:R-:W-:-:S03]  /*457e0*/  IMAD R3, R3, 0x10000, R131 ;  /* 0x0001000003037824 */ /* 0x000fc600078e0283 */
[----:B------:R-:W-:Y:S04]  /*457f0*/  STL [R1+0xe38], R132 ;  /* 0x000e388401007387 */ /* 0x000fe80000100800 */
[----:B------:R1:W-:Y:S01]  /*45800*/  LDGSTS.E [R2+0x5fc00], [R124.64], P3 ;  /* 0x5fc000007c027fae */ /* 0x0003e20009921848 */
[----:B------:R-:W-:-:S05]  /*45810*/  IADD3.X R137, R137, UR6, RZ, P0, !PT ;  /* 0x0000000689897c10 */ /* 0x000fca00087fe4ff */
[----:B------:R1:W-:Y:S02]  /*45820*/  STL [R1+0xe34], R137 ;  /* 0x000e348901007387 */ /* 0x0003e40000100800 */
[----:B-1----:R-:W-:Y:S02]  /*45830*/  IMAD.MOV.U32 R124, RZ, RZ, R129 ;  /* 0x000000ffff7c7224 */ /* 0x002fe400078e0081 */
[----:B------:R-:W2:Y:S01]  /*45840*/  LDL.LU R139, [R1+0xe04] ;  /* 0x000e0400018b7983 */ /* 0x000ea20000300800 */
[----:B------:R-:W-:-:S03]  /*45850*/  IMAD.MOV.U32 R125, RZ, RZ, R137 ;  /* 0x000000ffff7d7224 */ /* 0x000fc600078e0089 */
[----:B------:R-:W2:Y:S04]  /*45860*/  LDL.LU R131, [R1+0xe08] ;  /* 0x000e080001837983 */ /* 0x000ea80000300800 */
[----:B------:R-:W2:Y:S04]  /*45870*/  LDL.LU R137, [R1+0xdfc] ;  /* 0x000dfc0001897983 */ /* 0x000ea80000300800 */
[----:B------:R1:W-:Y:S02]  /*45880*/  LDGSTS.E [R3+0x50600], [R124.64], P3 ;  /* 0x506000007c037fae */ /* 0x0003e40009921848 */
[----:B-1----:R-:W-:Y:S01]  /*45890*/  IMAD.MOV.U32 R124, RZ, RZ, R132 ;  /* 0x000000ffff7c7224 */ /* 0x002fe200078e0084 */
[----:B---3--:R-:W-:-:S02]  /*458a0*/  IADD3 R127, P0, R127, UR7, RZ ;  /* 0x000000077f7f7c10 */ /* 0x008fc4000ff1e0ff */
[----:B----4-:R-:W-:-:S03]  /*458b0*/  IADD3.X R134, R134, UR6, RZ, P1, !PT ;  /* 0x0000000686867c10 */ /* 0x010fc60008ffe4ff */
[----:B------:R-:W-:Y:S04]  /*458c0*/  STL [R1+0xe30], R127 ;  /* 0x000e307f01007387 */ /* 0x000fe80000100800 */
[----:B------:R1:W-:Y:S01]  /*458d0*/  STL [R1+0xe2c], R134 ;  /* 0x000e2c8601007387 */ /* 0x0003e20000100800 */
[----:B------:R-:W-:-:S03]  /*458e0*/  IMAD.MOV.U32 R125, RZ, RZ, R134 ;  /* 0x000000ffff7d7224 */ /* 0x000fc600078e0086 */
[----:B------:R-:W3:Y:S04]  /*458f0*/  LDL.LU R129, [R1+0xe00] ;  /* 0x000e000001817983 */ /* 0x000ee80000300800 */
[----:B------:R4:W-:Y:S01]  /*45900*/  LDGSTS.E [R3+0x50e00], [R124.64], P3 ;  /* 0x50e000007c037fae */ /* 0x0009e20009921848 */
[----:B------:R-:W-:-:S03]  /*45910*/  IADD3 R140, P1, R140, UR7, RZ ;  /* 0x000000078c8c7c10 */ /* 0x000fc6000ff3e0ff */
[----:B-1----:R-:W3:Y:S01]  /*45920*/  LDL.LU R134, [R1+0xdf4] ;  /* 0x000df40001867983 */ /* 0x002ee20000300800 */
[----:B--2---:R-:W-:-:S03]  /*45930*/  IADD3.X R136, R136, UR6, RZ, P0, !PT ;  /* 0x0000000688887c10 */ /* 0x004fc600087fe4ff */
[----:B------:R-:W-:Y:S04]  /*45940*/  STL [R1+0xe28], R140 ;  /* 0x000e288c01007387 */ /* 0x000fe80000100800 */
[----:B------:R1:W-:Y:S04]  /*45950*/  STL [R1+0xe24], R136 ;  /* 0x000e248801007387 */ /* 0x0003e80000100800 */
[----:B------:R-:W2:Y:S01]  /*45960*/  LDL.LU R132, [R1+0xdf8] ;  /* 0x000df80001847983 */ /* 0x000ea20000300800 */
[----:B----4-:R-:W-:Y:S01]  /*45970*/  MOV R125, R136 ;  /* 0x00000088007d7202 */ /* 0x010fe20000000f00 */
[----:B------:R-:W-:-:S02]  /*45980*/  IMAD.MOV.U32 R124, RZ, RZ, R127 ;  /* 0x000000ffff7c7224 */ /* 0x000fc400078e007f */
[----:B-1----:R-:W3:Y:S04]  /*45990*/  LDL.LU R136, [R1+0xdec] ;  /* 0x000dec0001887983 */ /* 0x002ee80000300800 */
[----:B------:R1:W-:Y:S02]  /*459a0*/  LDGSTS.E [R3+0x51600], [R124.64], P3 ;  /* 0x516000007c037fae */ /* 0x0003e40009921848 */
[----:B-1----:R-:W-:Y:S01]  /*459b0*/  IMAD.MOV.U32 R124, RZ, RZ, R140 ;  /* 0x000000ffff7c7224 */ /* 0x002fe200078e008c */
[----:B------:R-:W-:Y:S02]  /*459c0*/  IADD3 R130, P0, R130, UR7, RZ ;  /* 0x0000000782827c10 */ /* 0x000fe4000ff1e0ff */
[----:B------:R-:W-:-:S03]  /*459d0*/  IADD3.X R141, R141, UR6, RZ, P1, !PT ;  /* 0x000000068d8d7c10 */ /* 0x000fc60008ffe4ff */
[----:B------:R-:W-:Y:S04]  /*459e0*/  STL [R1+0xe20], R130 ;  /* 0x000e208201007387 */ /* 0x000fe80000100800 */
[----:B------:R-:W-:Y:S04]  /*459f0*/  STL [R1+0xe1c], R141 ;  /* 0x000e1c8d01007387 */ /* 0x000fe80000100800 */
[----:B------:R-:W3:Y:S01]  /*45a00*/  LDL.LU R127, [R1+0xdf0] ;  /* 0x000df000017f7983 */ /* 0x000ee20000300800 */
[----:B------:R-:W-:-:S03]  /*45a10*/  IMAD.MOV.U32 R125, RZ, RZ, R141 ;  /* 0x000000ffff7d7224 */ /* 0x000fc600078e008d */
[----:B------:R-:W3:Y:S01]  /*45a20*/  LDL.LU R2, [R1+0xde8] ;  /* 0x000de80001027983 */ /* 0x000ee20000300800 */
[----:B------:R-:W-:-:S03]  /*45a30*/  IADD3 R126, P1, R126, UR7, RZ ;  /* 0x000000077e7e7c10 */ /* 0x000fc6000ff3e0ff */
[----:B------:R1:W-:Y:S01]  /*45a40*/  LDGSTS.E [R3+0x51e00], [R124.64], P3 ;  /* 0x51e000007c037fae */ /* 0x0003e20009921848 */
[----:B------:R-:W-:-:S03]  /*45a50*/  IADD3.X R135, R135, UR6, RZ, P0, !PT ;  /* 0x0000000687877c10 */ /* 0x000fc600087fe4ff */
[----:B------:R-:W-:Y:S04]  /*45a60*/  STL [R1+0xe18], R126 ;  /* 0x000e187e01007387 */ /* 0x000fe80000100800 */
[----:B------:R1:W-:Y:S02]  /*45a70*/  STL [R1+0xe14], R135 ;  /* 0x000e148701007387 */ /* 0x0003e40000100800 */
[----:B-1----:R-:W-:Y:S02]  /*45a80*/  IMAD.MOV.U32 R125, RZ, RZ, R135 ;  /* 0x000000ffff7d7224 */ /* 0x002fe400078e0087 */
[----:B------:R-:W3:Y:S01]  /*45a90*/  LDL.LU R135, [R1+0xde4] ;  /* 0x000de40001877983 */ /* 0x000ee20000300800 */
[----:B------:R-:W-:-:S05]  /*45aa0*/  IMAD.MOV.U32 R124, RZ, RZ, R130 ;  /* 0x000000ffff7c7224 */ /* 0x000fca00078e0082 */
[----:B------:R1:W-:Y:S01]  /*45ab0*/  LDGSTS.E [R3+0x52600], [R124.64], P3 ;  /* 0x526000007c037fae */ /* 0x0003e20009921848 */
[----:B------:R-:W-:Y:S02]  /*45ac0*/  IADD3 R138, P0, R138, UR7, RZ ;  /* 0x000000078a8a7c10 */ /* 0x000fe4000ff1e0ff */
[----:B------:R-:W-:-:S03]  /*45ad0*/  IADD3.X R133, R133, UR6, RZ, P1, !PT ;  /* 0x0000000685857c10 */ /* 0x000fc60008ffe4ff */
[----:B------:R-:W-:Y:S01]  /*45ae0*/  STL [R1+0xe10], R138 ;  /* 0x000e108a01007387 */ /* 0x000fe20000100800 */
[----:B-1----:R-:W-:-:S03]  /*45af0*/  IMAD.MOV.U32 R124, RZ, RZ, R126 ;  /* 0x000000ffff7c7224 */ /* 0x002fc600078e007e */
[----:B------:R1:W-:Y:S01]  /*45b00*/  STL [R1+0xe0c], R133 ;  /* 0x000e0c8501007387 */ /* 0x0003e20000100800 */
[----:B------:R-:W-:-:S03]  /*45b10*/  IMAD.MOV.U32 R125, RZ, RZ, R133 ;  /* 0x000000ffff7d7224 */ /* 0x000fc600078e0085 */
[----:B------:R-:W3:Y:S04]  /*45b20*/  LDL.LU R130, [R1+0xde0] ;  /* 0x000de00001827983 */ /* 0x000ee80000300800 */
[----:B------:R1:W-:Y:S04]  /*45b30*/  LDGSTS.E [R3+0x52e00], [R124.64], P3 ;  /* 0x52e000007c037fae */ /* 0x0003e80009921848 */
[----:B-1----:R-:W3:Y:S01]  /*45b40*/  LDL.LU R133, [R1+0xddc] ;  /* 0x000ddc0001857983 */ /* 0x002ee20000300800 */
[----:B------:R-:W-:Y:S02]  /*45b50*/  IADD3.X R139, R139, UR6, RZ, P0, !PT ;  /* 0x000000068b8b7c10 */ /* 0x000fe400087fe4ff */
[----:B------:R-:W-:-:S03]  /*45b60*/  IADD3 R131, P1, R131, UR7, RZ ;  /* 0x0000000783837c10 */ /* 0x000fc6000ff3e0ff */
[----:B------:R-:W-:Y:S02]  /*45b70*/  IMAD.MOV.U32 R125, RZ, RZ, R139 ;  /* 0x000000ffff7d7224 */ /* 0x000fe400078e008b */
[----:B------:R-:W-:Y:S01]  /*45b80*/  STL [R1+0xe08], R131 ;  /* 0x000e088301007387 */ /* 0x000fe20000100800 */
[----:B------:R-:W-:-:S03]  /*45b90*/  IADD3.X R137, R137, UR6, RZ, P1, !PT ;  /* 0x0000000689897c10 */ /* 0x000fc60008ffe4ff */
[----:B------:R1:W-:Y:S01]  /*45ba0*/  STL [R1+0xe04], R139 ;  /* 0x000e048b01007387 */ /* 0x0003e20000100800 */
[----:B------:R-:W-:-:S03]  /*45bb0*/  MOV R124, R138 ;  /* 0x0000008a007c7202 */ /* 0x000fc60000000f00 */
[----:B------:R-:W3:Y:S04]  /*45bc0*/  LDL.LU R126, [R1+0xdd8] ;  /* 0x000dd800017e7983 */ /* 0x000ee80000300800 */
[----:B------:R-:W3:Y:S04]  /*45bd0*/  LDL.LU R141, [R1+0xdd4] ;  /* 0x000dd400018d7983 */ /* 0x000ee80000300800 */
[----:B------:R1:W-:Y:S02]  /*45be0*/  LDGSTS.E [R3+0x53600], [R124.64], P3 ;  /* 0x536000007c037fae */ /* 0x0003e40009921848 */
[----:B-1----:R-:W-:-:S02]  /*45bf0*/  IMAD.MOV.U32 R124, RZ, RZ, R131 ;  /* 0x000000ffff7c7224 */ /* 0x002fc400078e0083 */
[----:B------:R-:W-:-:S05]  /*45c00*/  IMAD.MOV.U32 R125, RZ, RZ, R137 ;  /* 0x000000ffff7d7224 */ /* 0x000fca00078e0089 */
[----:B------:R1:W-:Y:S01]  /*45c10*/  LDGSTS.E [R3+0x53e00], [R124.64], P3 ;  /* 0x53e000007c037fae */ /* 0x0003e20009921848 */
[----:B---3--:R-:W-:-:S05]  /*45c20*/  IADD3 R129, P0, R129, UR7, RZ ;  /* 0x0000000781817c10 */ /* 0x008fca000ff1e0ff */
[----:B------:R-:W-:Y:S01]  /*45c30*/  STL [R1+0xe00], R129 ;  /* 0x000e008101007387 */ /* 0x000fe20000100800 */
[----:B------:R-:W-:-:S03]  /*45c40*/  IADD3.X R134, R134, UR6, RZ, P0, !PT ;  /* 0x0000000686867c10 */ /* 0x000fc600087fe4ff */
[----:B------:R3:W-:Y:S04]  /*45c50*/  STL [R1+0xdfc], R137 ;  /* 0x000dfc8901007387 */ /* 0x0007e80000100800 */
[----:B------:R-:W4:Y:S04]  /*45c60*/  LDL.LU R139, [R1+0xdd0] ;  /* 0x000dd000018b7983 */ /* 0x000f280000300800 */
[----:B------:R-:W4:Y:S01]  /*45c70*/  LDL.LU R131, [R1+0xdcc] ;  /* 0x000dcc0001837983 */ /* 0x000f220000300800 */
[----:B--2---:R-:W-:-:S05]  /*45c80*/  IADD3 R132, P1, R132, UR7, RZ ;  /* 0x0000000784847c10 */ /* 0x004fca000ff3e0ff */
[----:B------:R-:W-:Y:S04]  /*45c90*/  STL [R1+0xdf8], R132 ;  /* 0x000df88401007387 */ /* 0x000fe80000100800 */
[----:B------:R2:W-:Y:S04]  /*45ca0*/  STL [R1+0xdf4], R134 ;  /* 0x000df48601007387 */ /* 0x0005e80000100800 */
[----:B---3--:R-:W3:Y:S04]  /*45cb0*/  LDL.LU R137, [R1+0xdc8] ;  /* 0x000dc80001897983 */ /* 0x008ee80000300800 */
[----:B------:R-:W3:Y:S01]  /*45cc0*/  LDL.LU R140, [R1+0xdc4] ;  /* 0x000dc400018c7983 */ /* 0x000ee20000300800 */
[----:B------:R-:W-:Y:S01]  /*45cd0*/  IADD3.X R136, R136, UR6, RZ, P1, !PT ;  /* 0x0000000688887c10 */ /* 0x000fe20008ffe4ff */
[----:B-1----:R-:W-:-:S02]  /*45ce0*/  IMAD.MOV.U32 R124, RZ, RZ, R129 ;  /* 0x000000ffff7c7224 */ /* 0x002fc400078e0081 */
[----:B------:R-:W-:-:S05]  /*45cf0*/  IMAD.MOV.U32 R125, RZ, RZ, R134 ;  /* 0x000000ffff7d7224 */ /* 0x000fca00078e0086 */
[----:B------:R1:W-:Y:S02]  /*45d00*/  LDGSTS.E [R3+0x54600], [R124.64], P3 ;  /* 0x546000007c037fae */ /* 0x0003e40009921848 */
[----:B-1----:R-:W-:Y:S01]  /*45d10*/  MOV R125, R136 ;  /* 0x00000088007d7202 */ /* 0x002fe20000000f00 */
[----:B------:R-:W-:-:S05]  /*45d20*/  IMAD.MOV.U32 R124, RZ, RZ, R132 ;  /* 0x000000ffff7c7224 */ /* 0x000fca00078e0084 */
[----:B------:R1:W-:Y:S01]  /*45d30*/  LDGSTS.E [R3+0x54e00], [R124.64], P3 ;  /* 0x54e000007c037fae */ /* 0x0003e20009921848 */
[----:B------:R-:W-:-:S05]  /*45d40*/  IADD3 R127, P0, R127, UR7, RZ ;  /* 0x000000077f7f7c10 */ /* 0x000fca000ff1e0ff */
[----:B------:R-:W-:Y:S04]  /*45d50*/  STL [R1+0xdf0], R127 ;  /* 0x000df07f01007387 */ /* 0x000fe80000100800 */
[----:B------:R1:W-:Y:S04]  /*45d60*/  STL [R1+0xdec], R136 ;  /* 0x000dec8801007387 */ /* 0x0003e80000100800 */
[----:B------:R-:W3:Y:S01]  /*45d70*/  LDL.LU R138, [R1+0xdbc] ;  /* 0x000dbc00018a7983 */ /* 0x000ee20000300800 */
[----:B------:R-:W-:-:S03]  /*45d80*/  IADD3 R2, P1, R2, UR7, RZ ;  /* 0x0000000702027c10 */ /* 0x000fc6000ff3e0ff */
[----:B------:R-:W3:Y:S04]  /*45d90*/  LDL.LU R129, [R1+0xdc0] ;  /* 0x000dc00001817983 */ /* 0x000ee80000300800 */
[----:B--2---:R-:W3:Y:S04]  /*45da0*/  LDL.LU R134, [R1+0xdb8] ;  /* 0x000db80001867983 */ /* 0x004ee80000300800 */
[----:B-1----:R-:W3:Y:S01]  /*45db0*/  LDL.LU R136, [R1+0xdb4] ;  /* 0x000db40001887983 */ /* 0x002ee20000300800 */
[----:B------:R-:W-:-:S03]  /*45dc0*/  IADD3.X R135, R135, UR6, RZ, P0, !PT ;  /* 0x0000000687877c10 */ /* 0x000fc600087fe4ff */
[----:B------:R-:W-:Y:S04]  /*45dd0*/  STL [R1+0xde8], R2 ;  /* 0x000de80201007387 */ /* 0x000fe80000100800 */
[----:B------:R1:W-:Y:S01]  /*45de0*/  STL [R1+0xde4], R135 ;  /* 0x000de48701007387 */ /* 0x0003e20000100800 */
[----:B------:R-:W-:-:S03]  /*45df0*/  IMAD.MOV.U32 R125, RZ, RZ, R135 ;  /* 0x000000ffff7d7224 */ /* 0x000fc600078e0087 */
[----:B------:R-:W3:Y:S04]  /*45e00*/  LDL.LU R132, [R1+0xdb0] ;  /* 0x000db00001847983 */ /* 0x000ee80000300800 */
[----:B-1----:R-:W3:Y:S01]  /*45e10*/  LDL.LU R135, [R1+0xdac] ;  /* 0x000dac0001877983 */ /* 0x002ee20000300800 */
        /* <DEDUP_REMOVED lines=11> */
[----:B------:R-:W-:Y:S02]  /*45ed0*/  IADD3 R126, P1, R126, UR7, RZ ;  /* 0x000000077e7e7c10 */ /* 0x000fe4000ff3e0ff */
[----:B------:R-:W-:-:S03]  /*45ee0*/  IADD3.X R141, R141, UR6, RZ, P0, !PT ;  /* 0x000000068d8d7c10 */ /* 0x000fc600087fe4ff */
[----:B------:R-:W-:Y:S01]  /*45ef0*/  STL [R1+0xdd8], R126 ;  /* 0x000dd87e01007387 */ /* 0x000fe20000100800 */
[----:B------:R-:W-:-:S03]  /*45f00*/  IMAD.MOV.U32 R124, RZ, RZ, R130 ;  /* 0x000000ffff7c7224 */ /* 0x000fc600078e0082 */
[----:B------:R-:W-:Y:S01]  /*45f10*/  STL [R1+0xdd4], R141 ;  /* 0x000dd48d01007387 */ /* 0x000fe20000100800 */
[----:B------:R-:W-:-:S03]  /*45f20*/  IMAD.MOV.U32 R125, RZ, RZ, R141 ;  /* 0x000000ffff7d7224 */ /* 0x000fc600078e008d */
[----:B------:R-:W3:Y:S04]  /*45f30*/  LDL.LU R2, [R1+0xda0] ;  /* 0x000da00001027983 */ /* 0x000ee80000300800 */
[----:B------:R-:W3:Y:S04]  /*45f40*/  LDL.LU R130, [R1+0xd9c] ;  /* 0x000d9c0001827983 */ /* 0x000ee80000300800 */
[----:B------:R1:W-:Y:S02]  /*45f50*/  LDGSTS.E [R3+0x56600], [R124.64], P3 ;  /* 0x566000007c037fae */ /* 0x0003e40009921848 */
[----:B-1----:R-:W-:-:S02]  /*45f60*/  MOV R124, R126 ;  /* 0x0000007e007c7202 */ /* 0x002fc40000000f00 */
[----:B----4-:R-:W-:Y:S02]  /*45f70*/  IADD3 R139, P0, R139, UR7, RZ ;  /* 0x000000078b8b7c10 */ /* 0x010fe4000ff1e0ff */
[----:B------:R-:W-:-:S03]  /*45f80*/  IADD3.X R131, R131, UR6, RZ, P1, !PT ;  /* 0x0000000683837c10 */ /* 0x000fc60008ffe4ff */
[----:B------:R-:W-:Y:S04]  /*45f90*/  STL [R1+0xdd0], R139 ;  /* 0x000dd08b01007387 */ /* 0x000fe80000100800 */
[----:B------:R1:W-:Y:S01]  /*45fa0*/  STL [R1+0xdcc], R131 ;  /* 0x000dcc8301007387 */ /* 0x0003e20000100800 */
[----:B------:R-:W-:-:S05]  /*45fb0*/  IMAD.MOV.U32 R125, RZ, RZ, R131 ;  /* 0x000000ffff7d7224 */ /* 0x000fca00078e0083 */
[----:B------:R4:W-:Y:S04]  /*45fc0*/  LDGSTS.E [R3+0x56e00], [R124.64], P3 ;  /* 0x56e000007c037fae */ /* 0x0009e80009921848 */
[----:B-1----:R-:W2:Y:S01]  /*45fd0*/  LDL.LU R131, [R1+0xd94] ;  /* 0x000d940001837983 */ /* 0x002ea20000300800 */
[----:B---3--:R-:W-:Y:S02]  /*45fe0*/  IADD3 R137, P1, R137, UR7, RZ ;  /* 0x0000000789897c10 */ /* 0x008fe4000ff3e0ff */
[----:B------:R-:W-:-:S03]  /*45ff0*/  IADD3.X R140, R140, UR6, RZ, P0, !PT ;  /* 0x000000068c8c7c10 */ /* 0x000fc600087fe4ff */
[----:B------:R-:W-:Y:S04]  /*46000*/  STL [R1+0xdc8], R137 ;  /* 0x000dc88901007387 */ /* 0x000fe80000100800 */
[----:B------:R-:W-:Y:S04]  /*46010*/  STL [R1+0xdc4], R140 ;  /* 0x000dc48c01007387 */ /* 0x000fe80000100800 */
[----:B------:R-:W3:Y:S01]  /*46020*/  LDL.LU R126, [R1+0xd98] ;  /* 0x000d9800017e7983 */ /* 0x000ee20000300800 */
[----:B----4-:R-:W-:Y:S02]  /*46030*/  IMAD.MOV.U32 R124, RZ, RZ, R139 ;  /* 0x000000ffff7c7224 */ /* 0x010fe400078e008b */
[----:B------:R-:W-:-:S05]  /*46040*/  IMAD.MOV.U32 R125, RZ, RZ, R140 ;  /* 0x000000ffff7d7224 */ /* 0x000fca00078e008c */
[----:B------:R1:W-:Y:S02]  /*46050*/  LDGSTS.E [R3+0x57600], [R124.64], P3 ;  /* 0x576000007c037fae */ /* 0x0003e40009921848 */
[----:B-1----:R-:W-:Y:S01]  /*46060*/  IMAD.MOV.U32 R124, RZ, RZ, R137 ;  /* 0x000000ffff7c7224 */ /* 0x002fe200078e0089 */
[----:B------:R-:W-:Y:S02]  /*46070*/  IADD3.X R138, R138, UR6, RZ, P1, !PT ;  /* 0x000000068a8a7c10 */ /* 0x000fe40008ffe4ff */
[----:B------:R-:W-:-:S03]  /*46080*/  IADD3 R129, P0, R129, UR7, RZ ;  /* 0x0000000781817c10 */ /* 0x000fc6000ff1e0ff */
[----:B------:R-:W-:Y:S01]  /*46090*/  IMAD.MOV.U32 R125, RZ, RZ, R138 ;  /* 0x000000ffff7d7224 */ /* 0x000fe200078e008a */
[----:B------:R-:W-:Y:S01]  /*460a0*/  IADD3 R134, P1, R134, UR7, RZ ;  /* 0x0000000786867c10 */ /* 0x000fe2000ff3e0ff */
[----:B------:R1:W-:Y:S01]  /*460b0*/  STL [R1+0xdc0], R129 ;  /* 0x000dc08101007387 */ /* 0x0003e20000100800 */
[----:B------:R-:W-:-:S03]  /*460c0*/  IADD3.X R136, R136, UR6, RZ, P0, !PT ;  /* 0x0000000688887c10 */ /* 0x000fc600087fe4ff */
[----:B------:R4:W-:Y:S04]  /*460d0*/  STL [R1+0xdbc], R138 ;  /* 0x000dbc8a01007387 */ /* 0x0009e80000100800 */
[----:B------:R-:W3:Y:S04]  /*460e0*/  LDL.LU R176, [R1+0xd90] ;  /* 0x000d900001b07983 */ /* 0x000ee80000300800 */
[----:B------:R-:W-:Y:S04]  /*460f0*/  STL [R1+0xdb8], R134 ;  /* 0x000db88601007387 */ /* 0x000fe80000100800 */
[----:B------:R1:W-:Y:S01]  /*46100*/  LDGSTS.E [R3+0x57e00], [R124.64], P3 ;  /* 0x57e000007c037fae */ /* 0x0003e20009921848 */
[----:B------:R-:W-:-:S03]  /*46110*/  IADD3 R132, P0, R132, UR7, RZ ;  /* 0x0000000784847c10 */ /* 0x000fc6000ff1e0ff */
[----:B------:R4:W-:Y:S01]  /*46120*/  STL [R1+0xdb4], R136 ;  /* 0x000db48801007387 */ /* 0x0009e20000100800 */
[----:B------:R-:W-:Y:S01]  /*46130*/  IADD3.X R135, R135, UR6, RZ, P1, !PT ;  /* 0x0000000687877c10 */ /* 0x000fe20008ffe4ff */
[----:B-1----:R-:W-:Y:S02]  /*46140*/  IMAD.MOV.U32 R124, RZ, RZ, R129 ;  /* 0x000000ffff7c7224 */ /* 0x002fe400078e0081 */
[----:B------:R-:W3:Y:S04]  /*46150*/  LDL.LU R129, [R1+0xd8c] ;  /* 0x000d8c0001817983 */ /* 0x000ee80000300800 */
[----:B------:R-:W-:Y:S04]  /*46160*/  STL [R1+0xdb0], R132 ;  /* 0x000db08401007387 */ /* 0x000fe80000100800 */
[----:B------:R1:W-:Y:S04]  /*46170*/  STL [R1+0xdac], R135 ;  /* 0x000dac8701007387 */ /* 0x0003e80000100800 */
[----:B------:R-:W3:Y:S04]  /*46180*/  LDL.LU R142, [R1+0xd88] ;  /* 0x000d8800018e7983 */ /* 0x000ee80000300800 */
[----:B------:R-:W3:Y:S01]  /*46190*/  LDL.LU R177, [R1+0xd84] ;  /* 0x000d840001b17983 */ /* 0x000ee20000300800 */
[----:B------:R-:W-:-:S02]  /*461a0*/  IADD3 R127, P1, R127, UR7, RZ ;  /* 0x000000077f7f7c10 */ /* 0x000fc4000ff3e0ff */
[----:B------:R-:W-:-:S03]  /*461b0*/  IADD3.X R133, R133, UR6, RZ, P0, !PT ;  /* 0x0000000685857c10 */ /* 0x000fc600087fe4ff */
[----:B------:R-:W-:Y:S04]  /*461c0*/  STL [R1+0xda8], R127 ;  /* 0x000da87f01007387 */ /* 0x000fe80000100800 */
[----:B------:R-:W-:Y:S04]  /*461d0*/  STL [R1+0xda4], R133 ;  /* 0x000da48501007387 */ /* 0x000fe80000100800 */
[----:B------:R-:W3:Y:S04]  /*461e0*/  LDL.LU R140, [R1+0xd80] ;  /* 0x000d8000018c7983 */ /* 0x000ee80000300800 */
[----:B------:R-:W3:Y:S01]  /*461f0*/  LDL.LU R143, [R1+0xd7c] ;  /* 0x000d7c00018f7983 */ /* 0x000ee20000300800 */
[----:B------:R-:W-:-:S02]  /*46200*/  IADD3 R2, P0, R2, UR7, RZ ;  /* 0x0000000702027c10 */ /* 0x000fc4000ff1e0ff */
[----:B------:R-:W-:-:S03]  /*46210*/  IADD3.X R130, R130, UR6, RZ, P1, !PT ;  /* 0x0000000682827c10 */ /* 0x000fc60008ffe4ff */
[----:B------:R-:W-:Y:S04]  /*46220*/  STL [R1+0xda0], R2 ;  /* 0x000da00201007387 */ /* 0x000fe80000100800 */
[----:B------:R1:W-:Y:S01]  /*46230*/  STL [R1+0xd9c], R130 ;  /* 0x000d9c8201007387 */ /* 0x0003e20000100800 */
[----:B------:R-:W-:-:S03]  /*46240*/  MOV R125, R136 ;  /* 0x00000088007d7202 */ /* 0x000fc60000000f00 */
[----:B------:R-:W3:Y:S04]  /*46250*/  LDL.LU R141, [R1+0xd74] ;  /* 0x000d7400018d7983 */ /* 0x000ee80000300800 */
[----:B----4-:R-:W4:Y:S04]  /*46260*/  LDL.LU R138, [R1+0xd78] ;  /* 0x000d7800018a7983 */ /* 0x010f280000300800 */
[----:B------:R-:W4:Y:S04]  /*46270*/  LDL.LU R136, [R1+0xd70] ;  /* 0x000d700001887983 */ /* 0x000f280000300800 */
[----:B------:R-:W4:Y:S04]  /*46280*/  LDL.LU R139, [R1+0xd6c] ;  /* 0x000d6c00018b7983 */ /* 0x000f280000300800 */
[----:B------:R1:W-:Y:S02]  /*46290*/  LDGSTS.E [R3+0x58600], [R124.64], P3 ;  /* 0x586000007c037fae */ /* 0x0003e40009921848 */
[----:B-1----:R-:W-:-:S02]  /*462a0*/  IMAD.MOV.U32 R124, RZ, RZ, R134 ;  /* 0x000000ffff7c7224 */ /* 0x002fc400078e0086 */
[----:B------:R-:W-:-:S05]  /*462b0*/  IMAD.MOV.U32 R125, RZ, RZ, R135 ;  /* 0x000000ffff7d7224 */ /* 0x000fca00078e0087 */
[----:B------:R1:W-:Y:S02]  /*462c0*/  LDGSTS.E [R3+0x58e00], [R124.64], P3 ;  /* 0x58e000007c037fae */ /* 0x0003e40009921848 */
[----:B-1----:R-:W-:Y:S02]  /*462d0*/  IMAD.MOV.U32 R124, RZ, RZ, R132 ;  /* 0x000000ffff7c7224 */ /* 0x002fe400078e0084 */
[----:B------:R-:W-:-:S05]  /*462e0*/  IMAD.MOV.U32 R125, RZ, RZ, R133 ;  /* 0x000000ffff7d7224 */ /* 0x000fca00078e0085 */
[----:B------:R1:W-:Y:S02]  /*462f0*/  LDGSTS.E [R3+0x59600], [R124.64], P3 ;  /* 0x596000007c037fae */ /* 0x0003e40009921848 */
[----:B-1----:R-:W-:Y:S02]  /*46300*/  IMAD.MOV.U32 R125, RZ, RZ, R130 ;  /* 0x000000ffff7d7224 */ /* 0x002fe400078e0082 */
[----:B------:R-:W-:-:S05]  /*46310*/  IMAD.MOV.U32 R124, RZ, RZ, R127 ;  /* 0x000000ffff7c7224 */ /* 0x000fca00078e007f */
[----:B------:R1:W-:Y:S02]  /*46320*/  LDGSTS.E [R3+0x59e00], [R124.64], P3 ;  /* 0x59e000007c037fae */ /* 0x0003e40009921848 */
[----:B-1----:R-:W-:Y:S02]  /*46330*/  MOV R124, R2 ;  /* 0x00000002007c7202 */ /* 0x002fe40000000f00 */
[----:B--2---:R-:W-:Y:S02]  /*46340*/  IADD3.X R131, R131, UR6, RZ, P0, !PT ;  /* 0x0000000683837c10 */ /* 0x004fe400087fe4ff */
[----:B---3--:R-:W-:-:S05]  /*46350*/  IADD3 R126, P1, R126, UR7, RZ ;  /* 0x000000077e7e7c10 */ /* 0x008fca000ff3e0ff */
[----:B------:R-:W-:Y:S04]  /*46360*/  STL [R1+0xd98], R126 ;  /* 0x000d987e01007387 */ /* 0x000fe80000100800 */
[----:B------:R1:W-:Y:S04]  /*46370*/  STL [R1+0xd94], R131 ;  /* 0x000d948301007387 */ /* 0x0003e80000100800 */
[----:B------:R-:W2:Y:S04]  /*46380*/  LDL.LU R137, [R1+0xd64] ;  /* 0x000d640001897983 */ /* 0x000ea80000300800 */
[----:B------:R-:W3:Y:S04]  /*46390*/  LDL.LU R135, [R1+0xd5c] ;  /* 0x000d5c0001877983 */ /* 0x000ee80000300800 */
[----:B------:R-:W3:Y:S04]  /*463a0*/  LDL.LU R134, [R1+0xd68] ;  /* 0x000d680001867983 */ /* 0x000ee80000300800 */
[----:B------:R-:W3:Y:S04]  /*463b0*/  LDL.LU R132, [R1+0xd60] ;  /* 0x000d600001847983 */ /* 0x000ee80000300800 */
[----:B------:R-:W3:Y:S04]  /*463c0*/  LDL.LU R130, [R1+0xd58] ;  /* 0x000d580001827983 */ /* 0x000ee80000300800 */
[----:B------:R-:W3:Y:S04]  /*463d0*/  LDL.LU R127, [R1+0xd50] ;  /* 0x000d5000017f7983 */ /* 0x000ee80000300800 */
[----:B------:R-:W3:Y:S01]  /*463e0*/  LDL.LU R133, [R1+0xd54] ;  /* 0x000d540001857983 */ /* 0x000ee20000300800 */
[----:B------:R-:W-:-:S05]  /*463f0*/  IMAD.MOV.U32 R125, RZ, RZ, R131 ;  /* 0x000000ffff7d7224 */ /* 0x000fca00078e0083 */
[----:B------:R1:W-:Y:S01]  /*46400*/  LDGSTS.E [R3+0x5a600], [R124.64], P3 ;  /* 0x5a6000007c037fae */ /* 0x0003e20009921848 */
[----:B------:R-:W-:-:S05]  /*46410*/  IADD3 R176, P0, R176, UR7, RZ ;  /* 0x00000007b0b07c10 */ /* 0x000fca000ff1e0ff */
[----:B------:R-:W-:Y:S01]  /*46420*/  STL [R1+0xd90], R176 ;  /* 0x000d90b001007387 */ /* 0x000fe20000100800 */
[----:B------:R-:W-:-:S05]  /*46430*/  IADD3.X R129, R129, UR6, RZ, P1, !PT ;  /* 0x0000000681817c10 */ /* 0x000fca0008ffe4ff */
[----:B------:R1:W-:Y:S04]  /*46440*/  STL [R1+0xd8c], R129 ;  /* 0x000d8c8101007387 */ /* 0x0003e80000100800 */
[----:B------:R-:W3:Y:S01]  /*46450*/  LDL.LU R2, [R1+0xd48] ;  /* 0x000d480001027983 */ /* 0x000ee20000300800 */
[----:B------:R-:W-:-:S03]  /*46460*/  IADD3 R142, P1, R142, UR7, RZ ;  /* 0x000000078e8e7c10 */ /* 0x000fc6000ff3e0ff */
[----:B-1----:R-:W3:Y:S01]  /*46470*/  LDL.LU R131, [R1+0xd4c] ;  /* 0x000d4c0001837983 */ /* 0x002ee20000300800 */
[----:B------:R-:W-:-:S03]  /*46480*/  IADD3.X R177, R177, UR6, RZ, P0, !PT ;  /* 0x00000006b1b17c10 */ /* 0x000fc600087fe4ff */
[----:B------:R-:W-:Y:S01]  /*46490*/  STL [R1+0xd88], R142 ;  /* 0x000d888e01007387 */ /* 0x000fe20000100800 */
[----:B------:R-:W-:-:S03]  /*464a0*/  IMAD.MOV.U32 R125, RZ, RZ, R129 ;  /* 0x000000ffff7d7224 */ /* 0x000fc600078e0081 */
[----:B------:R-:W-:Y:S04]  /*464b0*/  STL [R1+0xd84], R177 ;  /* 0x000d84b101007387 */ /* 0x000fe80000100800 */
[----:B------:R-:W3:Y:S01]  /*464c0*/  LDL.LU R129, [R1+0xd44] ;  /* 0x000d440001817983 */ /* 0x000ee20000300800 */
[----:B------:R-:W-:-:S03]  /*464d0*/  IMAD.MOV.U32 R124, RZ, RZ, R126 ;  /* 0x000000ffff7c7224 */ /* 0x000fc600078e007e */
[----:B------:R-:W3:Y:S04]  /*464e0*/  LDL.LU R126, [R1+0xd40] ;  /* 0x000d4000017e7983 */ /* 0x000ee80000300800 */
[----:B------:R1:W-:Y:S01]  /*464f0*/  LDGSTS.E [R3+0x5ae00], [R124.64], P3 ;  /* 0x5ae000007c037fae */ /* 0x0003e20009921848 */
[----:B------:R-:W-:Y:S01]  /*46500*/  IADD3 R140, P0, R140, UR7, RZ ;  /* 0x000000078c8c7c10 */ /* 0x000fe2000ff1e0ff */
[----:B-1----:R-:W-:Y:S02]  /*46510*/  IMAD.MOV.U32 R124, RZ, RZ, R176 ;  /* 0x000000ffff7c7224 */ /* 0x002fe400078e00b0 */
[----:B------:R-:W-:Y:S01]  /*46520*/  IMAD.MOV.U32 R125, RZ, RZ, R177 ;  /* 0x000000ffff7d7224 */ /* 0x000fe200078e00b1 */
[----:B------:R-:W-:-:S04]  /*46530*/  IADD3.X R143, R143, UR6, RZ, P1, !PT ;  /* 0x000000068f8f7c10 */ /* 0x000fc80008ffe4ff */
[----:B------:R1:W-:Y:S02]  /*46540*/  LDGSTS.E [R3+0x5b600], [R124.64], P3 ;  /* 0x5b6000007c037fae */ /* 0x0003e40009921848 */
[----:B-1----:R-:W-:Y:S01]  /*46550*/  IMAD.MOV.U32 R124, RZ, RZ, R142 ;  /* 0x000000ffff7c7224 */ /* 0x002fe200078e008e */
[----:B------:R-:W-:Y:S02]  /*46560*/  MOV R125, R143 ;  /* 0x0000008f007d7202 */ /* 0x000fe40000000f00 */
[----:B------:R-:W-:Y:S02]  /*46570*/  IADD3.X R141, R141, UR6, RZ, P0, !PT ;  /* 0x000000068d8d7c10 */ /* 0x000fe400087fe4ff */
[----:B----4-:R-:W-:Y:S01]  /*46580*/  IADD3 R138, P1, R138, UR7, RZ ;  /* 0x000000078a8a7c10 */ /* 0x010fe2000ff3e0ff */
[----:B------:R1:W-:Y:S01]  /*46590*/  LDGSTS.E [R3+0x5be00], [R124.64], P3 ;  /* 0x5be000007c037fae */ /* 0x0003e20009921848 */
[----:B------:R-:W-:Y:S02]  /*465a0*/  IADD3 R136, P0, R136, UR7, RZ ;  /* 0x0000000788887c10 */ /* 0x000fe4000ff1e0ff */
[----:B------:R-:W-:Y:S01]  /*465b0*/  IADD3.X R139, R139, UR6, RZ, P1, !PT ;  /* 0x000000068b8b7c10 */ /* 0x000fe20008ffe4ff */
[----:B-1----:R-:W-:-:S02]  /*465c0*/  IMAD.MOV.U32 R124, RZ, RZ, R140 ;  /* 0x000000ffff7c7224 */ /* 0x002fc400078e008c */
[----:B------:R-:W-:-:S05]  /*465d0*/  IMAD.MOV.U32 R125, RZ, RZ, R141 ;  /* 0x000000ffff7d7224 */ /* 0x000fca00078e008d */
[----:B------:R1:W-:Y:S02]  /*465e0*/  LDGSTS.E [R3+0x5c600], [R124.64], P3 ;  /* 0x5c6000007c037fae */ /* 0x0003e40009921848 */
[----:B-1----:R-:W-:Y:S02]  /*465f0*/  IMAD.MOV.U32 R124, RZ, RZ, R138 ;  /* 0x000000ffff7c7224 */ /* 0x002fe400078e008a */
[----:B------:R-:W-:-:S05]  /*46600*/  IMAD.MOV.U32 R125, RZ, RZ, R139 ;  /* 0x000000ffff7d7224 */ /* 0x000fca00078e008b */
[----:B------:R1:W-:Y:S02]  /*46610*/  LDGSTS.E [R3+0x5ce00], [R124.64], P3 ;  /* 0x5ce000007c037fae */ /* 0x0003e40009921848 */
[----:B-1----:R-:W-:Y:S02]  /*46620*/  IMAD.MOV.U32 R124, RZ, RZ, R136 ;  /* 0x000000ffff7c7224 */ /* 0x002fe400078e0088 */
[----:B------:R-:W-:Y:S04]  /*46630*/  STL [R1+0xd80], R140 ;  /* 0x000d808c01007387 */ /* 0x000fe80000100800 */
[----:B------:R-:W-:Y:S01]  /*46640*/  STL [R1+0xd7c], R143 ;  /* 0x000d7c8f01007387 */ /* 0x000fe20000100800 */
[----:B------:R-:W-:-:S03]  /*46650*/  IMAD.MOV.U32 R252, RZ, RZ, 0x3f ;  /* 0x0000003ffffc7424 */ /* 0x000fc600078e00ff */
[----:B------:R-:W-:Y:S04]  /*46660*/  STL [R1+0xd78], R138 ;  /* 0x000d788a01007387 */ /* 0x000fe80000100800 */
[----:B------:R-:W-:Y:S04]  /*46670*/  STL [R1+0xd74], R141 ;  /* 0x000d748d01007387 */ /* 0x000fe80000100800 */
[----:B------:R-:W-:Y:S04]  /*46680*/  STL [R1+0xd70], R136 ;  /* 0x000d708801007387 */ /* 0x000fe80000100800 */
[----:B------:R-:W-:Y:S01]  /*46690*/  STL [R1+0xd6c], R139 ;  /* 0x000d6c8b01007387 */ /* 0x000fe20000100800 */
[----:B------:R-:W-:-:S02]  /*466a0*/  IADD3 R252, R252, c[0x0][0x180], RZ ;  /* 0x00006000fcfc7a10 */ /* 0x000fc40007ffe0ff */
[----:B------:R-:W-:Y:S02]  /*466b0*/  IADD3 R128, R128, 0x1, RZ ;  /* 0x0000000180807810 */ /* 0x000fe40007ffe0ff */
[----:B--2---:R-:W-:-:S05]  /*466c0*/  IADD3.X R137, R137, UR6, RZ, P0, !PT ;  /* 0x0000000689897c10 */ /* 0x004fca00087fe4ff */
[----:B------:R-:W-:Y:S01]  /*466d0*/  IMAD.MOV.U32 R125, RZ, RZ, R137 ;  /* 0x000000ffff7d7224 */ /* 0x000fe200078e0089 */
[----:B---3--:R-:W-:-:S04]  /*466e0*/  IADD3 R134, P1, R134, UR7, RZ ;  /* 0x0000000786867c10 */ /* 0x008fc8000ff3e0ff */
[----:B------:R1:W-:Y:S01]  /*466f0*/  LDGSTS.E [R3+0x5d600], [R124.64], P3 ;  /* 0x5d6000007c037fae */ /* 0x0003e20009921848 */
[----:B------:R-:W-:Y:S02]  /*46700*/  IADD3.X R135, R135, UR6, RZ, P1, !PT ;  /* 0x0000000687877c10 */ /* 0x000fe40008ffe4ff */
[----:B------:R-:W-:Y:S02]  /*46710*/  IADD3 R132, P0, R132, UR7, RZ ;  /* 0x0000000784847c10 */ /* 0x000fe4000ff1e0ff */
[----:B------:R-:W-:Y:S02]  /*46720*/  IADD3 R130, P1, R130, UR7, RZ ;  /* 0x0000000782827c10 */ /* 0x000fe4000ff3e0ff */
[----:B-1----:R-:W-:Y:S01]  /*46730*/  MOV R124, R134 ;  /* 0x00000086007c7202 */ /* 0x002fe20000000f00 */
[----:B------:R-:W-:Y:S01]  /*46740*/  IMAD.MOV.U32 R125, RZ, RZ, R135 ;  /* 0x000000ffff7d7224 */ /* 0x000fe200078e0087 */
[----:B------:R-:W-:-:S04]  /*46750*/  IADD3.X R133, R133, UR6, RZ, P0, !PT ;  /* 0x0000000685857c10 */ /* 0x000fc800087fe4ff */
[----:B------:R1:W-:Y:S01]  /*46760*/  LDGSTS.E [R3+0x5de00], [R124.64], P3 ;  /* 0x5de000007c037fae */ /* 0x0003e20009921848 */
[----:B------:R-:W-:Y:S01]  /*46770*/  IADD3 R127, P2, R127, UR7, RZ ;  /* 0x000000077f7f7c10 */ /* 0x000fe2000ff5e0ff */
[----:B-1----:R-:W-:Y:S02]  /*46780*/  IMAD.MOV.U32 R124, RZ, RZ, R132 ;  /* 0x000000ffff7c7224 */ /* 0x002fe400078e0084 */
[----:B------:R-:W-:-:S05]  /*46790*/  IMAD.MOV.U32 R125, RZ, RZ, R133 ;  /* 0x000000ffff7d7224 */ /* 0x000fca00078e0085 */
[----:B------:R1:W-:Y:S04]  /*467a0*/  LDGSTS.E [R3+0x5e600], [R124.64], P3 ;  /* 0x5e6000007c037fae */ /* 0x0003e80009921848 */
[----:B------:R-:W-:Y:S01]  /*467b0*/  STL [R1+0xd68], R134 ;  /* 0x000d688601007387 */ /* 0x000fe20000100800 */
[----:B-1----:R-:W-:-:S03]  /*467c0*/  IMAD.MOV.U32 R124, RZ, RZ, R130 ;  /* 0x000000ffff7c7224 */ /* 0x002fc600078e0082 */
[----:B------:R-:W-:Y:S04]  /*467d0*/  STL [R1+0xd64], R137 ;  /* 0x000d648901007387 */ /* 0x000fe80000100800 */
[----:B------:R-:W-:Y:S01]  /*467e0*/  STL [R1+0xd60], R132 ;  /* 0x000d608401007387 */ /* 0x000fe20000100800 */
[----:B------:R-:W-:-:S05]  /*467f0*/  IADD3.X R131, R131, UR6, RZ, P1, !PT ;  /* 0x0000000683837c10 */ /* 0x000fca0008ffe4ff */
[----:B------:R-:W-:Y:S01]  /*46800*/  IMAD.MOV.U32 R125, RZ, RZ, R131 ;  /* 0x000000ffff7d7224 */ /* 0x000fe200078e0083 */
[----:B------:R-:W-:Y:S02]  /*46810*/  IADD3 R2, P0, R2, UR7, RZ ;  /* 0x0000000702027c10 */ /* 0x000fe4000ff1e0ff */
[----:B------:R-:W-:Y:S02]  /*46820*/  IADD3.X R129, R129, UR6, RZ, P2, !PT ;  /* 0x0000000681817c10 */ /* 0x000fe400097fe4ff */
[----:B------:R1:W-:Y:S04]  /*46830*/  LDGSTS.E [R3+0x5ee00], [R124.64], P3 ;  /* 0x5ee000007c037fae */ /* 0x0003e80009921848 */
[----:B------:R-:W-:Y:S04]  /*46840*/  STL [R1+0xd5c], R135 ;  /* 0x000d5c8701007387 */ /* 0x000fe80000100800 */
[----:B------:R-:W-:Y:S01]  /*46850*/  STL [R1+0xd58], R130 ;  /* 0x000d588201007387 */ /* 0x000fe20000100800 */
[----:B-1----:R-:W-:Y:S01]  /*46860*/  IMAD.MOV.U32 R124, RZ, RZ, R127 ;  /* 0x000000ffff7c7224 */ /* 0x002fe200078e007f */
[----:B------:R-:W-:-:S02]  /*46870*/  MOV R125, R129 ;  /* 0x00000081007d7202 */ /* 0x000fc40000000f00 */
[----:B------:R-:W-:Y:S01]  /*46880*/  STL [R1+0xd54], R133 ;  /* 0x000d548501007387 */ /* 0x000fe20000100800 */
[----:B------:R-:W-:-:S03]  /*46890*/  IADD3.X R126, R126, UR6, RZ, P0, !PT ;  /* 0x000000067e7e7c10 */ /* 0x000fc600087fe4ff */
[----:B------:R-:W-:Y:S04]  /*468a0*/  STL [R1+0xd50], R127 ;  /* 0x000d507f01007387 */ /* 0x000fe80000100800 */
[----:B------:R1:W-:Y:S04]  /*468b0*/  LDGSTS.E [R3+0x5f600], [R124.64], P3 ;  /* 0x5f6000007c037fae */ /* 0x0003e80009921848 */
[----:B------:R2:W-:Y:S01]  /*468c0*/  STL [R1+0xd48], R2 ;  /* 0x000d480201007387 */ /* 0x0005e20000100800 */
[----:B-1----:R-:W-:Y:S01]  /*468d0*/  IMAD.MOV.U32 R124, RZ, RZ, R2 ;  /* 0x000000ffff7c7224 */ /* 0x002fe200078e0002 */
[----:B--2---:R-:W-:-:S02]  /*468e0*/  SHF.R.S32.HI R2, RZ, 0x1f, R252 ;  /* 0x0000001fff027819 */ /* 0x004fc400000114fc */
[----:B------:R1:W-:Y:S02]  /*468f0*/  STL [R1+0xd4c], R131 ;  /* 0x000d4c8301007387 */ /* 0x0003e40000100800 */
[----:B------:R-:W-:Y:S02]  /*46900*/  LEA.HI R2, R2, R252, RZ, 0x6 ;  /* 0x000000fc02027211 */ /* 0x000fe400078f30ff */
[----:B------:R1:W-:Y:S04]  /*46910*/  STL [R1+0xd44], R129 ;  /* 0x000d448101007387 */ /* 0x0003e80000100800 */
[----:B------:R1:W-:Y:S01]  /*46920*/  STL [R1+0xd40], R126 ;  /* 0x000d407e01007387 */ /* 0x0003e20000100800 */
[----:B------:R-:W-:-:S03]  /*46930*/  SHF.R.S32.HI R2, RZ, 0x6, R2 ;  /* 0x00000006ff027819 */ /* 0x000fc60000011402 */
[----:B------:R1:W-:Y:S01]  /*46940*/  STL [R1+0x938], R128 ;  /* 0x0009388001007387 */ /* 0x0003e20000100800 */
[----:B------:R-:W-:Y:S01]  /*46950*/  ISETP.NE.U32.AND P0, PT, R128, R2, PT ;  /* 0x000000028000720c */ /* 0x000fe20003f05070 */
[----:B------:R-:W-:-:S05]  /*46960*/  IMAD.MOV.U32 R125, RZ, RZ, R126 ;  /* 0x000000ffff7d7224 */ /* 0x000fca00078e007e */
[----:B------:R1:W-:Y:S04]  /*46970*/  LDGSTS.E [R3+0x5fe00], [R124.64], P3 ;  /* 0x5fe000007c037fae */ /* 0x0003e80009921848 */
[----:B------:R-:W0:Y:S03]  /*46980*/  LDGDEPBAR ;  /* 0x00000000000079af */ /* 0x000e260000000000 */
[----:B------:R-:W-:Y:S01]  /*46990*/  @!P0 CALL.REL.NOINC `(.L_x_1) ;  /* 0x0000001000008944 */ /* 0x000fe20003c00000 */
[----:B------:R-:W-:Y:S05]  /*469a0*/  BRA `(.L_x_2) ;  /* 0xfffdc0c000007947 */ /* 0x000fea000383ffff */
.L_x_1:
[----:B-1----:R-:W2:Y:S01]  /*469b0*/  LDL.LU R3, [R1+0x1168] ;  /* 0x0011680001037983 */ /* 0x002ea20000300800 */
[----:B------:R-:W-:-:S04]  /*469c0*/  DEPBAR.LE SB0, 0x0 ;  /* 0x000080000000791a */ /* 0x000fc80000000000 */
[----:B------:R-:W3:Y:S04]  /*469d0*/  LDL.LU R124, [R1+0x3f0] ;  /* 0x0003f000017c7983 */ /* 0x000ee80000300800 */
[----:B------:R-:W3:Y:S04]  /*469e0*/  LDL.LU R125, [R1+0x3f4] ;  /* 0x0003f400017d7983 */ /* 0x000ee80000300800 */
[----:B------:R-:W3:Y:S04]  /*469f0*/  LDL.LU R126, [R1+0x310] ;  /* 0x00031000017e7983 */ /* 0x000ee80000300800 */
[----:B------:R-:W3:Y:S04]  /*46a00*/  LDL.LU R127, [R1+0x314] ;  /* 0x00031400017f7983 */ /* 0x000ee80000300800 */
[----:B------:R-:W1:Y:S04]  /*46a10*/  S2R R132, SR_TID.X ;  /* 0x0000000000847919 */ /* 0x000e680000002100 */
[----:B------:R-:W4:Y:S04]  /*46a20*/  LDL.LU R128, [R1+0x3f8] ;  /* 0x0003f80001807983 */ /* 0x000f280000300800 */
[----:B------:R-:W4:Y:S04]  /*46a30*/  LDL.LU R129, [R1+0x3fc] ;  /* 0x0003fc0001817983 */ /* 0x000f280000300800 */
[----:B------:R-:W4:Y:S04]  /*46a40*/  LDL.LU R130, [R1+0x318] ;  /* 0x0003180001827983 */ /* 0x000f280000300800 */
[----:B------:R-:W4:Y:S01]  /*46a50*/  LDL.LU R131, [R1+0x31c] ;  /* 0x00031c0001837983 */ /* 0x000f220000300800 */
[----:B-1----:R-:W-:-:S02]  /*46a60*/  IMAD.SHL.U32 R0, R132, 0x200, RZ ;  /* 0x0000020084007824 */ /* 0x002fc400078e00ff */
[----:B------:R-:W-:-:S03]  /*46a70*/  IMAD.SHL.U32 R2, R132, 0x20, RZ ;  /* 0x0000002084027824 */ /* 0x000fc600078e00ff */
[----:B------:R-:W-:-:S04]  /*46a80*/  LOP3.LUT R0, R0, 0x3000, RZ, 0xc0, !PT ;  /* 0x0000300000007812 */ /* 0x000fc800078ec0ff */
[----:B------:R-:W-:Y:S01]  /*46a90*/  LOP3.LUT R0, R0, 0x60, R2, 0xf8, !PT ;  /* 0x0000006000007812 */ /* 0x000fe200078ef802 */
[----:B------:R-:W-:-:S05]  /*46aa0*/  IMAD.SHL.U32 R2, R132, 0x4, RZ ;  /* 0x0000000484027824 */ /* 0x000fca00078e00ff */
[----:B------:R-:W-:Y:S01]  /*46ab0*/  LOP3.LUT R0, R0, 0x170, R2, 0x78, !PT ;  /* 0x0000017000007812 */ /* 0x000fe200078e7802 */
[----:B------:R-:W-:Y:S03]  /*46ac0*/  BAR.SYNC.DEFER_BLOCKING 0x0 ;  /* 0x0000000000007b1d */ /* 0x000fe60000010000 */
[----:B--2---:R-:W-:-:S05]  /*46ad0*/  IADD3 R0, R0, R3, RZ ;  /* 0x0000000300007210 */ /* 0x004fca0007ffe0ff */
[----:B---3--:R1:W-:Y:S04]  /*46ae0*/  STS.128 [R0], R124 ;  /* 0x0000007c00007388 */ /* 0x0083e80000000c00 */
[----:B-1----:R-:W2:Y:S04]  /*46af0*/  LDL.LU R124, [R1+0x160] ;  /* 0x00016000017c7983 */ /* 0x002ea80000300800 */
[----:B------:R-:W2:Y:S04]  /*46b00*/  LDL.LU R125, [R1+0x164] ;  /* 0x00016400017d7983 */ /* 0x000ea80000300800 */
[----:B------:R-:W2:Y:S04]  /*46b10*/  LDL.LU R126, [R1+0x150] ;  /* 0x00015000017e7983 */ /* 0x000ea80000300800 */
[----:B------:R-:W2:Y:S04]  /*46b20*/  LDL.LU R127, [R1+0x154] ;  /* 0x00015400017f7983 */ /* 0x000ea80000300800 */
[----:B--2---:R1:W-:Y:S04]  /*46b30*/  STS.128 [R0+0x200], R124 ;  /* 0x0002007c00007388 */ /* 0x0043e80000000c00 */
[----:B-1----:R-:W2:Y:S04]  /*46b40*/  LDL.LU R124, [R1+0x168] ;  /* 0x00016800017c7983 */ /* 0x002ea80000300800 */
[----:B------:R-:W2:Y:S04]  /*46b50*/  LDL.LU R125, [R1+0x16c] ;  /* 0x00016c00017d7983 */ /* 0x000ea80000300800 */
[----:B------:R-:W2:Y:S04]  /*46b60*/  LDL.LU R126, [R1+0x158] ;  /* 0x00015800017e7983 */ /* 0x000ea80000300800 */
[----:B------:R-:W2:Y:S04]  /*46b70*/  LDL.LU R127, [R1+0x15c] ;  /* 0x00015c00017f7983 */ /* 0x000ea80000300800 */
[----:B----4-:R1:W-:Y:S04]  /*46b80*/  STS.128 [R0+0x80], R128 ;  /* 0x0000808000007388 */ /* 0x0103e80000000c00 */
[----:B-1----:R-:W3:Y:S04]  /*46b90*/  LDL.LU R128, [R1+0x70] ;  /* 0x0000700001807983 */ /* 0x002ee80000300800 */
[----:B------:R-:W3:Y:S04]  /*46ba0*/  LDL.LU R129, [R1+0x74] ;  /* 0x0000740001817983 */ /* 0x000ee80000300800 */
[----:B------:R-:W3:Y:S04]  /*46bb0*/  LDL.LU R130, [R1+0x60] ;  /* 0x0000600001827983 */ /* 0x000ee80000300800 */
[----:B------:R-:W3:Y:S04]  /*46bc0*/  LDL.LU R131, [R1+0x64] ;  /* 0x0000640001837983 */ /* 0x000ee80000300800 */
[----:B--2---:R1:W-:Y:S04]  /*46bd0*/  STS.128 [R0+0x280], R124 ;  /* 0x0002807c00007388 */ /* 0x0043e80000000c00 */
[----:B-1----:R-:W2:Y:S04]  /*46be0*/  LDL.LU R124, [R1+0x78] ;  /* 0x00007800017c7983 */ /* 0x002ea80000300800 */
[----:B------:R-:W2:Y:S04]  /*46bf0*/  LDL.LU R125, [R1+0x7c] ;  /* 0x00007c00017d7983 */ /* 0x000ea80000300800 */
[----:B------:R-:W2:Y:S04]  /*46c00*/  LDL.LU R126, [R1+0x68] ;  /* 0x00006800017e7983 */ /* 0x000ea80000300800 */
[----:B------:R-:W2:Y:S04]  /*46c10*/  LDL.LU R127, [R1+0x6c] ;  /* 0x00006c00017f7983 */ /* 0x000ea80000300800 */
[----:B---3--:R-:W-:Y:S01]  /*46c20*/  STS.128 [R0+0x400], R128 ;  /* 0x0004008000007388 */ /* 0x008fe20000000c00 */
[----:B------:R-:W-:-:S02]  /*46c30*/  SHF.L.U32 R2, R132, 0xb, RZ ;  /* 0x0000000b84027819 */ /* 0x000fc400000006ff */
[----:B------:R-:W-:Y:S02]  /*46c40*/  LOP3.LUT R3, R132, 0x7f, RZ, 0xc0, !PT ;  /* 0x0000007f84037812 */ /* 0x000fe400078ec0ff */
[----:B------:R-:W-:-:S05]  /*46c50*/  LOP3.LUT R2, R2, 0x3000, RZ, 0xc0, !PT ;  /* 0x0000300002027812 */ /* 0x000fca00078ec0ff */
[----:B------:R-:W-:-:S05]  /*46c60*/  IMAD R2, R3, 0x10, R2 ;  /* 0x0000001003027824 */ /* 0x000fca00078e0202 */
[C---:B------:R-:W-:Y:S02]  /*46c70*/  LOP3.LUT R3, R2.reuse, 0x40, RZ, 0x3c, !PT ;  /* 0x0000004002037812 */ /* 0x040fe400078e3cff */
[----:B------:R-:W-:Y:S01]  /*46c80*/  LOP3.LUT R252, R2, 0x60, RZ, 0x3c, !PT ;  /* 0x0000006002fc7812 */ /* 0x000fe200078e3cff */
[----:B--2---:R1:W-:Y:S02]  /*46c90*/  STS.128 [R0+0x480], R124 ;  /* 0x0004807c00007388 */ /* 0x0043e40000000c00 */
[----:B-1---5:R-:W-:Y:S02]  /*46ca0*/  IMAD.MOV.U32 R126, RZ, RZ, R8 ;  /* 0x000000ffff7e7224 */ /* 0x022fe400078e0008 */
[----:B------:R-:W-:Y:S02]  /*46cb0*/  IMAD.MOV.U32 R127, RZ, RZ, R9 ;  /* 0x000000ffff7f7224 */ /* 0x000fe400078e0009 */
[----:B------:R-:W-:Y:S02]  /*46cc0*/  IMAD.MOV.U32 R124, RZ, RZ, R12 ;  /* 0x000000ffff7c7224 */ /* 0x000fe400078e000c */
[----:B------:R-:W-:-:S02]  /*46cd0*/  IMAD.MOV.U32 R125, RZ, RZ, R13 ;  /* 0x000000ffff7d7224 */ /* 0x000fc400078e000d */
[----:B------:R-:W-:Y:S02]  /*46ce0*/  IMAD.MOV.U32 R8, RZ, RZ, R14 ;  /* 0x000000ffff087224 */ /* 0x000fe400078e000e */
[----:B------:R-:W-:Y:S01]  /*46cf0*/  IMAD.MOV.U32 R9, RZ, RZ, R15 ;  /* 0x000000ffff097224 */ /* 0x000fe200078e000f */
[----:B------:R1:W-:Y:S04]  /*46d00*/  STS.128 [R0+0x600], R124 ;  /* 0x0006007c00007388 */ /* 0x0003e80000000c00 */
[----:B------:R-:W-:Y:S04]  /*46d10*/  STS.128 [R0+0x680], R8 ;  /* 0x0006800800007388 */ /* 0x000fe80000000c00 */
[----:B------:R-:W-:Y:S06]  /*46d20*/  BAR.SYNC.DEFER_BLOCKING 0x0 ;  /* 0x0000000000007b1d */ /* 0x000fec0000010000 */
[----:B------:R-:W2:Y:S04]  /*46d30*/  LDS.128 R128, [R2] ;  /* 0x0000000002807984 */ /* 0x000ea80000000c00 */
[----:B------:R-:W3:Y:S01]  /*46d40*/  LDS.128 R8, [R2+0x800] ;  /* 0x0008000002087984 */ /* 0x000ee20000000c00 */
[----:B-1----:R-:W-:-:S05]  /*46d50*/  LOP3.LUT R124, R2, 0x20, RZ, 0x3c, !PT ;  /* 0x00000020027c7812 */ /* 0x002fca00078e3cff */
[----:B------:R-:W1:Y:S04]  /*46d60*/  LDS.128 R132, [R124] ;  /* 0x000000007c847984 */ /* 0x000e680000000c00 */
[----:B--2---:R-:W-:Y:S04]  /*46d70*/  STL.64 [R1+0xb0], R128 ;  /* 0x0000b08001007387 */ /* 0x004fe80000100a00 */
[----:B------:R-:W-:Y:S04]  /*46d80*/  STL.64 [R1+0xb8], R130 ;  /* 0x0000b88201007387 */ /* 0x000fe80000100a00 */
[----:B------:R-:W2:Y:S04]  /*46d90*/  LDS.128 R128, [R124+0x800] ;  /* 0x000800007c807984 */ /* 0x000ea80000000c00 */
[----:B---3--:R-:W-:Y:S04]  /*46da0*/  STL.64 [R1+0x130], R8 ;  /* 0x0001300801007387 */ /* 0x008fe80000100a00 */
[----:B------:R-:W-:Y:S04]  /*46db0*/  STL.64 [R1+0x138], R10 ;  /* 0x0001380a01007387 */ /* 0x000fe80000100a00 */
[----:B------:R-:W3:Y:S04]  /*46dc0*/  LDS.128 R8, [R3] ;  /* 0x0000000003087984 */ /* 0x000ee80000000c00 */
[----:B-1----:R-:W-:Y:S04]  /*46dd0*/  STL.64 [R1+0xd0], R132 ;  /* 0x0000d08401007387 */ /* 0x002fe80000100a00 */
[----:B------:R-:W-:Y:S04]  /*46de0*/  STL.64 [R1+0xd8], R134 ;  /* 0x0000d88601007387 */ /* 0x000fe80000100a00 */
[----:B------:R-:W1:Y:S04]  /*46df0*/  LDS.128 R132, [R3+0x800] ;  /* 0x0008000003847984 */ /* 0x000e680000000c00 */
[----:B--2---:R-:W-:Y:S04]  /*46e00*/  STL.64 [R1+0x160], R128 ;  /* 0x0001608001007387 */ /* 0x004fe80000100a00 */
[----:B------:R-:W-:Y:S04]  /*46e10*/  STL.64 [R1+0x168], R130 ;  /* 0x0001688201007387 */ /* 0x000fe80000100a00 */
[----:B------:R-:W2:Y:S04]  /*46e20*/  LDS.128 R128, [R252] ;  /* 0x00000000fc807984 */ /* 0x000ea80000000c00 */
[----:B---3--:R-:W-:Y:S04]  /*46e30*/  STL.64 [R1+0xf0], R8 ;  /* 0x0000f00801007387 */ /* 0x008fe80000100a00 */
[----:B------:R-:W-:Y:S04]  /*46e40*/  STL.64 [R1+0xf8], R10 ;  /* 0x0000f80a01007387 */ /* 0x000fe80000100a00 */
[----:B------:R-:W3:Y:S04]  /*46e50*/  LDS.128 R8, [R252+0x800] ;  /* 0x00080000fc087984 */ /* 0x000ee80000000c00 */
[----:B-1----:R-:W-:Y:S04]  /*46e60*/  STL.64 [R1+0x180], R132 ;  /* 0x0001808401007387 */ /* 0x002fe80000100a00 */
[----:B------:R-:W-:Y:S04]  /*46e70*/  STL.64 [R1+0x188], R134 ;  /* 0x0001888601007387 */ /* 0x000fe80000100a00 */
[----:B--2---:R-:W-:Y:S04]  /*46e80*/  STL.64 [R1+0x110], R128 ;  /* 0x0001108001007387 */ /* 0x004fe80000100a00 */
[----:B------:R-:W-:Y:S04]  /*46e90*/  STL.64 [R1+0x118], R130 ;  /* 0x0001188201007387 */ /* 0x000fe80000100a00 */
[----:B------:R-:W-:Y:S06]  /*46ea0*/  BAR.SYNC.DEFER_BLOCKING 0x0 ;  /* 0x0000000000007b1d */ /* 0x000fec0000010000 */
[----:B---3--:R1:W-:Y:S04]  /*46eb0*/  STL.64 [R1+0x1a0], R8 ;  /* 0x0001a00801007387 */ /* 0x0083e80000100a00 */
[----:B------:R2:W-:Y:S01]  /*46ec0*/  STL.64 [R1+0x1a8], R10 ;  /* 0x0001a80a01007387 */ /* 0x0005e20000100a00 */
[----:B-1----:R-:W-:-:S02]  /*46ed0*/  IMAD.MOV.U32 R8, RZ, RZ, R164 ;  /* 0x000000ffff087224 */ /* 0x002fc400078e00a4 */
[----:B------:R-:W-:Y:S02]  /*46ee0*/  IMAD.MOV.U32 R9, RZ, RZ, R165 ;  /* 0x000000ffff097224 */ /* 0x000fe400078e00a5 */
[----:B--2---:R-:W-:Y:S02]  /*46ef0*/  IMAD.MOV.U32 R10, RZ, RZ, R152 ;  /* 0x000000ffff0a7224 */ /* 0x004fe400078e0098 */
[----:B------:R-:W-:-:S05]  /*46f00*/  IMAD.MOV.U32 R11, RZ, RZ, R153 ;  /* 0x000000ffff0b7224 */ /* 0x000fca00078e0099 */
[----:B------:R1:W-:Y:S02]  /*46f10*/  STS.128 [R0+0x200], R8 ;  /* 0x0002000800007388 */ /* 0x0003e40000000c00 */
[----:B-1----:R-:W-:Y:S01]  /*46f20*/  MOV R8, R160 ;  /* 0x000000a000087202 */ /* 0x002fe20000000f00 */
[----:B------:R-:W-:Y:S02]  /*46f30*/  IMAD.MOV.U32 R9, RZ, RZ, R161 ;  /* 0x000000ffff097224 */ /* 0x000fe400078e00a1 */
[----:B------:R-:W-:Y:S02]  /*46f40*/  IMAD.MOV.U32 R10, RZ, RZ, R172 ;  /* 0x000000ffff0a7224 */ /* 0x000fe400078e00ac */
[----:B------:R-:W-:-:S05]  /*46f50*/  IMAD.MOV.U32 R11, RZ, RZ, R173 ;  /* 0x000000ffff0b7224 */ /* 0x000fca00078e00ad */
[----:B------:R1:W-:Y:S02]  /*46f60*/  STS.128 [R0+0x400], R8 ;  /* 0x0004000800007388 */ /* 0x0003e40000000c00 */
[----:B-1----:R-:W-:Y:S01]  /*46f70*/  IMAD.MOV.U32 R8, RZ, RZ, R16 ;  /* 0x000000ffff087224 */ /* 0x002fe200078e0010 */
[----:B------:R-:W-:Y:S01]  /*46f80*/  MOV R9, R17 ;  /* 0x0000001100097202 */ /* 0x000fe20000000f00 */
[----:B------:R-:W-:Y:S02]  /*46f90*/  IMAD.MOV.U32 R10, RZ, RZ, R20 ;  /* 0x000000ffff0a7224 */ /* 0x000fe400078e0014 */
[----:B------:R-:W-:-:S05]  /*46fa0*/  IMAD.MOV.U32 R11, RZ, RZ, R21 ;  /* 0x000000ffff0b7224 */ /* 0x000fca00078e0015 */
[----:B------:R1:W-:Y:S04]  /*46fb0*/  STS.128 [R0+0x600], R8 ;  /* 0x0006000800007388 */ /* 0x0003e80000000c00 */
[----:B-1----:R-:W2:Y:S04]  /*46fc0*/  LDL.LU R8, [R1+0x430] ;  /* 0x0004300001087983 */ /* 0x002ea80000300800 */
[----:B------:R-:W2:Y:S04]  /*46fd0*/  LDL.LU R9, [R1+0x434] ;  /* 0x0004340001097983 */ /* 0x000ea80000300800 */
[----:B------:R-:W2:Y:S04]  /*46fe0*/  LDL.LU R10, [R1+0x590] ;  /* 0x00059000010a7983 */ /* 0x000ea80000300800 */
[----:B------:R-:W2:Y:S01]  /*46ff0*/  LDL.LU R11, [R1+0x594] ;  /* 0x00059400010b7983 */ /* 0x000ea20000300800 */
[----:B------:R-:W-:-:S02]  /*47000*/  IMAD.MOV.U32 R14, RZ, RZ, R80 ;  /* 0x000000ffff0e7224 */ /* 0x000fc400078e0050 */
[----:B------:R-:W-:Y:S01]  /*47010*/  IMAD.MOV.U32 R15, RZ, RZ, R81 ;  /* 0x000000ffff0f7224 */ /* 0x000fe200078e0051 */
[----:B------:R-:W-:Y:S01]  /*47020*/  MOV R81, R87 ;  /* 0x0000005700517202 */ /* 0x000fe20000000f00 */
[----:B------:R-:W-:Y:S02]  /*47030*/  IMAD.MOV.U32 R12, RZ, RZ, R84 ;  /* 0x000000ffff0c7224 */ /* 0x000fe400078e0054 */
[----:B------:R-:W-:Y:S02]  /*47040*/  IMAD.MOV.U32 R13, RZ, RZ, R85 ;  /* 0x000000ffff0d7224 */ /* 0x000fe400078e0055 */
[----:B------:R-:W-:Y:S02]  /*47050*/  IMAD.MOV.U32 R80, RZ, RZ, R86 ;  /* 0x000000ffff507224 */ /* 0x000fe400078e0056 */
[----:B------:R-:W-:Y:S02]  /*47060*/  IMAD.MOV.U32 R152, RZ, RZ, R166 ;  /* 0x000000ffff987224 */ /* 0x000fe400078e00a6 */
[----:B------:R-:W-:-:S02]  /*47070*/  IMAD.MOV.U32 R153, RZ, RZ, R167 ;  /* 0x000000ffff997224 */ /* 0x000fc400078e00a7 */
[----:B------:R-:W-:Y:S02]  /*47080*/  IMAD.MOV.U32 R172, RZ, RZ, R162 ;  /* 0x000000ffffac7224 */ /* 0x000fe400078e00a2 */
[----:B------:R-:W-:Y:S02]  /*47090*/  IMAD.MOV.U32 R173, RZ, RZ, R163 ;  /* 0x000000ffffad7224 */ /* 0x000fe400078e00a3 */
[----:B------:R-:W-:Y:S02]  /*470a0*/  IMAD.MOV.U32 R20, RZ, RZ, R18 ;  /* 0x000000ffff147224 */ /* 0x000fe400078e0012 */
[----:B------:R-:W-:Y:S01]  /*470b0*/  IMAD.MOV.U32 R21, RZ, RZ, R19 ;  /* 0x000000ffff157224 */ /* 0x000fe200078e0013 */
[----:B------:R-:W-:Y:S04]  /*470c0*/  STS.128 [R0], R12 ;  /* 0x0000000c00007388 */ /* 0x000fe80000000c00 */
[----:B------:R-:W-:Y:S04]  /*470d0*/  STS.128 [R0+0x80], R80 ;  /* 0x0000805000007388 */ /* 0x000fe80000000c00 */
[----:B------:R-:W-:Y:S04]  /*470e0*/  STS.128 [R0+0x280], R152 ;  /* 0x0002809800007388 */ /* 0x000fe80000000c00 */
[----:B------:R-:W-:Y:S04]  /*470f0*/  STS.128 [R0+0x480], R172 ;  /* 0x000480ac00007388 */ /* 0x000fe80000000c00 */
[----:B------:R-:W-:Y:S04]  /*47100*/  STS.128 [R0+0x680], R20 ;  /* 0x0006801400007388 */ /* 0x000fe80000000c00 */
[----:B------:R-:W-:Y:S06]  /*47110*/  BAR.SYNC.DEFER_BLOCKING 0x0 ;  /* 0x0000000000007b1d */ /* 0x000fec0000010000 */
[----:B------:R-:W1:Y:S04]  /*47120*/  LDS.128 R16, [R2] ;  /* 0x0000000002107984 */ /* 0x000e680000000c00 */
[----:B------:R-:W3:Y:S04]  /*47130*/  LDS.128 R12, [R2+0x800] ;  /* 0x00080000020c7984 */ /* 0x000ee80000000c00 */
[----:B------:R-:W4:Y:S04]  /*47140*/  LDS.128 R20, [R124] ;  /* 0x000000007c147984 */ /* 0x000f280000000c00 */
[----:B-1----:R-:W-:Y:S04]  /*47150*/  STL.64 [R1+0x50], R16 ;  /* 0x0000501001007387 */ /* 0x002fe80000100a00 */
[----:B------:R-:W-:Y:S04]  /*47160*/  STL.64 [R1+0x58], R18 ;  /* 0x0000581201007387 */ /* 0x000fe80000100a00 */
[----:B------:R-:W1:Y:S04]  /*47170*/  LDS.128 R16, [R124+0x800] ;  /* 0x000800007c107984 */ /* 0x000e680000000c00 */
[----:B---3--:R-:W-:Y:S04]  /*47180*/  STL.64 [R1+0xc0], R12 ;  /* 0x0000c00c01007387 */ /* 0x008fe80000100a00 */
[----:B------:R-:W-:Y:S04]  /*47190*/  STL.64 [R1+0xc8], R14 ;  /* 0x0000c80e01007387 */ /* 0x000fe80000100a00 */
[----:B------:R-:W3:Y:S04]  /*471a0*/  LDS.128 R12, [R3] ;  /* 0x00000000030c7984 */ /* 0x000ee80000000c00 */
[----:B----4-:R-:W-:Y:S04]  /*471b0*/  STL.64 [R1+0x60], R20 ;  /* 0x0000601401007387 */ /* 0x010fe80000100a00 */
[----:B------:R-:W-:Y:S04]  /*471c0*/  STL.64 [R1+0x68], R22 ;  /* 0x0000681601007387 */ /* 0x000fe80000100a00 */
[----:B------:R-:W4:Y:S04]  /*471d0*/  LDS.128 R20, [R3+0x800] ;  /* 0x0008000003147984 */ /* 0x000f280000000c00 */
[----:B-1----:R-:W-:Y:S04]  /*471e0*/  STL.64 [R1+0xe0], R16 ;  /* 0x0000e01001007387 */ /* 0x002fe80000100a00 */
[----:B------:R-:W-:Y:S04]  /*471f0*/  STL.64 [R1+0xe8], R18 ;  /* 0x0000e81201007387 */ /* 0x000fe80000100a00 */
[----:B------:R-:W1:Y:S04]  /*47200*/  LDS.128 R16, [R252] ;  /* 0x00000000fc107984 */ /* 0x000e680000000c00 */
[----:B---3--:R-:W-:Y:S04]  /*47210*/  STL.64 [R1+0x70], R12 ;  /* 0x0000700c01007387 */ /* 0x008fe80000100a00 */
[----:B------:R-:W-:Y:S04]  /*47220*/  STL.64 [R1+0x78], R14 ;  /* 0x0000780e01007387 */ /* 0x000fe80000100a00 */
[----:B------:R-:W3:Y:S04]  /*47230*/  LDS.128 R12, [R252+0x800] ;  /* 0x00080000fc0c7984 */ /* 0x000ee80000000c00 */
[----:B------:R-:W-:Y:S06]  /*47240*/  BAR.SYNC.DEFER_BLOCKING 0x0 ;  /* 0x0000000000007b1d */ /* 0x000fec0000010000 */
[----:B----4-:R-:W-:Y:S04]  /*47250*/  STL.64 [R1+0x100], R20 ;  /* 0x0001001401007387 */ /* 0x010fe80000100a00 */
[----:B------:R-:W-:Y:S04]  /*47260*/  STL.64 [R1+0x108], R22 ;  /* 0x0001081601007387 */ /* 0x000fe80000100a00 */
[----:B-1----:R-:W-:Y:S04]  /*47270*/  STL.64 [R1+0xa0], R16 ;  /* 0x0000a01001007387 */ /* 0x002fe80000100a00 */
[----:B------:R-:W-:Y:S04]  /*47280*/  STL.64 [R1+0xa8], R18 ;  /* 0x0000a81201007387 */ /* 0x000fe80000100a00 */
[----:B---3--:R1:W-:Y:S04]  /*47290*/  STL.64 [R1+0x150], R12 ;  /* 0x0001500c01007387 */ /* 0x0083e80000100a00 */
[----:B------:R3:W-:Y:S04]  /*472a0*/  STL.64 [R1+0x158], R14 ;  /* 0x0001580e01007387 */ /* 0x0007e80000100a00 */
[----:B-1----:R-:W4:Y:S04]  /*472b0*/  LDL.LU R12, [R1+0x438] ;  /* 0x00043800010c7983 */ /* 0x002f280000300800 */
[----:B------:R-:W4:Y:S04]  /*472c0*/  LDL.LU R13, [R1+0x43c] ;  /* 0x00043c00010d7983 */ /* 0x000f280000300800 */
[----:B---3--:R-:W4:Y:S04]  /*472d0*/  LDL.LU R14, [R1+0x598] ;  /* 0x00059800010e7983 */ /* 0x008f280000300800 */
[----:B------:R-:W4:Y:S04]  /*472e0*/  LDL.LU R15, [R1+0x59c] ;  /* 0x00059c00010f7983 */ /* 0x000f280000300800 */
[----:B--2---:R1:W-:Y:S04]  /*472f0*/  STS.128 [R0], R8 ;  /* 0x0000000800007388 */ /* 0x0043e80000000c00 */
        /* <DEDUP_REMOVED lines=19> */
[----:B--2---:R1:W-:Y:S02]  /*47430*/  STS.128 [R0+0x480], R8 ;  /* 0x0004800800007388 */ /* 0x0043e40000000c00 */
[----:B-1----:R-:W-:-:S02]  /*47440*/  IMAD.MOV.U32 R8, RZ, RZ, R4 ;  /* 0x000000ffff087224 */ /* 0x002fc400078e0004 */
[----:B------:R-:W2:Y:S01]  /*47450*/  LDL.LU R10, [R1+0x10] ;  /* 0x00001000010a7983 */ /* 0x000ea20000300800 */
[----:B------:R-:W-:Y:S01]  /*47460*/  IMAD.MOV.U32 R9, RZ, RZ, R5 ;  /* 0x000000ffff097224 */ /* 0x000fe200078e0005 */
[----:B------:R-:W-:Y:S01]  /*47470*/  MOV R4, R6 ;  /* 0x0000000600047202 */ /* 0x000fe20000000f00 */
[----:B------:R-:W-:Y:S01]  /*47480*/  IMAD.MOV.U32 R5, RZ, RZ, R7 ;  /* 0x000000ffff057224 */ /* 0x000fe200078e0007 */
[----:B------:R-:W2:Y:S04]  /*47490*/  LDL.LU R11, [R1+0x14] ;  /* 0x00001400010b7983 */ /* 0x000ea80000300800 */
[----:B------:R-:W4:Y:S04]  /*474a0*/  LDL.LU R6, [R1+0x18] ;  /* 0x0000180001067983 */ /* 0x000f280000300800 */
[----:B------:R-:W4:Y:S04]  /*474b0*/  LDL.LU R7, [R1+0x1c] ;  /* 0x00001c0001077983 */ /* 0x000f280000300800 */
[----:B---3--:R-:W-:Y:S04]  /*474c0*/  STS.128 [R0+0x400], R12 ;  /* 0x0004000c00007388 */ /* 0x008fe80000000c00 */
[----:B--2---:R-:W-:Y:S04]  /*474d0*/  STS.128 [R0+0x600], R8 ;  /* 0x0006000800007388 */ /* 0x004fe80000000c00 */
[----:B----4-:R-:W-:Y:S04]  /*474e0*/  STS.128 [R0+0x680], R4 ;  /* 0x0006800400007388 */ /* 0x010fe80000000c00 */
[----:B------:R-:W-:Y:S06]  /*474f0*/  BAR.SYNC.DEFER_BLOCKING 0x0 ;  /* 0x0000000000007b1d */ /* 0x000fec0000010000 */
[----:B------:R-:W1:Y:S04]  /*47500*/  LDS.128 R12, [R2] ;  /* 0x00000000020c7984 */ /* 0x000e680000000c00 */
[----:B------:R-:W2:Y:S04]  /*47510*/  LDS.128 R8, [R2+0x800] ;  /* 0x0008000002087984 */ /* 0x000ea80000000c00 */
        /* <DEDUP_REMOVED lines=12> */
[----:B------:R-:W1:Y:S04]  /*475e0*/  LDS.128 R12, [R252] ;  /* 0x00000000fc0c7984 */ /* 0x000e680000000c00 */
[----:B--2---:R-:W-:Y:S04]  /*475f0*/  STL.64 [R1+0x290], R8 ;  /* 0x0002900801007387 */ /* 0x004fe80000100a00 */
[----:B------:R-:W-:Y:S04]  /*47600*/  STL.64 [R1+0x298], R10 ;  /* 0x0002980a01007387 */ /* 0x000fe80000100a00 */
[----:B------:R-:W2:Y:S01]  /*47610*/  LDS.128 R8, [R252+0x800] ;  /* 0x00080000fc087984 */ /* 0x000ea20000000c00 */
[----:B------:R-:W-:-:S02]  /*47620*/  IMAD.MOV.U32 R4, RZ, RZ, R76 ;  /* 0x000000ffff047224 */ /* 0x000fc400078e004c */
[----:B------:R-:W-:Y:S02]  /*47630*/  IMAD.MOV.U32 R5, RZ, RZ, R77 ;  /* 0x000000ffff057224 */ /* 0x000fe400078e004d */
[----:B------:R-:W-:Y:S02]  /*47640*/  IMAD.MOV.U32 R6, RZ, RZ, R72 ;  /* 0x000000ffff067224 */ /* 0x000fe400078e0048 */
[----:B------:R-:W-:Y:S01]  /*47650*/  IMAD.MOV.U32 R7, RZ, RZ, R73 ;  /* 0x000000ffff077224 */ /* 0x000fe200078e0049 */
[----:B------:R-:W-:Y:S06]  /*47660*/  BAR.SYNC.DEFER_BLOCKING 0x0 ;  /* 0x0000000000007b1d */ /* 0x000fec0000010000 */
[----:B---3--:R-:W-:Y:S04]  /*47670*/  STL.64 [R1+0x2f0], R16 ;  /* 0x0002f01001007387 */ /* 0x008fe80000100a00 */
[----:B------:R-:W-:Y:S04]  /*47680*/  STL.64 [R1+0x2f8], R18 ;  /* 0x0002f81201007387 */ /* 0x000fe80000100a00 */
[----:B------:R3:W-:Y:S02]  /*47690*/  STS.128 [R0], R4 ;  /* 0x0000000400007388 */ /* 0x0007e40000000c00 */
[----:B---3--:R-:W-:-:S02]  /*476a0*/  IMAD.MOV.U32 R4, RZ, RZ, R148 ;  /* 0x000000ffff047224 */ /* 0x008fc400078e0094 */
[----:B------:R-:W-:Y:S02]  /*476b0*/  IMAD.MOV.U32 R5, RZ, RZ, R149 ;  /* 0x000000ffff057224 */ /* 0x000fe400078e0095 */
[----:B------:R-:W-:Y:S02]  /*476c0*/  IMAD.MOV.U32 R6, RZ, RZ, R108 ;  /* 0x000000ffff067224 */ /* 0x000fe400078e006c */
[----:B------:R-:W-:-:S05]  /*476d0*/  IMAD.MOV.U32 R7, RZ, RZ, R109 ;  /* 0x000000ffff077224 */ /* 0x000fca00078e006d */
[----:B------:R3:W-:Y:S04]  /*476e0*/  STS.128 [R0+0x200], R4 ;  /* 0x0002000400007388 */ /* 0x0007e80000000c00 */
[----:B-1----:R-:W-:Y:S01]  /*476f0*/  STL.64 [R1+0x2b0], R12 ;  /* 0x0002b00c01007387 */ /* 0x002fe20000100a00 */
[----:B---3--:R-:W-:Y:S01]  /*47700*/  MOV R4, R156 ;  /* 0x0000009c00047202 */ /* 0x008fe20000000f00 */
[----:B------:R-:W-:Y:S02]  /*47710*/  IMAD.MOV.U32 R5, RZ, RZ, R157 ;  /* 0x000000ffff057224 */ /* 0x000fe400078e009d */
[----:B------:R-:W-:Y:S02]  /*47720*/  IMAD.MOV.U32 R6, RZ, RZ, R104 ;  /* 0x000000ffff067224 */ /* 0x000fe400078e0068 */
[----:B------:R-:W-:Y:S01]  /*47730*/  IMAD.MOV.U32 R7, RZ, RZ, R105 ;  /* 0x000000ffff077224 */ /* 0x000fe200078e0069 */
[----:B------:R-:W-:Y:S04]  /*47740*/  STL.64 [R1+0x2b8], R14 ;  /* 0x0002b80e01007387 */ /* 0x000fe80000100a00 */
[----:B------:R1:W-:Y:S04]  /*47750*/  STS.128 [R0+0x400], R4 ;  /* 0x0004000400007388 */ /* 0x0003e80000000c00 */
[----:B--2---:R-:W-:Y:S04]  /*47760*/  STL.64 [R1+0x300], R8 ;  /* 0x0003000801007387 */ /* 0x004fe80000100a00 */
[----:B------:R-:W-:Y:S01]  /*47770*/  STL.64 [R1+0x308], R10 ;  /* 0x0003080a01007387 */ /* 0x000fe20000100a00 */
[----:B-1----:R-:W-:Y:S01]  /*47780*/  IMAD.MOV.U32 R4, RZ, RZ, R24 ;  /* 0x000000ffff047224 */ /* 0x002fe200078e0018 */
[----:B------:R-:W-:Y:S01]  /*47790*/  MOV R5, R25 ;  /* 0x0000001900057202 */ /* 0x000fe20000000f00 */
[----:B------:R-:W-:-:S02]  /*477a0*/  IMAD.MOV.U32 R6, RZ, RZ, R28 ;  /* 0x000000ffff067224 */ /* 0x000fc400078e001c */
[----:B------:R-:W-:-:S05]  /*477b0*/  IMAD.MOV.U32 R7, RZ, RZ, R29 ;  /* 0x000000ffff077224 */ /* 0x000fca00078e001d */
[----:B------:R1:W-:Y:S04]  /*477c0*/  STS.128 [R0+0x600], R4 ;  /* 0x0006000400007388 */ /* 0x0003e80000000c00 */
[----:B-1----:R-:W2:Y:S04]  /*477d0*/  LDL.LU R4, [R1+0x670] ;  /* 0x0006700001047983 */ /* 0x002ea80000300800 */
[----:B------:R-:W2:Y:S04]  /*477e0*/  LDL.LU R5, [R1+0x674] ;  /* 0x0006740001057983 */ /* 0x000ea80000300800 */
[----:B------:R-:W2:Y:S04]  /*477f0*/  LDL.LU R6, [R1+0x6a0] ;  /* 0x0006a00001067983 */ /* 0x000ea80000300800 */
[----:B------:R-:W2:Y:S01]  /*47800*/  LDL.LU R7, [R1+0x6a4] ;  /* 0x0006a40001077983 */ /* 0x000ea20000300800 */
[----:B------:R-:W-:Y:S01]  /*47810*/  IMAD.MOV.U32 R72, RZ, RZ, R78 ;  /* 0x000000ffff487224 */ /* 0x000fe200078e004e */
[----:B------:R-:W-:Y:S01]  /*47820*/  MOV R73, R79 ;  /* 0x0000004f00497202 */ /* 0x000fe20000000f00 */
[----:B------:R-:W-:-:S02]  /*47830*/  IMAD.MOV.U32 R108, RZ, RZ, R150 ;  /* 0x000000ffff6c7224 */ /* 0x000fc400078e0096 */
[----:B------:R-:W-:Y:S02]  /*47840*/  IMAD.MOV.U32 R109, RZ, RZ, R151 ;  /* 0x000000ffff6d7224 */ /* 0x000fe400078e0097 */
[----:B------:R-:W-:Y:S02]  /*47850*/  IMAD.MOV.U32 R104, RZ, RZ, R158 ;  /* 0x000000ffff687224 */ /* 0x000fe400078e009e */
[----:B------:R-:W-:Y:S02]  /*47860*/  IMAD.MOV.U32 R105, RZ, RZ, R159 ;  /* 0x000000ffff697224 */ /* 0x000fe400078e009f */
[----:B------:R-:W-:Y:S02]  /*47870*/  IMAD.MOV.U32 R28, RZ, RZ, R26 ;  /* 0x000000ffff1c7224 */ /* 0x000fe400078e001a */
[----:B------:R-:W-:Y:S01]  /*47880*/  IMAD.MOV.U32 R29, RZ, RZ, R27 ;  /* 0x000000ffff1d7224 */ /* 0x000fe200078e001b */
        /* <DEDUP_REMOVED lines=54> */
[----:B--2---:R1:W-:Y:S04]  /*47bf0*/  STS.128 [R0+0x480], R4 ;  /* 0x0004800400007388 */ /* 0x0043e80000000c00 */
[----:B-1----:R-:W2:Y:S01]  /*47c00*/  LDL.LU R4, [R1] ;  /* 0x0000000001047983 */ /* 0x002ea20000300800 */
[----:B------:R-:W-:-:S02]  /*47c10*/  IMAD.MOV.U32 R6, RZ, RZ, R248 ;  /* 0x000000ffff067224 */ /* 0x000fc400078e00f8 */
        /* <DEDUP_REMOVED lines=26> */
[----:B------:R-:W-:Y:S01]  /*47dc0*/  MOV R4, R44 ;  /* 0x0000002c00047202 */ /* 0x000fe20000000f00 */
[----:B------:R-:W-:-:S02]  /*47dd0*/  IMAD.MOV.U32 R5, RZ, RZ, R45 ;  /* 0x000000ffff057224 */ /* 0x000fc400078e002d */
[----:B------:R-:W-:Y:S02]  /*47de0*/  IMAD.MOV.U32 R6, RZ, RZ, R48 ;  /* 0x000000ffff067224 */ /* 0x000fe400078e0030 */
[----:B------:R-:W-:Y:S01]  /*47df0*/  IMAD.MOV.U32 R7, RZ, RZ, R49 ;  /* 0x000000ffff077224 */ /* 0x000fe200078e0031 */
[----:B------:R-:W-:Y:S01]  /*47e00*/  BAR.SYNC.DEFER_BLOCKING 0x0 ;  /* 0x0000000000007b1d */ /* 0x000fe20000010000 */
[----:B------:R-:W-:Y:S02]  /*47e10*/  IMAD.MOV.U32 R48, RZ, RZ, R46 ;  /* 0x000000ffff307224 */ /* 0x000fe400078e002e */
[----:B------:R-:W-:-:S03]  /*47e20*/  IMAD.MOV.U32 R49, RZ, RZ, R47 ;  /* 0x000000ffff317224 */ /* 0x000fc600078e002f */
[----:B------:R4:W-:Y:S02]  /*47e30*/  STS.128 [R0], R4 ;  /* 0x0000000400007388 */ /* 0x0009e40000000c00 */
[----:B----4-:R-:W-:Y:S01]  /*47e40*/  IMAD.MOV.U32 R4, RZ, RZ, R88 ;  /* 0x000000ffff047224 */ /* 0x010fe200078e0058 */
[----:B------:R-:W-:Y:S01]  /*47e50*/  MOV R5, R89 ;  /* 0x0000005900057202 */ /* 0x000fe20000000f00 */
[----:B------:R-:W-:Y:S02]  /*47e60*/  IMAD.MOV.U32 R6, RZ, RZ, R92 ;  /* 0x000000ffff067224 */ /* 0x000fe400078e005c */
[----:B------:R-:W-:-:S05]  /*47e70*/  IMAD.MOV.U32 R7, RZ, RZ, R93 ;  /* 0x000000ffff077224 */ /* 0x000fca00078e005d */
[----:B------:R4:W-:Y:S01]  /*47e80*/  STS.128 [R0+0x200], R4 ;  /* 0x0002000400007388 */ /* 0x0009e20000000c00 */
[----:B------:R-:W-:Y:S02]  /*47e90*/  IMAD.MOV.U32 R92, RZ, RZ, R90 ;  /* 0x000000ffff5c7224 */ /* 0x000fe400078e005a */
[----:B------:R-:W-:Y:S01]  /*47ea0*/  IMAD.MOV.U32 R93, RZ, RZ, R91 ;  /* 0x000000ffff5d7224 */ /* 0x000fe200078e005b */
[----:B------:R-:W-:Y:S01]  /*47eb0*/  STS.128 [R0+0x80], R48 ;  /* 0x0000803000007388 */ /* 0x000fe20000000c00 */
[----:B----4-:R-:W-:Y:S01]  /*47ec0*/  IMAD.MOV.U32 R4, RZ, RZ, R168 ;  /* 0x000000ffff047224 */ /* 0x010fe200078e00a8 */
[----:B------:R-:W-:Y:S01]  /*47ed0*/  MOV R6, R112 ;  /* 0x0000007000067202 */ /* 0x000fe20000000f00 */
[----:B------:R-:W-:Y:S02]  /*47ee0*/  IMAD.MOV.U32 R5, RZ, RZ, R169 ;  /* 0x000000ffff057224 */ /* 0x000fe400078e00a9 */
[----:B------:R-:W-:Y:S02]  /*47ef0*/  IMAD.MOV.U32 R7, RZ, RZ, R113 ;  /* 0x000000ffff077224 */ /* 0x000fe400078e0071 */
[----:B------:R-:W-:-:S03]  /*47f00*/  IMAD.MOV.U32 R112, RZ, RZ, R170 ;  /* 0x000000ffff707224 */ /* 0x000fc600078e00aa */
[----:B------:R4:W-:Y:S01]  /*47f10*/  STS.128 [R0+0x400], R4 ;  /* 0x0004000400007388 */ /* 0x0009e20000000c00 */
[----:B------:R-:W-:-:S03]  /*47f20*/  IMAD.MOV.U32 R113, RZ, RZ, R171 ;  /* 0x000000ffff717224 */ /* 0x000fc600078e00ab */
[----:B------:R-:W-:Y:S04]  /*47f30*/  STS.128 [R0+0x280], R92 ;  /* 0x0002805c00007388 */ /* 0x000fe80000000c00 */
[----:B------:R-:W-:Y:S01]  /*47f40*/  STS.128 [R0+0x480], R112 ;  /* 0x0004807000007388 */ /* 0x000fe20000000c00 */
[----:B----4-:R-:W-:Y:S01]  /*47f50*/  IMAD.MOV.U32 R6, RZ, RZ, R36 ;  /* 0x000000ffff067224 */ /* 0x010fe200078e0024 */
[----:B------:R-:W-:Y:S01]  /*47f60*/  MOV R7, R37 ;  /* 0x0000002500077202 */ /* 0x000fe20000000f00 */
[----:B------:R-:W-:Y:S02]  /*47f70*/  IMAD.MOV.U32 R4, RZ, RZ, R32 ;  /* 0x000000ffff047224 */ /* 0x000fe400078e0020 */
[----:B------:R-:W-:Y:S02]  /*47f80*/  IMAD.MOV.U32 R5, RZ, RZ, R33 ;  /* 0x000000ffff057224 */ /* 0x000fe400078e0021 */
[----:B------:R-:W-:-:S02]  /*47f90*/  IMAD.MOV.U32 R36, RZ, RZ, R34 ;  /* 0x000000ffff247224 */ /* 0x000fc400078e0022 */
[----:B------:R-:W-:Y:S01]  /*47fa0*/  IMAD.MOV.U32 R37, RZ, RZ, R35 ;  /* 0x000000ffff257224 */ /* 0x000fe200078e0023 */
[----:B------:R-:W-:Y:S04]  /*47fb0*/  STS.128 [R0+0x600], R4 ;  /* 0x0006000400007388 */ /* 0x000fe80000000c00 */
[----:B------:R-:W-:Y:S04]  /*47fc0*/  STS.128 [R0+0x680], R36 ;  /* 0x0006802400007388 */ /* 0x000fe80000000c00 */
[----:B------:R-:W-:Y:S06]  /*47fd0*/  BAR.SYNC.DEFER_BLOCKING 0x0 ;  /* 0x0000000000007b1d */ /* 0x000fec0000010000 */
[----:B---3--:R-:W-:Y:S04]  /*47fe0*/  STL.64 [R1+0x400], R16 ;  /* 0x0004001001007387 */ /* 0x008fe80000100a00 */
[----:B------:R-:W-:Y:S04]  /*47ff0*/  STL.64 [R1+0x408], R18 ;  /* 0x0004081201007387 */ /* 0x000fe80000100a00 */
[----:B-1----:R-:W-:Y:S04]  /*48000*/  STL.64 [R1+0x380], R12 ;  /* 0x0003800c01007387 */ /* 0x002fe80000100a00 */
[----:B------:R-:W-:Y:S04]  /*48010*/  STL.64 [R1+0x388], R14 ;  /* 0x0003880e01007387 */ /* 0x000fe80000100a00 */
[----:B------:R-:W1:Y:S04]  /*48020*/  LDS.128 R12, [R2] ;  /* 0x00000000020c7984 */ /* 0x000e680000000c00 */
[----:B------:R-:W3:Y:S04]  /*48030*/  LDS.128 R4, [R2+0x800] ;  /* 0x0008000002047984 */ /* 0x000ee80000000c00 */
[----:B--2---:R2:W-:Y:S04]  /*48040*/  STL.64 [R1+0x410], R8 ;  /* 0x0004100801007387 */ /* 0x0045e80000100a00 */
[----:B------:R4:W-:Y:S04]  /*48050*/  STL.64 [R1+0x418], R10 ;  /* 0x0004180a01007387 */ /* 0x0009e80000100a00 */
[----:B------:R-:W3:Y:S04]  /*48060*/  LDS.128 R16, [R124] ;  /* 0x000000007c107984 */ /* 0x000ee80000000c00 */
[----:B--2---:R-:W2:Y:S04]  /*48070*/  LDL.LU R8, [R1+0x720] ;  /* 0x0007200001087983 */ /* 0x004ea80000300800 */
[----:B------:R-:W2:Y:S04]  /*48080*/  LDL.LU R9, [R1+0x724] ;  /* 0x0007240001097983 */ /* 0x000ea80000300800 */
[----:B----4-:R-:W2:Y:S04]  /*48090*/  LDL.LU R10, [R1+0x7a0] ;  /* 0x0007a000010a7983 */ /* 0x010ea80000300800 */
[----:B------:R-:W2:Y:S04]  /*480a0*/  LDL.LU R11, [R1+0x7a4] ;  /* 0x0007a400010b7983 */ /* 0x000ea80000300800 */
[----:B-1----:R-:W-:Y:S04]  /*480b0*/  STL.64 [R1+0x90], R12 ;  /* 0x0000900c01007387 */ /* 0x002fe80000100a00 */
[----:B------:R-:W-:Y:S04]  /*480c0*/  STL.64 [R1+0x98], R14 ;  /* 0x0000980e01007387 */ /* 0x000fe80000100a00 */
[----:B------:R-:W1:Y:S04]  /*480d0*/  LDS.128 R12, [R124+0x800] ;  /* 0x000800007c0c7984 */ /* 0x000e680000000c00 */
[----:B---3--:R-:W-:Y:S04]  /*480e0*/  STL.64 [R1+0x350], R4 ;  /* 0x0003500401007387 */ /* 0x008fe80000100a00 */
[----:B------:R-:W-:Y:S04]  /*480f0*/  STL.64 [R1+0x358], R6 ;  /* 0x0003580601007387 */ /* 0x000fe80000100a00 */
[----:B------:R-:W3:Y:S04]  /*48100*/  LDS.128 R4, [R3] ;  /* 0x0000000003047984 */ /* 0x000ee80000000c00 */
[----:B------:R-:W-:Y:S04]  /*48110*/  STL.64 [R1+0x140], R16 ;  /* 0x0001401001007387 */ /* 0x000fe80000100a00 */
        /* <DEDUP_REMOVED lines=8> */
[----:B----4-:R-:W-:Y:S04]  /*481a0*/  STL.64 [R1+0x3b0], R16 ;  /* 0x0003b01001007387 */ /* 0x010fe80000100a00 */
[----:B------:R-:W-:Y:S04]  /*481b0*/  STL.64 [R1+0x3b8], R18 ;  /* 0x0003b81201007387 */ /* 0x000fe80000100a00 */
[----:B------:R-:W-:Y:S06]  /*481c0*/  BAR.SYNC.DEFER_BLOCKING 0x0 ;  /* 0x0000000000007b1d */ /* 0x000fec0000010000 */
        /* <DEDUP_REMOVED lines=8> */
[----:B----4-:R1:W-:Y:S04]  /*48250*/  STS.128 [R0+0x80], R4 ;  /* 0x0000800400007388 */ /* 0x0103e80000000c00 */
[----:B-1----:R-:W3:Y:S04]  /*48260*/  LDL.LU R4, [R1+0x650] ;  /* 0x0006500001047983 */ /* 0x002ee80000300800 */
[----:B------:R-:W3:Y:S04]  /*48270*/  LDL.LU R5, [R1+0x654] ;  /* 0x0006540001057983 */ /* 0x000ee80000300800 */
[----:B------:R-:W3:Y:S04]  /*48280*/  LDL.LU R6, [R1+0x6d0] ;  /* 0x0006d00001067983 */ /* 0x000ee80000300800 */
[----:B------:R-:W3:Y:S04]  /*48290*/  LDL.LU R7, [R1+0x6d4] ;  /* 0x0006d40001077983 */ /* 0x000ee80000300800 */
[----:B--2---:R1:W-:Y:S04]  /*482a0*/  STS.128 [R0], R8 ;  /* 0x0000000800007388 */ /* 0x0043e80000000c00 */
[----:B-1----:R-:W2:Y:S04]  /*482b0*/  LDL.LU R8, [R1+0x658] ;  /* 0x0006580001087983 */ /* 0x002ea80000300800 */
[----:B------:R-:W2:Y:S04]  /*482c0*/  LDL.LU R9, [R1+0x65c] ;  /* 0x00065c0001097983 */ /* 0x000ea80000300800 */
[----:B------:R-:W2:Y:S04]  /*482d0*/  LDL.LU R10, [R1+0x6d8] ;  /* 0x0006d800010a7983 */ /* 0x000ea80000300800 */
[----:B------:R-:W2:Y:S04]  /*482e0*/  LDL.LU R11, [R1+0x6dc] ;  /* 0x0006dc00010b7983 */ /* 0x000ea80000300800 */
[----:B---3--:R1:W-:Y:S04]  /*482f0*/  STS.128 [R0+0x200], R4 ;  /* 0x0002000400007388 */ /* 0x0083e80000000c00 */
[----:B-1----:R-:W3:Y:S04]  /*48300*/  LDL.LU R4, [R1+0x3a0] ;  /* 0x0003a00001047983 */ /* 0x002ee80000300800 */
[----:B------:R-:W3:Y:S04]  /*48310*/  LDL.LU R5, [R1+0x3a4] ;  /* 0x0003a40001057983 */ /* 0x000ee80000300800 */
[----:B------:R-:W3:Y:S04]  /*48320*/  LDL.LU R6, [R1+0x5d0] ;  /* 0x0005d00001067983 */ /* 0x000ee80000300800 */
[----:B------:R-:W3:Y:S04]  /*48330*/  LDL.LU R7, [R1+0x5d4] ;  /* 0x0005d40001077983 */ /* 0x000ee80000300800 */
[----:B---3--:R1:W-:Y:S04]  /*48340*/  STS.128 [R0+0x400], R4 ;  /* 0x0004000400007388 */ /* 0x0083e80000000c00 */
[----:B-1----:R-:W3:Y:S04]  /*48350*/  LDL.LU R4, [R1+0x3a8] ;  /* 0x0003a80001047983 */ /* 0x002ee80000300800 */
[----:B------:R-:W3:Y:S04]  /*48360*/  LDL.LU R5, [R1+0x3ac] ;  /* 0x0003ac0001057983 */ /* 0x000ee80000300800 */
[----:B------:R-:W3:Y:S04]  /*48370*/  LDL.LU R6, [R1+0x5d8] ;  /* 0x0005d80001067983 */ /* 0x000ee80000300800 */
[----:B------:R-:W3:Y:S04]  /*48380*/  LDL.LU R7, [R1+0x5dc] ;  /* 0x0005dc0001077983 */ /* 0x000ee80000300800 */
[----:B--2---:R1:W-:Y:S04]  /*48390*/  STS.128 [R0+0x280], R8 ;  /* 0x0002800800007388 */ /* 0x0043e80000000c00 */
[----:B-1----:R-:W2:Y:S04]  /*483a0*/  LDL.LU R10, [R1+0x240] ;  /* 0x00024000010a7983 */ /* 0x002ea80000300800 */
[----:B------:R-:W2:Y:S04]  /*483b0*/  LDL.LU R11, [R1+0x244] ;  /* 0x00024400010b7983 */ /* 0x000ea80000300800 */
[----:B---3--:R1:W-:Y:S04]  /*483c0*/  STS.128 [R0+0x480], R4 ;  /* 0x0004800400007388 */ /* 0x0083e80000000c00 */
[----:B-1----:R-:W3:Y:S04]  /*483d0*/  LDL.LU R6, [R1+0x248] ;  /* 0x0002480001067983 */ /* 0x002ee80000300800 */
[----:B------:R-:W3:Y:S01]  /*483e0*/  LDL.LU R7, [R1+0x24c] ;  /* 0x00024c0001077983 */ /* 0x000ee20000300800 */
[----:B------:R-:W-:-:S02]  /*483f0*/  IMAD.MOV.U32 R8, RZ, RZ, R240 ;  /* 0x000000ffff087224 */ /* 0x000fc400078e00f0 */
[----:B------:R-:W-:Y:S02]  /*48400*/  IMAD.MOV.U32 R9, RZ, RZ, R241 ;  /* 0x000000ffff097224 */ /* 0x000fe400078e00f1 */
[----:B------:R-:W-:Y:S02]  /*48410*/  IMAD.MOV.U32 R4, RZ, RZ, R242 ;  /* 0x000000ffff047224 */ /* 0x000fe400078e00f2 */
[----:B------:R-:W-:Y:S01]  /*48420*/  IMAD.MOV.U32 R5, RZ, RZ, R243 ;  /* 0x000000ffff057224 */ /* 0x000fe200078e00f3 */
[----:B--2---:R-:W-:Y:S04]  /*48430*/  STS.128 [R0+0x600], R8 ;  /* 0x0006000800007388 */ /* 0x004fe80000000c00 */
[----:B---3--:R-:W-:Y:S04]  /*48440*/  STS.128 [R0+0x680], R4 ;  /* 0x0006800400007388 */ /* 0x008fe80000000c00 */
        /* <DEDUP_REMOVED lines=23> */
[----:B------:R-:W-:Y:S06]  /*485c0*/  BAR.SYNC.DEFER_BLOCKING 0x0 ;  /* 0x0000000000007b1d */ /* 0x000fec0000010000 */
[----:B---3--:R-:W-:Y:S04]  /*485d0*/  STL.64 [R1+0x510], R16 ;  /* 0x0005101001007387 */ /* 0x008fe80000100a00 */
[----:B------:R-:W-:Y:S04]  /*485e0*/  STL.64 [R1+0x518], R18 ;  /* 0x0005181201007387 */ /* 0x000fe80000100a00 */
[----:B------:R3:W-:Y:S02]  /*485f0*/  STS.128 [R0], R4 ;  /* 0x0000000400007388 */ /* 0x0007e40000000c00 */
[----:B---3--:R-:W-:Y:S01]  /*48600*/  IMAD.MOV.U32 R4, RZ, RZ, R96 ;  /* 0x000000ffff047224 */ /* 0x008fe200078e0060 */
[----:B------:R-:W-:Y:S01]  /*48610*/  MOV R5, R97 ;  /* 0x0000006100057202 */ /* 0x000fe20000000f00 */
[----:B------:R-:W-:-:S02]  /*48620*/  IMAD.MOV.U32 R6, RZ, RZ, R100 ;  /* 0x000000ffff067224 */ /* 0x000fc400078e0064 */
[----:B------:R-:W-:-:S05]  /*48630*/  IMAD.MOV.U32 R7, RZ, RZ, R101 ;  /* 0x000000ffff077224 */ /* 0x000fca00078e0065 */
[----:B------:R3:W-:Y:S04]  /*48640*/  STS.128 [R0+0x200], R4 ;  /* 0x0002000400007388 */ /* 0x0007e80000000c00 */
[----:B-1----:R-:W-:Y:S01]  /*48650*/  STL.64 [R1+0x4b0], R12 ;  /* 0x0004b00c01007387 */ /* 0x002fe20000100a00 */
[----:B---3--:R-:W-:Y:S01]  /*48660*/  IMAD.MOV.U32 R4, RZ, RZ, R116 ;  /* 0x000000ffff047224 */ /* 0x008fe200078e0074 */
[----:B------:R-:W-:Y:S01]  /*48670*/  MOV R6, R120 ;  /* 0x0000007800067202 */ /* 0x000fe20000000f00 */
        /* <DEDUP_REMOVED lines=15> */
[----:B------:R-:W-:-:S02]  /*48770*/  IMAD.MOV.U32 R204, RZ, RZ, R70 ;  /* 0x000000ffffcc7224 */ /* 0x000fc400078e0046 */
[----:B------:R-:W-:Y:S02]  /*48780*/  IMAD.MOV.U32 R205, RZ, RZ, R71 ;  /* 0x000000ffffcd7224 */ /* 0x000fe400078e0047 */
[----:B------:R-:W-:Y:S02]  /*48790*/  IMAD.MOV.U32 R100, RZ, RZ, R98 ;  /* 0x000000ffff647224 */ /* 0x000fe400078e0062 */
[----:B------:R-:W-:Y:S02]  /*487a0*/  IMAD.MOV.U32 R101, RZ, RZ, R99 ;  /* 0x000000ffff657224 */ /* 0x000fe400078e0063 */
[----:B------:R-:W-:Y:S02]  /*487b0*/  IMAD.MOV.U32 R120, RZ, RZ, R118 ;  /* 0x000000ffff787224 */ /* 0x000fe400078e0076 */
[----:B------:R-:W-:Y:S02]  /*487c0*/  IMAD.MOV.U32 R121, RZ, RZ, R119 ;  /* 0x000000ffff797224 */ /* 0x000fe400078e0077 */
[----:B------:R-:W-:-:S02]  /*487d0*/  IMAD.MOV.U32 R52, RZ, RZ, R42 ;  /* 0x000000ffff347224 */ /* 0x000fc400078e002a */
        /* <DEDUP_REMOVED lines=29> */
[----:B---3--:R-:W-:Y:S04]  /*489b0*/  STL.64 [R1+0x30], R8 ;  /* 0x0000300801007387 */ /* 0x008fe80000100a00 */
[----:B------:R-:W-:Y:S04]  /*489c0*/  STL.64 [R1+0x38], R10 ;  /* 0x0000380a01007387 */ /* 0x000fe80000100a00 */
[----:B--2---:R1:W-:Y:S04]  /*489d0*/  STS.128 [R0], R4 ;  /* 0x0000000400007388 */ /* 0x0043e80000000c00 */
[----:B-1----:R-:W2:Y:S04]  /*489e0*/  LDL.LU R4, [R1+0x7c8] ;  /* 0x0007c80001047983 */ /* 0x002ea80000300800 */
[----:B------:R-:W2:Y:S04]  /*489f0*/  LDL.LU R5, [R1+0x7cc] ;  /* 0x0007cc0001057983 */ /* 0x000ea80000300800 */
[----:B------:R-:W2:Y:S04]  /*48a00*/  LDL.LU R6, [R1+0x828] ;  /* 0x0008280001067983 */ /* 0x000ea80000300800 */
[----:B------:R-:W2:Y:S04]  /*48a10*/  LDL.LU R7, [R1+0x82c] ;  /* 0x00082c0001077983 */ /* 0x000ea80000300800 */
[----:B------:R-:W3:Y:S04]  /*48a20*/  LDL.LU R8, [R1+0x730] ;  /* 0x0007300001087983 */ /* 0x000ee80000300800 */
        /* <DEDUP_REMOVED lines=27> */
[----:B---3--:R-:W-:Y:S04]  /*48be0*/  STS.128 [R0+0x480], R8 ;  /* 0x0004800800007388 */ /* 0x008fe80000000c00 */
[----:B--2---:R1:W-:Y:S04]  /*48bf0*/  STS.128 [R0+0x600], R4 ;  /* 0x0006000400007388 */ /* 0x0043e80000000c00 */
[----:B-1----:R-:W2:Y:S04]  /*48c00*/  LDL.LU R4, [R1+0x20] ;  /* 0x0000200001047983 */ /* 0x002ea80000300800 */
[----:B------:R-:W2:Y:S04]  /*48c10*/  LDL.LU R5, [R1+0x24] ;  /* 0x0000240001057983 */ /* 0x000ea80000300800 */
[----:B------:R-:W2:Y:S04]  /*48c20*/  LDL.LU R6, [R1+0x170] ;  /* 0x0001700001067983 */ /* 0x000ea80000300800 */
[----:B------:R-:W2:Y:S04]  /*48c30*/  LDL.LU R7, [R1+0x174] ;  /* 0x0001740001077983 */ /* 0x000ea80000300800 */
[----:B----4-:R-:W-:Y:S04]  /*48c40*/  STS.128 [R0+0x680], R12 ;  /* 0x0006800c00007388 */ /* 0x010fe80000000c00 */
[----:B------:R-:W-:Y:S06]  /*48c50*/  BAR.SYNC.DEFER_BLOCKING 0x0 ;  /* 0x0000000000007b1d */ /* 0x000fec0000010000 */
[----:B------:R-:W1:Y:S04]  /*48c60*/  LDS.128 R12, [R2] ;  /* 0x00000000020c7984 */ /* 0x000e680000000c00 */
[----:B------:R-:W3:Y:S04]  /*48c70*/  LDS.128 R8, [R2+0x800] ;  /* 0x0008000002087984 */ /* 0x000ee80000000c00 */
[----:B------:R-:W-:Y:S04]  /*48c80*/  LDS.128 R248, [R124] ;  /* 0x000000007cf87984 */ /* 0x000fe80000000c00 */
[----:B------:R-:W-:Y:S04]  /*48c90*/  LDS.128 R240, [R124+0x800] ;  /* 0x000800007cf07984 */ /* 0x000fe80000000c00 */
[----:B------:R-:W-:Y:S04]  /*48ca0*/  LDS.128 R236, [R3] ;  /* 0x0000000003ec7984 */ /* 0x000fe80000000c00 */
[----:B------:R-:W-:Y:S04]  /*48cb0*/  LDS.128 R232, [R3+0x800] ;  /* 0x0008000003e87984 */ /* 0x000fe80000000c00 */
[----:B------:R-:W-:Y:S04]  /*48cc0*/  LDS.128 R228, [R252] ;  /* 0x00000000fce47984 */ /* 0x000fe80000000c00 */
[----:B------:R-:W-:Y:S04]  /*48cd0*/  LDS.128 R204, [R252+0x800] ;  /* 0x00080000fccc7984 */ /* 0x000fe80000000c00 */
[----:B------:R-:W-:Y:S06]  /*48ce0*/  BAR.SYNC.DEFER_BLOCKING 0x0 ;  /* 0x0000000000007b1d */ /* 0x000fec0000010000 */
[----:B-1----:R-:W-:Y:S04]  /*48cf0*/  STL.64 [R1+0x10], R12 ;  /* 0x0000100c01007387 */ /* 0x002fe80000100a00 */
[----:B------:R-:W-:Y:S04]  /*48d00*/  STL.64 [R1+0x18], R14 ;  /* 0x0000180e01007387 */ /* 0x000fe80000100a00 */
[----:B---3--:R-:W-:Y:S04]  /*48d10*/  STL.64 [R1], R8 ;  /* 0x0000000801007387 */ /* 0x008fe80000100a00 */
        /* <DEDUP_REMOVED lines=9> */
[----:B------:R-:W3:Y:S01]  /*48db0*/  LDL.LU R39, [R1+0x8d4] ;  /* 0x0008d40001277983 */ /* 0x000ee20000300800 */
[----:B------:R-:W-:Y:S01]  /*48dc0*/  IMAD.MOV.U32 R10, RZ, RZ, R212 ;  /* 0x000000ffff0a7224 */ /* 0x000fe200078e00d4 */
[----:B------:R-:W-:Y:S01]  /*48dd0*/  MOV R212, R202 ;  /* 0x000000ca00d47202 */ /* 0x000fe20000000f00 */
[----:B------:R-:W-:-:S02]  /*48de0*/  IMAD.MOV.U32 R11, RZ, RZ, R213 ;  /* 0x000000ffff0b7224 */ /* 0x000fc400078e00d5 */
[----:B------:R-:W-:Y:S02]  /*48df0*/  IMAD.MOV.U32 R8, RZ, RZ, R200 ;  /* 0x000000ffff087224 */ /* 0x000fe400078e00c8 */
[----:B------:R-:W-:Y:S02]  /*48e00*/  IMAD.MOV.U32 R9, RZ, RZ, R201 ;  /* 0x000000ffff097224 */ /* 0x000fe400078e00c9 */
[----:B------:R-:W-:-:S03]  /*48e10*/  IMAD.MOV.U32 R213, RZ, RZ, R203 ;  /* 0x000000ffffd57224 */ /* 0x000fc600078e00cb */
[----:B------:R-:W-:Y:S04]  /*48e20*/  STS.128 [R0+0x200], R8 ;  /* 0x0002000800007388 */ /* 0x000fe80000000c00 */
[----:B------:R-:W-:Y:S04]  /*48e30*/  STS.128 [R0+0x280], R212 ;  /* 0x000280d400007388 */ /* 0x000fe80000000c00 */
[----:B--2---:R1:W-:Y:S02]  /*48e40*/  STS.128 [R0+0x80], R4 ;  /* 0x0000800400007388 */ /* 0x0043e40000000c00 */
[----:B-1----:R-:W-:-:S02]  /*48e50*/  IMAD.MOV.U32 R4, RZ, RZ, R144 ;  /* 0x000000ffff047224 */ /* 0x002fc400078e0090 */
[----:B------:R-:W-:Y:S02]  /*48e60*/  IMAD.MOV.U32 R5, RZ, RZ, R145 ;  /* 0x000000ffff057224 */ /* 0x000fe400078e0091 */
[----:B------:R-:W-:Y:S02]  /*48e70*/  IMAD.MOV.U32 R6, RZ, RZ, R208 ;  /* 0x000000ffff067224 */ /* 0x000fe400078e00d0 */
[----:B------:R-:W-:Y:S01]  /*48e80*/  IMAD.MOV.U32 R7, RZ, RZ, R209 ;  /* 0x000000ffff077224 */ /* 0x000fe200078e00d1 */
[----:B------:R-:W-:Y:S01]  /*48e90*/  MOV R209, R147 ;  /* 0x0000009300d17202 */ /* 0x000fe20000000f00 */
[----:B------:R-:W-:-:S03]  /*48ea0*/  IMAD.MOV.U32 R208, RZ, RZ, R146 ;  /* 0x000000ffffd07224 */ /* 0x000fc600078e0092 */
[----:B------:R1:W-:Y:S04]  /*48eb0*/  STS.128 [R0+0x400], R4 ;  /* 0x0004000400007388 */ /* 0x0003e80000000c00 */
[----:B------:R-:W-:Y:S01]  /*48ec0*/  STS.128 [R0+0x480], R208 ;  /* 0x000480d000007388 */ /* 0x000fe20000000c00 */
[----:B-1----:R-:W-:Y:S02]  /*48ed0*/  IMAD.MOV.U32 R6, RZ, RZ, R60 ;  /* 0x000000ffff067224 */ /* 0x002fe400078e003c */
[----:B------:R-:W-:Y:S02]  /*48ee0*/  IMAD.MOV.U32 R7, RZ, RZ, R61 ;  /* 0x000000ffff077224 */ /* 0x000fe400078e003d */
[----:B------:R-:W-:Y:S02]  /*48ef0*/  IMAD.MOV.U32 R4, RZ, RZ, R56 ;  /* 0x000000ffff047224 */ /* 0x000fe400078e0038 */
[----:B------:R-:W-:-:S02]  /*48f00*/  IMAD.MOV.U32 R5, RZ, RZ, R57 ;  /* 0x000000ffff057224 */ /* 0x000fc400078e0039 */
[----:B------:R-:W-:Y:S02]  /*48f10*/  IMAD.MOV.U32 R60, RZ, RZ, R58 ;  /* 0x000000ffff3c7224 */ /* 0x000fe400078e003a */
[----:B------:R-:W-:Y:S01]  /*48f20*/  IMAD.MOV.U32 R61, RZ, RZ, R59 ;  /* 0x000000ffff3d7224 */ /* 0x000fe200078e003b */
[----:B------:R-:W-:Y:S04]  /*48f30*/  STS.128 [R0+0x600], R4 ;  /* 0x0006000400007388 */ /* 0x000fe80000000c00 */
[----:B------:R-:W-:Y:S04]  /*48f40*/  STS.128 [R0+0x680], R60 ;  /* 0x0006803c00007388 */ /* 0x000fe80000000c00 */
[----:B------:R-:W-:Y:S06]  /*48f50*/  BAR.SYNC.DEFER_BLOCKING 0x0 ;  /* 0x0000000000007b1d */ /* 0x000fec0000010000 */
[----:B------:R-:W1:Y:S04]  /*48f60*/  LDS.128 R32, [R2] ;  /* 0x0000000002207984 */ /* 0x000e680000000c00 */
[----:B------:R-:W-:Y:S04]  /*48f70*/  LDS.128 R16, [R2+0x800] ;  /* 0x0008000002107984 */ /* 0x000fe80000000c00 */
[----:B------:R-:W2:Y:S04]  /*48f80*/  LDS.128 R28, [R124] ;  /* 0x000000007c1c7984 */ /* 0x000ea80000000c00 */
[----:B------:R-:W-:Y:S04]  /*48f90*/  LDS.128 R12, [R124+0x800] ;  /* 0x000800007c0c7984 */ /* 0x000fe80000000c00 */
[----:B------:R-:W4:Y:S04]  /*48fa0*/  LDS.128 R24, [R3] ;  /* 0x0000000003187984 */ /* 0x000f280000000c00 */
[----:B------:R-:W-:Y:S04]  /*48fb0*/  LDS.128 R8, [R3+0x800] ;  /* 0x0008000003087984 */ /* 0x000fe80000000c00 */
[----:B------:R-:W1:Y:S04]  /*48fc0*/  LDS.128 R20, [R252] ;  /* 0x00000000fc147984 */ /* 0x000e680000000c00 */
[----:B------:R-:W1:Y:S04]  /*48fd0*/  LDS.128 R4, [R252+0x800] ;  /* 0x00080000fc047984 */ /* 0x000e680000000c00 */
[----:B------:R-:W-:Y:S06]  /*48fe0*/  BAR.SYNC.DEFER_BLOCKING 0x0 ;  /* 0x0000000000007b1d */ /* 0x000fec0000010000 */
[----:B---3--:R3:W-:Y:S04]  /*48ff0*/  STS.128 [R0], R36 ;  /* 0x0000002400007388 */ /* 0x0087e80000000c00 */
        /* <DEDUP_REMOVED lines=8> */
[----:B---3--:R3:W-:Y:S04]  /*49080*/  STS.128 [R0+0x80], R36 ;  /* 0x0000802400007388 */ /* 0x0087e80000000c00 */
[----:B---3--:R-:W3:Y:S04]  /*49090*/  LDL.LU R36, [R1+0x7b8] ;  /* 0x0007b80001247983 */ /* 0x008ee80000300800 */
[----:B------:R-:W3:Y:S04]  /*490a0*/  LDL.LU R37, [R1+0x7bc] ;  /* 0x0007bc0001257983 */ /* 0x000ee80000300800 */
[----:B------:R-:W3:Y:S04]  /*490b0*/  LDL.LU R38, [R1+0x878] ;  /* 0x0008780001267983 */ /* 0x000ee80000300800 */
[----:B------:R-:W3:Y:S04]  /*490c0*/  LDL.LU R39, [R1+0x87c] ;  /* 0x00087c0001277983 */ /* 0x000ee80000300800 */
[----:B---3--:R3:W-:Y:S04]  /*490d0*/  STS.128 [R0+0x280], R36 ;  /* 0x0002802400007388 */ /* 0x0087e80000000c00 */
[----:B---3--:R-:W3:Y:S04]  /*490e0*/  LDL.LU R36, [R1+0x710] ;  /* 0x0007100001247983 */ /* 0x008ee80000300800 */
[----:B------:R-:W3:Y:S04]  /*490f0*/  LDL.LU R37, [R1+0x714] ;  /* 0x0007140001257983 */ /* 0x000ee80000300800 */
[----:B------:R-:W3:Y:S04]  /*49100*/  LDL.LU R38, [R1+0x810] ;  /* 0x0008100001267983 */ /* 0x000ee80000300800 */
[----:B------:R-:W3:Y:S04]  /*49110*/  LDL.LU R39, [R1+0x814] ;  /* 0x0008140001277983 */ /* 0x000ee80000300800 */
[----:B--2---:R2:W-:Y:S04]  /*49120*/  STS.128 [R0+0x200], R40 ;  /* 0x0002002800007388 */ /* 0x0045e80000000c00 */
[----:B--2---:R-:W2:Y:S04]  /*49130*/  LDL.LU R40, [R1+0x718] ;  /* 0x0007180001287983 */ /* 0x004ea80000300800 */
        /* <DEDUP_REMOVED lines=13> */
[----:B------:R-:W4:Y:S04]  /*49210*/  LDL.LU R72, [R1+0x280] ;  /* 0x0002800001487983 */ /* 0x000f280000300800 */
[----:B------:R-:W4:Y:S04]  /*49220*/  LDL.LU R73, [R1+0x284] ;  /* 0x0002840001497983 */ /* 0x000f280000300800 */
[----:B------:R-:W4:Y:S04]  /*49230*/  LDL.LU R74, [R1+0x700] ;  /* 0x00070000014a7983 */ /* 0x000f280000300800 */
[----:B------:R-:W4:Y:S04]  /*49240*/  LDL.LU R75, [R1+0x704] ;  /* 0x00070400014b7983 */ /* 0x000f280000300800 */
[----:B--2---:R-:W-:Y:S04]  /*49250*/  STS.128 [R0+0x480], R40 ;  /* 0x0004802800007388 */ /* 0x004fe80000000c00 */
[----:B---3--:R-:W-:Y:S04]  /*49260*/  STS.128 [R0+0x680], R36 ;  /* 0x0006802400007388 */ /* 0x008fe80000000c00 */
[----:B------:R-:W-:Y:S06]  /*49270*/  BAR.SYNC.DEFER_BLOCKING 0x0 ;  /* 0x0000000000007b1d */ /* 0x000fec0000010000 */
[----:B------:R-:W2:Y:S04]  /*49280*/  LDS.128 R68, [R2] ;  /* 0x0000000002447984 */ /* 0x000ea80000000c00 */
[----:B------:R-:W-:Y:S04]  /*49290*/  LDS.128 R48, [R2+0x800] ;  /* 0x0008000002307984 */ /* 0x000fe80000000c00 */
[----:B------:R-:W-:Y:S04]  /*492a0*/  LDS.128 R60, [R124] ;  /* 0x000000007c3c7984 */ /* 0x000fe80000000c00 */
[----:B------:R-:W-:Y:S04]  /*492b0*/  LDS.128 R44, [R124+0x800] ;  /* 0x000800007c2c7984 */ /* 0x000fe80000000c00 */
[----:B------:R-:W-:Y:S04]  /*492c0*/  LDS.128 R56, [R3] ;  /* 0x0000000003387984 */ /* 0x000fe80000000c00 */
[----:B------:R-:W-:Y:S04]  /*492d0*/  LDS.128 R40, [R3+0x800] ;  /* 0x0008000003287984 */ /* 0x000fe80000000c00 */
[----:B------:R-:W-:Y:S04]  /*492e0*/  LDS.128 R52, [R252] ;  /* 0x00000000fc347984 */ /* 0x000fe80000000c00 */
[----:B------:R-:W-:Y:S04]  /*492f0*/  LDS.128 R36, [R252+0x800] ;  /* 0x00080000fc247984 */ /* 0x000fe80000000c00 */
[----:B------:R-:W-:Y:S06]  /*49300*/  BAR.SYNC.DEFER_BLOCKING 0x0 ;  /* 0x0000000000007b1d */ /* 0x000fec0000010000 */
[----:B----4-:R3:W-:Y:S04]  /*49310*/  STS.128 [R0], R72 ;  /* 0x0000004800007388 */ /* 0x0107e80000000c00 */
[----:B---3--:R-:W3:Y:S04]  /*49320*/  LDL.LU R72, [R1+0x288] ;  /* 0x0002880001487983 */ /* 0x008ee80000300800 */
[----:B------:R-:W3:Y:S04]  /*49330*/  LDL.LU R73, [R1+0x28c] ;  /* 0x00028c0001497983 */ /* 0x000ee80000300800 */
[----:B------:R-:W3:Y:S04]  /*49340*/  LDL.LU R74, [R1+0x708] ;  /* 0x00070800014a7983 */ /* 0x000ee80000300800 */
[----:B------:R-:W3:Y:S04]  /*49350*/  LDL.LU R75, [R1+0x70c] ;  /* 0x00070c00014b7983 */ /* 0x000ee80000300800 */
[----:B------:R-:W4:Y:S04]  /*49360*/  LDL.LU R78, [R1+0x5f0] ;  /* 0x0005f000014e7983 */ /* 0x000f280000300800 */
[----:B------:R-:W4:Y:S04]  /*49370*/  LDL.LU R79, [R1+0x5f4] ;  /* 0x0005f400014f7983 */ /* 0x000f280000300800 */
[----:B---3--:R3:W-:Y:S04]  /*49380*/  STS.128 [R0+0x80], R72 ;  /* 0x0000804800007388 */ /* 0x0087e80000000c00 */
[----:B---3--:R-:W3:Y:S04]  /*49390*/  LDL.LU R74, [R1+0x5f8] ;  /* 0x0005f800014a7983 */ /* 0x008ee80000300800 */
[----:B------:R-:W3:Y:S01]  /*493a0*/  LDL.LU R75, [R1+0x5fc] ;  /* 0x0005fc00014b7983 */ /* 0x000ee20000300800 */
[----:B------:R-:W-:-:S02]  /*493b0*/  IMAD.MOV.U32 R72, RZ, RZ, R222 ;  /* 0x000000ffff487224 */ /* 0x000fc400078e00de */
[----:B------:R-:W-:Y:S01]  /*493c0*/  IMAD.MOV.U32 R73, RZ, RZ, R223 ;  /* 0x000000ffff497224 */ /* 0x000fe200078e00df */
[----:B------:R-:W-:Y:S01]  /*493d0*/  MOV R76, R220 ;  /* 0x000000dc004c7202 */ /* 0x000fe20000000f00 */
[----:B------:R-:W-:-:S03]  /*493e0*/  IMAD.MOV.U32 R77, RZ, RZ, R221 ;  /* 0x000000ffff4d7224 */ /* 0x000fc600078e00dd */
[----:B---3--:R3:W-:Y:S04]  /*493f0*/  STS.128 [R0+0x280], R72 ;  /* 0x0002804800007388 */ /* 0x0087e80000000c00 */
[----:B---3--:R-:W3:Y:S04]  /*49400*/  LDL.LU R74, [R1+0x250] ;  /* 0x00025000014a7983 */ /* 0x008ee80000300800 */
[----:B------:R-:W3:Y:S01]  /*49410*/  LDL.LU R75, [R1+0x254] ;  /* 0x00025400014b7983 */ /* 0x000ee20000300800 */
[----:B------:R-:W-:Y:S02]  /*49420*/  IMAD.MOV.U32 R72, RZ, RZ, R216 ;  /* 0x000000ffff487224 */ /* 0x000fe400078e00d8 */
[----:B------:R-:W-:Y:S01]  /*49430*/  IMAD.MOV.U32 R73, RZ, RZ, R217 ;  /* 0x000000ffff497224 */ /* 0x000fe200078e00d9 */
[----:B----4-:R4:W-:Y:S04]  /*49440*/  STS.128 [R0+0x200], R76 ;  /* 0x0002004c00007388 */ /* 0x0109e80000000c00 */
[----:B----4-:R-:W4:Y:S04]  /*49450*/  LDL.LU R78, [R1+0x258] ;  /* 0x00025800014e7983 */ /* 0x010f280000300800 */
[----:B------:R-:W4:Y:S04]  /*49460*/  LDL.LU R79, [R1+0x25c] ;  /* 0x00025c00014f7983 */ /* 0x000f280000300800 */
[----:B---3--:R3:W-:Y:S02]  /*49470*/  STS.128 [R0+0x400], R72 ;  /* 0x0004004800007388 */ /* 0x0087e40000000c00 */
[----:B---3--:R-:W-:-:S02]  /*49480*/  IMAD.MOV.U32 R72, RZ, RZ, R64 ;  /* 0x000000ffff487224 */ /* 0x008fc400078e0040 */
[----:B------:R-:W3:Y:S01]  /*49490*/  LDL.LU R74, [R1+0x220] ;  /* 0x00022000014a7983 */ /* 0x000ee20000300800 */
[----:B------:R-:W-:Y:S02]  /*494a0*/  IMAD.MOV.U32 R73, RZ, RZ, R65 ;  /* 0x000000ffff497224 */ /* 0x000fe400078e0041 */
[----:B------:R-:W-:Y:S01]  /*494b0*/  IMAD.MOV.U32 R64, RZ, RZ, R66 ;  /* 0x000000ffff407224 */ /* 0x000fe200078e0042 */
[----:B------:R-:W3:Y:S01]  /*494c0*/  LDL.LU R75, [R1+0x224] ;  /* 0x00022400014b7983 */ /* 0x000ee20000300800 */
[----:B------:R-:W-:-:S03]  /*494d0*/  IMAD.MOV.U32 R65, RZ, RZ, R67 ;  /* 0x000000ffff417224 */ /* 0x000fc600078e0043 */
[----:B------:R-:W2:Y:S04]  /*494e0*/  LDL.LU R66, [R1+0x228] ;  /* 0x0002280001427983 */ /* 0x000ea80000300800 */
[----:B------:R-:W2:Y:S04]  /*494f0*/  LDL.LU R67, [R1+0x22c] ;  /* 0x00022c0001437983 */ /* 0x000ea80000300800 */
[----:B------:R-:W2:Y:S04]  /*49500*/  LDL.LU R100, [R1+0x8c0] ;  /* 0x0008c00001647983 */ /* 0x000ea80000300800 */
[----:B------:R-:W2:Y:S04]  /*49510*/  LDL.LU R101, [R1+0x8c4] ;  /* 0x0008c40001657983 */ /* 0x000ea80000300800 */
[----:B------:R-:W2:Y:S04]  /*49520*/  LDL.LU R102, [R1+0x8b0] ;  /* 0x0008b00001667983 */ /* 0x000ea80000300800 */
[----:B------:R-:W2:Y:S01]  /*49530*/  LDL.LU R103, [R1+0x8b4] ;  /* 0x0008b40001677983 */ /* 0x000ea20000300800 */
[----:B------:R-:W-:Y:S01]  /*49540*/  IMAD.MOV.U32 R76, RZ, RZ, R218 ;  /* 0x000000ffff4c7224 */ /* 0x000fe200078e00da */
[----:B------:R-:W-:-:S05]  /*49550*/  MOV R77, R219 ;  /* 0x000000db004d7202 */ /* 0x000fca0000000f00 */
[----:B----4-:R-:W-:Y:S01]  /*49560*/  STS.128 [R0+0x480], R76 ;  /* 0x0004804c00007388 */ /* 0x010fe20000000c00 */
[C---:B------:R-:W-:Y:S02]  /*49570*/  LOP3.LUT R221, R2.reuse, 0x20, RZ, 0x3c, !PT ;  /* 0x0000002002dd7812 */ /* 0x040fe400078e3cff */
[----:B------:R-:W-:Y:S01]  /*49580*/  LOP3.LUT R220, R2, 0x40, RZ, 0x3c, !PT ;  /* 0x0000004002dc7812 */ /* 0x000fe200078e3cff */
[----:B---3--:R-:W-:Y:S04]  /*49590*/  STS.128 [R0+0x600], R72 ;  /* 0x0006004800007388 */ /* 0x008fe80000000c00 */
[----:B--2---:R-:W-:Y:S04]  /*495a0*/  STS.128 [R0+0x680], R64 ;  /* 0x0006804000007388 */ /* 0x004fe80000000c00 */
[----:B------:R-:W-:Y:S06]  /*495b0*/  BAR.SYNC.DEFER_BLOCKING 0x0 ;  /* 0x0000000000007b1d */ /* 0x000fec0000010000 */
[----:B------:R-:W2:Y:S04]  /*495c0*/  LDS.128 R96, [R2] ;  /* 0x0000000002607984 */ /* 0x000ea80000000c00 */
[----:B------:R-:W-:Y:S04]  /*495d0*/  LDS.128 R80, [R2+0x800] ;  /* 0x0008000002507984 */ /* 0x000fe80000000c00 */
[----:B------:R-:W3:Y:S04]  /*495e0*/  LDS.128 R92, [R221] ;  /* 0x00000000dd5c7984 */ /* 0x000ee80000000c00 */
[----:B------:R-:W-:Y:S04]  /*495f0*/  LDS.128 R76, [R221+0x800] ;  /* 0x00080000dd4c7984 */ /* 0x000fe80000000c00 */
[----:B------:R-:W4:Y:S04]  /*49600*/  LDS.128 R88, [R220] ;  /* 0x00000000dc587984 */ /* 0x000f280000000c00 */
[----:B------:R-:W-:Y:S04]  /*49610*/  LDS.128 R72, [R220+0x800] ;  /* 0x00080000dc487984 */ /* 0x000fe80000000c00 */
[----:B------:R-:W1:Y:S04]  /*49620*/  LDS.128 R84, [R252] ;  /* 0x00000000fc547984 */ /* 0x000e680000000c00 */
[----:B------:R-:W1:Y:S04]  /*49630*/  LDS.128 R64, [R252+0x800] ;  /* 0x00080000fc407984 */ /* 0x000e680000000c00 */
[----:B------:R-:W-:Y:S06]  /*49640*/  BAR.SYNC.DEFER_BLOCKING 0x0 ;  /* 0x0000000000007b1d */ /* 0x000fec0000010000 */
[----:B------:R1:W-:Y:S04]  /*49650*/  STS.128 [R0], R100 ;  /* 0x0000006400007388 */ /* 0x0003e80000000c00 */
        /* <DEDUP_REMOVED lines=33> */
[----:B------:R-:W4:Y:S04]  /*49870*/  LDL.LU R134, [R1+0x6f0] ;  /* 0x0006f00001867983 */ /* 0x000f280000300800 */
[----:B------:R-:W4:Y:S04]  /*49880*/  LDL.LU R135, [R1+0x6f4] ;  /* 0x0006f40001877983 */ /* 0x000f280000300800 */
[----:B---3--:R-:W-:Y:S01]  /*49890*/  STS.128 [R0+0x480], R104 ;  /* 0x0004806800007388 */ /* 0x008fe20000000c00 */
[----:B------:R-:W-:-:S02]  /*498a0*/  IMAD.MOV.U32 R132, RZ, RZ, R224 ;  /* 0x000000ffff847224 */ /* 0x000fc400078e00e0 */
[----:B------:R-:W-:Y:S01]  /*498b0*/  IMAD.MOV.U32 R133, RZ, RZ, R225 ;  /* 0x000000ffff857224 */ /* 0x000fe200078e00e1 */
[----:B--2---:R-:W-:Y:S04]  /*498c0*/  STS.128 [R0+0x680], R100 ;  /* 0x0006806400007388 */ /* 0x004fe80000000c00 */
[----:B------:R-:W-:Y:S06]  /*498d0*/  BAR.SYNC.DEFER_BLOCKING 0x0 ;  /* 0x0000000000007b1d */ /* 0x000fec0000010000 */
[----:B------:R-:W1:Y:S04]  /*498e0*/  LDS.128 R128, [R2] ;  /* 0x0000000002807984 */ /* 0x000e680000000c00 */
        /* <DEDUP_REMOVED lines=9> */
[----:B--2---:R-:W2:Y:S04]  /*49980*/  LDL.LU R134, [R1+0x6f8] ;  /* 0x0006f80001867983 */ /* 0x004ea80000300800 */
[----:B------:R-:W2:Y:S01]  /*49990*/  LDL.LU R135, [R1+0x6fc] ;  /* 0x0006fc0001877983 */ /* 0x000ea20000300800 */
[----:B------:R-:W-:Y:S01]  /*499a0*/  MOV R132, R226 ;  /* 0x000000e200847202 */ /* 0x000fe20000000f00 */
[----:B------:R-:W-:-:S02]  /*499b0*/  IMAD.MOV.U32 R133, RZ, RZ, R227 ;  /* 0x000000ffff857224 */ /* 0x000fc400078e00e3 */
[----:B------:R-:W3:Y:S04]  /*499c0*/  LDL.LU R136, [R1+0x5e0] ;  /* 0x0005e00001887983 */ /* 0x000ee80000300800 */
        /* <DEDUP_REMOVED lines=33> */
[----:B--2---:R-:W-:Y:S04]  /*49be0*/  STS.128 [R0+0x680], R132 ;  /* 0x0006808400007388 */ /* 0x004fe80000000c00 */
[----:B------:R-:W-:Y:S06]  /*49bf0*/  BAR.SYNC.DEFER_BLOCKING 0x0 ;  /* 0x0000000000007b1d */ /* 0x000fec0000010000 */
[----:B------:R-:W2:Y:S04]  /*49c00*/  LDS.128 R160, [R2] ;  /* 0x0000000002a07984 */ /* 0x000ea80000000c00 */
[----:B------:R-:W-:Y:S04]  /*49c10*/  LDS.128 R144, [R2+0x800] ;  /* 0x0008000002907984 */ /* 0x000fe80000000c00 */
[----:B------:R-:W3:Y:S04]  /*49c20*/  LDS.128 R156, [R221] ;  /* 0x00000000dd9c7984 */ /* 0x000ee80000000c00 */
[----:B------:R-:W-:Y:S04]  /*49c30*/  LDS.128 R140, [R221+0x800] ;  /* 0x00080000dd8c7984 */ /* 0x000fe80000000c00 */
[----:B------:R-:W1:Y:S04]  /*49c40*/  LDS.128 R152, [R220] ;  /* 0x00000000dc987984 */ /* 0x000e680000000c00 */
[----:B------:R-:W-:Y:S04]  /*49c50*/  LDS.128 R136, [R220+0x800] ;  /* 0x00080000dc887984 */ /* 0x000fe80000000c00 */
[----:B------:R-:W1:Y:S04]  /*49c60*/  LDS.128 R148, [R252] ;  /* 0x00000000fc947984 */ /* 0x000e680000000c00 */
[----:B------:R-:W1:Y:S04]  /*49c70*/  LDS.128 R132, [R252+0x800] ;  /* 0x00080000fc847984 */ /* 0x000e680000000c00 */
[----:B------:R-:W-:Y:S06]  /*49c80*/  BAR.SYNC.DEFER_BLOCKING 0x0 ;  /* 0x0000000000007b1d */ /* 0x000fec0000010000 */
[----:B----4-:R4:W-:Y:S04]  /*49c90*/  STS.128 [R0], R164 ;  /* 0x000000a400007388 */ /* 0x0109e80000000c00 */
[----:B----4-:R-:W4:Y:S04]  /*49ca0*/  LDL.LU R164, [R1+0x8a8] ;  /* 0x0008a80001a47983 */ /* 0x010f280000300800 */
[----:B------:R-:W4:Y:S04]  /*49cb0*/  LDL.LU R165, [R1+0x8ac] ;  /* 0x0008ac0001a57983 */ /* 0x000f280000300800 */
[----:B------:R-:W4:Y:S04]  /*49cc0*/  LDL.LU R166, [R1+0x898] ;  /* 0x0008980001a67983 */ /* 0x000f280000300800 */
[----:B------:R-:W4:Y:S04]  /*49cd0*/  LDL.LU R167, [R1+0x89c] ;  /* 0x00089c0001a77983 */ /* 0x000f280000300800 */
[----:B------:R-:W2:Y:S04]  /*49ce0*/  LDL.LU R168, [R1+0x840] ;  /* 0x0008400001a87983 */ /* 0x000ea80000300800 */
[----:B------:R-:W2:Y:S04]  /*49cf0*/  LDL.LU R169, [R1+0x844] ;  /* 0x0008440001a97983 */ /* 0x000ea80000300800 */
[----:B------:R-:W2:Y:S04]  /*49d00*/  LDL.LU R170, [R1+0x830] ;  /* 0x0008300001aa7983 */ /* 0x000ea80000300800 */
[----:B------:R-:W2:Y:S04]  /*49d10*/  LDL.LU R171, [R1+0x834] ;  /* 0x0008340001ab7983 */ /* 0x000ea80000300800 */
[----:B----4-:R4:W-:Y:S04]  /*49d20*/  STS.128 [R0+0x80], R164 ;  /* 0x000080a400007388 */ /* 0x0109e80000000c00 */
[----:B----4-:R-:W4:Y:S04]  /*49d30*/  LDL.LU R164, [R1+0x848] ;  /* 0x0008480001a47983 */ /* 0x010f280000300800 */
[----:B------:R-:W4:Y:S04]  /*49d40*/  LDL.LU R165, [R1+0x84c] ;  /* 0x00084c0001a57983 */ /* 0x000f280000300800 */
[----:B------:R-:W4:Y:S04]  /*49d50*/  LDL.LU R166, [R1+0x838] ;  /* 0x0008380001a67983 */ /* 0x000f280000300800 */
[----:B------:R-:W4:Y:S04]  /*49d60*/  LDL.LU R167, [R1+0x83c] ;  /* 0x00083c0001a77983 */ /* 0x000f280000300800 */
[----:B--2---:R-:W-:Y:S04]  /*49d70*/  STS.128 [R0+0x200], R168 ;  /* 0x000200a800007388 */ /* 0x004fe80000000c00 */
[----:B----4-:R2:W-:Y:S04]  /*49d80*/  STS.128 [R0+0x280], R164 ;  /* 0x000280a400007388 */ /* 0x0105e80000000c00 */
        /* <DEDUP_REMOVED lines=21> */
[----:B----4-:R-:W-:Y:S04]  /*49ee0*/  STS.128 [R0+0x480], R168 ;  /* 0x000480a800007388 */ /* 0x010fe80000000c00 */
[----:B---3--:R-:W-:Y:S04]  /*49ef0*/  STS.128 [R0+0x600], R172 ;  /* 0x000600ac00007388 */ /* 0x008fe80000000c00 */
[----:B------:R-:W-:Y:S04]  /*49f00*/  STS.128 [R0+0x680], R188 ;  /* 0x000680bc00007388 */ /* 0x000fe80000000c00 */
[----:B------:R-:W-:Y:S06]  /*49f10*/  BAR.SYNC.DEFER_BLOCKING 0x0 ;  /* 0x0000000000007b1d */ /* 0x000fec0000010000 */
[----:B------:R-:W3:Y:S04]  /*49f20*/  LDS.128 R168, [R2] ;  /* 0x0000000002a87984 */ /* 0x000ee80000000c00 */
        /* <DEDUP_REMOVED lines=8> */
[----:B--2---:R2:W-:Y:S04]  /*49fb0*/  STS.128 [R0], R164 ;  /* 0x000000a400007388 */ /* 0x0045e80000000c00 */
[----:B--2---:R-:W2:Y:S04]  /*49fc0*/  LDL.LU R164, [R1+0x6e8] ;  /* 0x0006e80001a47983 */ /* 0x004ea80000300800 */
[----:B------:R-:W2:Y:S04]  /*49fd0*/  LDL.LU R165, [R1+0x6ec] ;  /* 0x0006ec0001a57983 */ /* 0x000ea80000300800 */
[----:B------:R-:W2:Y:S04]  /*49fe0*/  LDL.LU R166, [R1+0x6b8] ;  /* 0x0006b80001a67983 */ /* 0x000ea80000300800 */
[----:B------:R-:W2:Y:S01]  /*49ff0*/  LDL.LU R167, [R1+0x6bc] ;  /* 0x0006bc0001a77983 */ /* 0x000ea20000300800 */
[----:B------:R-:W-:-:S03]  /*4a000*/  IMAD.MOV.U32 R202, RZ, RZ, R244 ;  /* 0x000000ffffca7224 */ /* 0x000fc600078e00f4 */
[----:B------:R-:W4:Y:S01]  /*4a010*/  LDL.LU R200, [R1+0x500] ;  /* 0x0005000001c87983 */ /* 0x000f220000300800 */
[----:B------:R-:W-:-:S03]  /*4a020*/  IMAD.MOV.U32 R203, RZ, RZ, R245 ;  /* 0x000000ffffcb7224 */ /* 0x000fc600078e00f5 */
[----:B------:R-:W4:Y:S04]  /*4a030*/  LDL.LU R201, [R1+0x504] ;  /* 0x0005040001c97983 */ /* 0x000f280000300800 */
        /* <DEDUP_REMOVED lines=14> */
[----:B------:R-:W3:Y:S04]  /*4a120*/  LDL.LU R208, [R1+0x50] ;  /* 0x0000500001d07983 */ /* 0x000ee80000300800 */
[----:B----4-:R4:W-:Y:S04]  /*4a130*/  STS.128 [R0+0x200], R200 ;  /* 0x000200c800007388 */ /* 0x0109e80000000c00 */
[----:B------:R-:W3:Y:S04]  /*4a140*/  LDL.LU R215, [R1+0x918] ;  /* 0x0009180001d77983 */ /* 0x000ee80000300800 */
[----:B----4-:R-:W4:Y:S04]  /*4a150*/  LDL.LU R200, [R1+0x1d0] ;  /* 0x0001d00001c87983 */ /* 0x010f280000300800 */
[----:B------:R-:W4:Y:S04]  /*4a160*/  LDL.LU R201, [R1+0x1d4] ;  /* 0x0001d40001c97983 */ /* 0x000f280000300800 */
[----:B------:R-:W4:Y:S04]  /*4a170*/  LDL.LU R202, [R1+0x190] ;  /* 0x0001900001ca7983 */ /* 0x000f280000300800 */
[----:B------:R-:W4:Y:S04]  /*4a180*/  LDL.LU R203, [R1+0x194] ;  /* 0x0001940001cb7983 */ /* 0x000f280000300800 */
[----:B--2---:R2:W-:Y:S04]  /*4a190*/  STS.128 [R0+0x480], R164 ;  /* 0x000480a400007388 */ /* 0x0045e80000000c00 */
[----:B--2---:R-:W2:Y:S04]  /*4a1a0*/  LDL.LU R164, [R1+0x1d8] ;  /* 0x0001d80001a47983 */ /* 0x004ea80000300800 */
[----:B------:R-:W2:Y:S04]  /*4a1b0*/  LDL.LU R165, [R1+0x1dc] ;  /* 0x0001dc0001a57983 */ /* 0x000ea80000300800 */
[----:B------:R-:W2:Y:S04]  /*4a1c0*/  LDL.LU R210, [R1+0xb4] ;  /* 0x0000b40001d27983 */ /* 0x000ea80000300800 */
[----:B------:R-:W2:Y:S04]  /*4a1d0*/  LDL.LU R211, [R1+0x54] ;  /* 0x0000540001d37983 */ /* 0x000ea80000300800 */
[----:B------:R-:W2:Y:S04]  /*4a1e0*/  LDL.LU R212, [R1+0x930] ;  /* 0x0009300001d47983 */ /* 0x000ea80000300800 */
[----:B------:R-:W2:Y:S04]  /*4a1f0*/  LDL.LU R166, [R1+0x198] ;  /* 0x0001980001a67983 */ /* 0x000ea80000300800 */
[----:B------:R-:W2:Y:S04]  /*4a200*/  LDL.LU R167, [R1+0x19c] ;  /* 0x00019c0001a77983 */ /* 0x000ea80000300800 */
[----:B---3--:R-:W-:Y:S04]  /*4a210*/  STS.128 [R0+0x280], R244 ;  /* 0x000280f400007388 */ /* 0x008fe80000000c00 */
[----:B----4-:R-:W-:Y:S01]  /*4a220*/  STS.128 [R0+0x600], R200 ;  /* 0x000600c800007388 */ /* 0x010fe20000000c00 */
[----:B------:R-:W-:Y:S01]  /*4a230*/  ISETP.GE.AND P0, PT, R214, c[0x0][0x178], PT ;  /* 0x00005e00d6007a0c */ /* 0x000fe20003f06270 */
[----:B------:R-:W-:-:S02]  /*4a240*/  IMAD R3, R215, c[0x0][0x198], RZ ;  /* 0x00006600d7037a24 */ /* 0x000fc400078e02ff */
[----:B------:R-:W3:Y:S01]  /*4a250*/  LDL.LU R222, [R1+0xd0] ;  /* 0x0000d00001de7983 */ /* 0x000ee20000300800 */
[----:B------:R-:W-:-:S03]  /*4a260*/  ISETP.LT.AND P0, PT, R215, c[0x0][0x17c], !P0 ;  /* 0x00005f00d7007a0c */ /* 0x000fc60004701270 */
[----:B------:R-:W4:Y:S04]  /*4a270*/  LDL.LU R209, [R1+0x60] ;  /* 0x0000600001d17983 */ /* 0x000f280000300800 */
[----:B------:R-:W3:Y:S04]  /*4a280*/  LDL.LU R213, [R1+0xd4] ;  /* 0x0000d40001d57983 */ /* 0x000ee80000300800 */
[----:B--2---:R2:W-:Y:S02]  /*4a290*/  STS.128 [R0+0x680], R164 ;  /* 0x000680a400007388 */ /* 0x0045e40000000c00 */
[----:B--2---:R-:W-:-:S02]  /*4a2a0*/  IMAD R0, R214, c[0x0][0x194], RZ ;  /* 0x00006500d6007a24 */ /* 0x004fc400078e02ff */
[----:B------:R-:W-:Y:S03]  /*4a2b0*/  BAR.SYNC.DEFER_BLOCKING 0x0 ;  /* 0x0000000000007b1d */ /* 0x000fe60000010000 */
[----:B------:R-:W-:-:S04]  /*4a2c0*/  LEA R166, P1, R0, c[0x0][0x170], 0x2 ;  /* 0x00005c0000a67a11 */ /* 0x000fc800078210ff */
[----:B------:R-:W-:-:S05]  /*4a2d0*/  LEA.HI.X.SX32 R167, R0, c[0x0][0x174], 0x2, P1 ;  /* 0x00005d0000a77a11 */ /* 0x000fca00008f16ff */
[----:B------:R-:W-:-:S05]  /*4a2e0*/  IMAD.WIDE R164, R3, 0x4, R166 ;  /* 0x0000000403a47825 */ /* 0x000fca00078e02a6 */
[----:B------:R2:W-:Y:S01]  /*4a2f0*/  @P0 STG.E [R164.64], R223 ;  /* 0x000000dfa4000986 */ /* 0x0005e2000c101908 */
[----:B------:R-:W-:Y:S01]  /*4a300*/  ISETP.GE.AND P0, PT, R215, c[0x0][0x17c], PT ;  /* 0x00005f00d7007a0c */ /* 0x000fe20003f06270 */
[----:B--2---:R-:W-:-:S04]  /*4a310*/  IMAD.MOV.U32 R164, RZ, RZ, c[0x0][0x194] ;  /* 0x00006500ffa47624 */ /* 0x004fc800078e00ff */
[----:B------:R-:W-:Y:S01]  /*4a320*/  IMAD R0, R164, 0x80, R0 ;  /* 0x00000080a4007824 */ /* 0x000fe200078e0200 */
[----:B------:R-:W-:-:S04]  /*4a330*/  ISETP.LT.AND P0, PT, R212, c[0x0][0x178], !P0 ;  /* 0x00005e00d4007a0c */ /* 0x000fc80004701270 */
[----:B------:R-:W-:-:S04]  /*4a340*/  LEA R164, P1, R0, c[0x0][0x170], 0x2 ;  /* 0x00005c0000a47a11 */ /* 0x000fc800078210ff */
[----:B------:R-:W-:Y:S02]  /*4a350*/  LEA.HI.X.SX32 R165, R0, c[0x0][0x174], 0x2, P1 ;  /* 0x00005d0000a57a11 */ /* 0x000fe400008f16ff */
[----:B------:R-:W-:-:S03]  /*4a360*/  IADD3 R0, R215, 0x1, RZ ;  /* 0x00000001d7007810 */ /* 0x000fc60007ffe0ff */
[----:B------:R-:W-:-:S05]  /*4a370*/  IMAD.WIDE R200, R3, 0x4, R164 ;  /* 0x0000000403c87825 */ /* 0x000fca00078e02a4 */
[----:B------:R2:W-:Y:S01]  /*4a380*/  @P0 STG.E [R200.64], R208 ;  /* 0x000000d0c8000986 */ /* 0x0005e2000c101908 */
[----:B------:R-:W-:-:S04]  /*4a390*/  ISETP.GE.AND P0, PT, R0, c[0x0][0x17c], PT ;  /* 0x00005f0000007a0c */ /* 0x000fc80003f06270 */
[----:B------:R-:W-:Y:S02]  /*4a3a0*/  ISETP.LT.AND P1, PT, R214, c[0x0][0x178], !P0 ;  /* 0x00005e00d6007a0c */ /* 0x000fe40004721270 */
[----:B------:R-:W-:Y:S02]  /*4a3b0*/  IADD3 R0, R3, c[0x0][0x198], RZ ;  /* 0x0000660003007a10 */ /* 0x000fe40007ffe0ff */
[----:B------:R-:W-:-:S03]  /*4a3c0*/  ISETP.LT.AND P0, PT, R212, c[0x0][0x178], !P0 ;  /* 0x00005e00d4007a0c */ /* 0x000fc60004701270 */
[----:B--2---:R-:W-:-:S06]  /*4a3d0*/  IMAD.WIDE R200, R0, 0x4, R166 ;  /* 0x0000000400c87825 */ /* 0x004fcc00078e02a6 */
[----:B------:R2:W-:Y:S02]  /*4a3e0*/  @P1 STG.E [R200.64], R210 ;  /* 0x000000d2c8001986 */ /* 0x0005e4000c101908 */
[----:B--2---:R-:W-:-:S05]  /*4a3f0*/  IMAD.WIDE R200, R0, 0x4, R164 ;  /* 0x0000000400c87825 */ /* 0x004fca00078e02a4 */
[----:B------:R2:W-:Y:S04]  /*4a400*/  @P0 STG.E [R200.64], R211 ;  /* 0x000000d3c8000986 */ /* 0x0005e8000c101908 */
[----:B--2---:R-:W2:Y:S01]  /*4a410*/  LDL.LU R211, [R1+0x64] ;  /* 0x0000640001d37983 */ /* 0x004ea20000300800 */
[----:B------:R-:W-:Y:S02]  /*4a420*/  IADD3 R3, R215, 0x2, RZ ;  /* 0x00000002d7037810 */ /* 0x000fe40007ffe0ff */
[----:B------:R-:W-:Y:S01]  /*4a430*/  IADD3 R0, R0, c[0x0][0x198], RZ ;  /* 0x0000660000007a10 */ /* 0x000fe20007ffe0ff */
[----:B------:R-:W2:Y:S01]  /*4a440*/  LDL.LU R208, [R1+0xf0] ;  /* 0x0000f00001d07983 */ /* 0x000ea20000300800 */
[----:B------:R-:W-:-:S03]  /*4a450*/  ISETP.GE.AND P0, PT, R3, c[0x0][0x17c], PT ;  /* 0x00005f0003007a0c */ /* 0x000fc60003f06270 */
[----:B------:R-:W-:Y:S01]  /*4a460*/  IMAD.WIDE R200, R0, 0x4, R166 ;  /* 0x0000000400c87825 */ /* 0x000fe200078e02a6 */
[----:B------:R-:W-:Y:S01]  /*4a470*/  ISETP.LT.AND P1, PT, R214, c[0x0][0x178], !P0 ;  /* 0x00005e00d6007a0c */ /* 0x000fe20004721270 */
[----:B------:R-:W2:Y:S01]  /*4a480*/  LDL.LU R210, [R1+0x70] ;  /* 0x0000700001d27983 */ /* 0x000ea20000300800 */
[----:B------:R-:W-:-:S11]  /*4a490*/  IADD3 R3, R215, 0x3, RZ ;  /* 0x00000003d7037810 */ /* 0x000fd60007ffe0ff */
[----:B---3--:R3:W-:Y:S01]  /*4a4a0*/  @P1 STG.E [R200.64], R222 ;  /* 0x000000dec8001986 */ /* 0x0087e2000c101908 */
[----:B------:R-:W-:Y:S02]  /*4a4b0*/  ISETP.LT.AND P1, PT, R212, c[0x0][0x178], !P0 ;  /* 0x00005e00d4007a0c */ /* 0x000fe40004721270 */
[----:B------:R-:W-:Y:S01]  /*4a4c0*/  ISETP.GE.AND P0, PT, R3, c[0x0][0x17c], PT ;  /* 0x00005f0003007a0c */ /* 0x000fe20003f06270 */
[C---:B---3--:R-:W-:Y:S01]  /*4a4d0*/  IMAD.WIDE R200, R0.reuse, 0x4, R164 ;  /* 0x0000000400c87825 */ /* 0x048fe200078e02a4 */
[----:B------:R-:W-:-:S09]  /*4a4e0*/  IADD3 R0, R0, c[0x0][0x198], RZ ;  /* 0x0000660000007a10 */ /* 0x000fd20007ffe0ff */
[----:B----4-:R3:W-:Y:S01]  /*4a4f0*/  @P1 STG.E [R200.64], R209 ;  /* 0x000000d1c8001986 */ /* 0x0107e2000c101908 */
[----:B------:R-:W-:Y:S02]  /*4a500*/  ISETP.LT.AND P1, PT, R214, c[0x0][0x178], !P0 ;  /* 0x00005e00d6007a0c */ /* 0x000fe40004721270 */
[----:B------:R-:W-:Y:S01]  /*4a510*/  ISETP.LT.AND P0, PT, R212, c[0x0][0x178], !P0 ;  /* 0x00005e00d4007a0c */ /* 0x000fe20004701270 */
[C---:B---3--:R-:W-:Y:S01]  /*4a520*/  IMAD.WIDE R200, R0.reuse, 0x4, R166 ;  /* 0x0000000400c87825 */ /* 0x048fe200078e02a6 */
[----:B------:R-:W3:Y:S09]  /*4a530*/  LDL.LU R209, [R1+0xf4] ;  /* 0x0000f40001d17983 */ /* 0x000ef20000300800 */
[----:B------:R4:W-:Y:S04]  /*4a540*/  @P1 STG.E [R200.64], R213 ;  /* 0x000000d5c8001986 */ /* 0x0009e8000c101908 */
[----:B----4-:R-:W4:Y:S01]  /*4a550*/  LDL.LU R213, [R1+0x74] ;  /* 0x0000740001d57983 */ /* 0x010f220000300800 */
[----:B------:R-:W-:-:S03]  /*4a560*/  IMAD.WIDE R200, R0, 0x4, R164 ;  /* 0x0000000400c87825 */ /* 0x000fc600078e02a4 */
[----:B------:R-:W3:Y:S04]  /*4a570*/  LDL.LU R217, [R1+0x110] ;  /* 0x0001100001d97983 */ /* 0x000ee80000300800 */
[----:B------:R-:W3:Y:S04]  /*4a580*/  LDL.LU R216, [R1+0xa0] ;  /* 0x0000a00001d87983 */ /* 0x000ee80000300800 */
[----:B------:R-:W4:Y:S04]  /*4a590*/  LDL.LU R223, [R1+0x114] ;  /* 0x0001140001df7983 */ /* 0x000f280000300800 */
[----:B--2---:R2:W-:Y:S04]  /*4a5a0*/  @P0 STG.E [R200.64], R211 ;  /* 0x000000d3c8000986 */ /* 0x0045e8000c101908 */
[----:B--2---:R-:W2:Y:S04]  /*4a5b0*/  LDL.LU R211, [R1+0xa4] ;  /* 0x0000a40001d37983 */ /* 0x004ea80000300800 */
[----:B------:R-:W2:Y:S04]  /*4a5c0*/  LDL.LU R219, [R1+0x130] ;  /* 0x0001300001db7983 */ /* 0x000ea80000300800 */
[----:B------:R-:W2:Y:S04]  /*4a5d0*/  LDL.LU R218, [R1+0xc0] ;  /* 0x0000c00001da7983 */ /* 0x000ea80000300800 */
[----:B------:R-:W2:Y:S01]  /*4a5e0*/  LDL.LU R222, [R1+0x134] ;  /* 0x0001340001de7983 */ /* 0x000ea20000300800 */
[----:B------:R-:W-:-:S04]  /*4a5f0*/  IADD3 R3, R215, 0x4, RZ ;  /* 0x00000004d7037810 */ /* 0x000fc80007ffe0ff */
[----:B------:R-:W-:Y:S02]  /*4a600*/  ISETP.GE.AND P3, PT, R3, c[0x0][0x17c], PT ;  /* 0x00005f0003007a0c */ /* 0x000fe40003f66270 */
[----:B------:R-:W-:Y:S02]  /*4a610*/  IADD3 R3, R215, 0x5, RZ ;  /* 0x00000005d7037810 */ /* 0x000fe40007ffe0ff */
[----:B------:R-:W-:Y:S02]  /*4a620*/  ISETP.LT.AND P6, PT, R214, c[0x0][0x178], !P3 ;  /* 0x00005e00d6007a0c */ /* 0x000fe40005fc1270 */
[----:B------:R-:W-:Y:S02]  /*4a630*/  ISETP.GE.AND P2, PT, R3, c[0x0][0x17c], PT ;  /* 0x00005f0003007a0c */ /* 0x000fe40003f46270 */
[----:B------:R-:W-:Y:S02]  /*4a640*/  IADD3 R3, R215, 0x6, RZ ;  /* 0x00000006d7037810 */ /* 0x000fe40007ffe0ff */
[----:B------:R-:W-:-:S02]  /*4a650*/  IADD3 R0, R0, c[0x0][0x198], RZ ;  /* 0x0000660000007a10 */ /* 0x000fc40007ffe0ff */
[----:B------:R-:W-:Y:S02]  /*4a660*/  ISETP.LT.AND P3, PT, R212, c[0x0][0x178], !P3 ;  /* 0x00005e00d4007a0c */ /* 0x000fe40005f61270 */
[----:B------:R-:W-:Y:S01]  /*4a670*/  IADD3 R202, R215, 0x7, RZ ;  /* 0x00000007d7ca7810 */ /* 0x000fe20007ffe0ff */
[----:B------:R-:W-:Y:S01]  /*4a680*/  IMAD.WIDE R200, R0, 0x4, R166 ;  /* 0x0000000400c87825 */ /* 0x000fe200078e02a6 */
[----:B------:R-:W-:Y:S02]  /*4a690*/  ISETP.GE.AND P1, PT, R3, c[0x0][0x17c], PT ;  /* 0x00005f0003007a0c */ /* 0x000fe40003f26270 */
[----:B------:R-:W-:Y:S02]  /*4a6a0*/  IADD3 R3, R215, 0x8, RZ ;  /* 0x00000008d7037810 */ /* 0x000fe40007ffe0ff */
[----:B------:R-:W-:Y:S02]  /*4a6b0*/  ISETP.LT.AND P0, PT, R214, c[0x0][0x178], !P2 ;  /* 0x00005e00d6007a0c */ /* 0x000fe40005701270 */
[----:B------:R-:W-:Y:S01]  /*4a6c0*/  ISETP.GE.AND P5, PT, R202, c[0x0][0x17c], PT ;  /* 0x00005f00ca007a0c */ /* 0x000fe20003fa6270 */
[----:B------:R-:W-:Y:S01]  /*4a6d0*/  IMAD.WIDE R202, R0, 0x4, R164 ;  /* 0x0000000400ca7825 */ /* 0x000fe200078e02a4 */
[----:B------:R-:W-:Y:S01]  /*4a6e0*/  ISETP.LT.AND P2, PT, R212, c[0x0][0x178], !P2 ;  /* 0x00005e00d4007a0c */ /* 0x000fe20005741270 */
[----:B------:R1:W-:Y:S01]  /*4a6f0*/  @P6 STG.E [R200.64], R208 ;  /* 0x000000d0c8006986 */ /* 0x0003e2000c101908 */
[----:B------:R-:W-:-:S02]  /*4a700*/  ISETP.GE.AND P4, PT, R3, c[0x0][0x17c], PT ;  /* 0x00005f0003007a0c */ /* 0x000fc40003f86270 */
[----:B------:R-:W-:Y:S01]  /*4a710*/  IADD3 R3, R0, c[0x0][0x198], RZ ;  /* 0x0000660000037a10 */ /* 0x000fe20007ffe0ff */
[----:B------:R1:W-:Y:S01]  /*4a720*/  @P3 STG.E [R202.64], R210 ;  /* 0x000000d2ca003986 */ /* 0x0003e2000c101908 */
[----:B------:R-:W-:Y:S02]  /*4a730*/  ISETP.LT.AND P6, PT, R214, c[0x0][0x178], !P1 ;  /* 0x00005e00d6007a0c */ /* 0x000fe40004fc1270 */
[----:B------:R-:W-:Y:S02]  /*4a740*/  ISETP.LT.AND P1, PT, R212, c[0x0][0x178], !P1 ;  /* 0x00005e00d4007a0c */ /* 0x000fe40004f21270 */
[----:B-1----:R-:W-:Y:S01]  /*4a750*/  IADD3 R200, R215, 0x9, RZ ;  /* 0x00000009d7c87810 */ /* 0x002fe20007ffe0ff */
[----:B------:R-:W-:-:S03]  /*4a760*/  IMAD.WIDE R202, R3, 0x4, R166 ;  /* 0x0000000403ca7825 */ /* 0x000fc600078e02a6 */
[----:B------:R-:W-:Y:S01]  /*4a770*/  ISETP.GE.AND P3, PT, R200, c[0x0][0x17c], PT ;  /* 0x00005f00c8007a0c */ /* 0x000fe20003f66270 */
[C---:B------:R-:W-:Y:S01]  /*4a780*/  IMAD.WIDE R200, R3.reuse, 0x4, R164 ;  /* 0x0000000403c87825 */ /* 0x040fe200078e02a4 */
[----:B------:R-:W-:Y:S01]  /*4a790*/  IADD3 R0, R3, c[0x0][0x198], RZ ;  /* 0x0000660003007a10 */ /* 0x000fe20007ffe0ff */
[----:B---3--:R1:W-:Y:S04]  /*4a7a0*/  @P0 STG.E [R202.64], R209 ;  /* 0x000000d1ca000986 */ /* 0x0083e8000c101908 */
[----:B----4-:R3:W-:Y:S01]  /*4a7b0*/  @P2 STG.E [R200.64], R213 ;  /* 0x000000d5c8002986 */ /* 0x0107e2000c101908 */
[----:B------:R-:W-:Y:S02]  /*4a7c0*/  ISETP.LT.AND P2, PT, R214, c[0x0][0x178], !P5 ;  /* 0x00005e00d6007a0c */ /* 0x000fe40006f41270 */
[----:B------:R-:W-:-:S02]  /*4a7d0*/  ISETP.LT.AND P5, PT, R212, c[0x0][0x178], !P5 ;  /* 0x00005e00d4007a0c */ /* 0x000fc40006fa1270 */
[C---:B------:R-:W-:Y:S01]  /*4a7e0*/  IADD3 R3, R0.reuse, c[0x0][0x198], RZ ;  /* 0x0000660000037a10 */ /* 0x040fe20007ffe0ff */
[C---:B-1----:R-:W-:Y:S01]  /*4a7f0*/  IMAD.WIDE R202, R0.reuse, 0x4, R166 ;  /* 0x0000000400ca7825 */ /* 0x042fe200078e02a6 */
[----:B---3--:R-:W3:Y:S03]  /*4a800*/  LDL.LU R213, [R1+0xc4] ;  /* 0x0000c40001d57983 */ /* 0x008ee60000300800 */
[--C-:B------:R-:W-:Y:S01]  /*4a810*/  IMAD.WIDE R208, R0, 0x4, R164.reuse ;  /* 0x0000000400d07825 */ /* 0x100fe200078e02a4 */
[----:B------:R-:W-:Y:S01]  /*4a820*/  IADD3 R200, R215, 0xb, RZ ;  /* 0x0000000bd7c87810 */ /* 0x000fe20007ffe0ff */
[----:B------:R1:W-:Y:S04]  /*4a830*/  @P6 STG.E [R202.64], R217 ;  /* 0x000000d9ca006986 */ /* 0x0003e8000c101908 */
[----:B------:R4:W-:Y:S01]  /*4a840*/  @P1 STG.E [R208.64], R216 ;  /* 0x000000d8d0001986 */ /* 0x0009e2000c101908 */
[----:B------:R-:W-:Y:S01]  /*4a850*/  ISETP.GE.AND P1, PT, R200, c[0x0][0x17c], PT ;  /* 0x00005f00c8007a0c */ /* 0x000fe20003f26270 */
[----:B------:R-:W-:-:S02]  /*4a860*/  IMAD.WIDE R200, R3, 0x4, R164 ;  /* 0x0000000403c87825 */ /* 0x000fc400078e02a4 */
[----:B-1----:R-:W3:Y:S02]  /*4a870*/  LDL.LU R217, [R1+0x160] ;  /* 0x0001600001d97983 */ /* 0x002ee40000300800 */
[----:B------:R-:W-:Y:S02]  /*4a880*/  IMAD.WIDE R202, R3, 0x4, R166 ;  /* 0x0000000403ca7825 */ /* 0x000fe400078e02a6 */
[----:B----4-:R-:W4:Y:S04]  /*4a890*/  LDL.LU R216, [R1+0xe0] ;  /* 0x0000e00001d87983 */ /* 0x010f280000300800 */
[----:B------:R1:W-:Y:S01]  /*4a8a0*/  @P2 STG.E [R202.64], R223 ;  /* 0x000000dfca002986 */ /* 0x0003e2000c101908 */
[----:B------:R-:W-:-:S03]  /*4a8b0*/  ISETP.LT.AND P6, PT, R214, c[0x0][0x178], !P4 ;  /* 0x00005e00d6007a0c */ /* 0x000fc600067c1270 */
[----:B-1----:R-:W4:Y:S01]  /*4a8c0*/  LDL.LU R223, [R1+0x164] ;  /* 0x0001640001df7983 */ /* 0x002f220000300800 */
[----:B------:R-:W-:Y:S02]  /*4a8d0*/  IADD3 R0, R3, c[0x0][0x198], RZ ;  /* 0x0000660003007a10 */ /* 0x000fe40007ffe0ff */
[----:B------:R-:W-:Y:S02]  /*4a8e0*/  ISETP.LT.AND P4, PT, R212, c[0x0][0x178], !P4 ;  /* 0x00005e00d4007a0c */ /* 0x000fe40006781270 */
[C---:B------:R-:W-:Y:S01]  /*4a8f0*/  IADD3 R3, R0.reuse, c[0x0][0x198], RZ ;  /* 0x0000660000037a10 */ /* 0x040fe20007ffe0ff */
[----:B------:R-:W-:-:S04]  /*4a900*/  IMAD.WIDE R202, R0, 0x4, R166 ;  /* 0x0000000400ca7825 */ /* 0x000fc800078e02a6 */
[----:B------:R-:W-:Y:S01]  /*4a910*/  IMAD.WIDE R208, R0, 0x4, R164 ;  /* 0x0000000400d07825 */ /* 0x000fe200078e02a4 */
[----:B--2---:R1:W-:Y:S04]  /*4a920*/  @P5 STG.E [R200.64], R211 ;  /* 0x000000d3c8005986 */ /* 0x0043e8000c101908 */
[----:B-1----:R-:W2:Y:S01]  /*4a930*/  LDL.LU R211, [R1+0xe4] ;  /* 0x0000e40001d37983 */ /* 0x002ea20000300800 */
[----:B------:R-:W-:-:S03]  /*4a940*/  ISETP.LT.AND P5, PT, R214, c[0x0][0x178], !P3 ;  /* 0x00005e00d6007a0c */ /* 0x000fc60005fa1270 */
[----:B------:R1:W-:Y:S04]  /*4a950*/  @P6 STG.E [R202.64], R219 ;  /* 0x000000dbca006986 */ /* 0x0003e8000c101908 */
[----:B------:R1:W-:Y:S02]  /*4a960*/  @P4 STG.E [R208.64], R218 ;  /* 0x000000dad0004986 */ /* 0x0003e4000c101908 */
[----:B-1----:R-:W-:Y:S02]  /*4a970*/  IMAD.WIDE R202, R3, 0x4, R166 ;  /* 0x0000000403ca7825 */ /* 0x002fe400078e02a6 */
[----:B------:R-:W2:Y:S04]  /*4a980*/  LDL.LU R219, [R1+0x180] ;  /* 0x0001800001db7983 */ /* 0x000ea80000300800 */
[----:B------:R1:W-:Y:S04]  /*4a990*/  @P5 STG.E [R202.64], R222 ;  /* 0x000000deca005986 */ /* 0x0003e8000c101908 */
[----:B------:R-:W2:Y:S04]  /*4a9a0*/  LDL.LU R218, [R1+0x100] ;  /* 0x0001000001da7983 */ /* 0x000ea80000300800 */
[----:B-1----:R-:W2:Y:S01]  /*4a9b0*/  LDL.LU R222, [R1+0x184] ;  /* 0x0001840001de7983 */ /* 0x002ea20000300800 */
[----:B------:R-:W-:-:S02]  /*4a9c0*/  IADD3 R210, R215, 0xa, RZ ;  /* 0x0000000ad7d27810 */ /* 0x000fc40007ffe0ff */
[----:B------:R-:W-:Y:S02]  /*4a9d0*/  ISETP.LT.AND P3, PT, R212, c[0x0][0x178], !P3 ;  /* 0x00005e00d4007a0c */ /* 0x000fe40005f61270 */
[----:B------:R-:W-:Y:S02]  /*4a9e0*/  ISETP.GE.AND P0, PT, R210, c[0x0][0x17c], PT ;  /* 0x00005f00d2007a0c */ /* 0x000fe40003f06270 */
[----:B------:R-:W-:Y:S02]  /*4a9f0*/  IADD3 R200, R215, 0xd, RZ ;  /* 0x0000000dd7c87810 */ /* 0x000fe40007ffe0ff */
[----:B------:R-:W-:Y:S02]  /*4aa00*/  ISETP.LT.AND P6, PT, R214, c[0x0][0x178], !P0 ;  /* 0x00005e00d6007a0c */ /* 0x000fe400047c1270 */
[----:B------:R-:W-:Y:S01]  /*4aa10*/  ISETP.GE.AND P4, PT, R200, c[0x0][0x17c], PT ;  /* 0x00005f00c8007a0c */ /* 0x000fe20003f86270 */
[----:B------:R-:W-:Y:S01]  /*4aa20*/  IMAD.WIDE R200, R3, 0x4, R164 ;  /* 0x0000000403c87825 */ /* 0x000fe200078e02a4 */
[----:B------:R-:W-:-:S02]  /*4aa30*/  ISETP.LT.AND P0, PT, R212, c[0x0][0x178], !P0 ;  /* 0x00005e00d4007a0c */ /* 0x000fc40004701270 */
[----:B------:R-:W-:-:S05]  /*4aa40*/  IADD3 R0, R3, c[0x0][0x198], RZ ;  /* 0x0000660003007a10 */ /* 0x000fca0007ffe0ff */
[C---:B------:R-:W-:Y:S01]  /*4aa50*/  IMAD.WIDE R202, R0.reuse, 0x4, R166 ;  /* 0x0000000400ca7825 */ /* 0x040fe200078e02a6 */
[----:B------:R-:W-:-:S03]  /*4aa60*/  IADD3 R3, R0, c[0x0][0x198], RZ ;  /* 0x0000660000037a10 */ /* 0x000fc60007ffe0ff */
[----:B------:R-:W-:Y:S01]  /*4aa70*/  IMAD.WIDE R208, R0, 0x4, R164 ;  /* 0x0000000400d07825 */ /* 0x000fe200078e02a4 */
[----:B---3--:R1:W-:Y:S01]  /*4aa80*/  @P3 STG.E [R200.64], R213 ;  /* 0x000000d5c8003986 */ /* 0x0083e2000c101908 */
[----:B------:R-:W-:Y:S02]  /*4aa90*/  ISETP.LT.AND P3, PT, R214, c[0x0][0x178], !P1 ;  /* 0x00005e00d6007a0c */ /* 0x000fe40004f61270 */
[----:B------:R-:W-:Y:S01]  /*4aaa0*/  ISETP.LT.AND P1, PT, R212, c[0x0][0x178], !P1 ;  /* 0x00005e00d4007a0c */ /* 0x000fe20004f21270 */
[----:B-1----:R-:W3:Y:S01]  /*4aab0*/  LDL.LU R213, [R1+0x104] ;  /* 0x0001040001d57983 */ /* 0x002ee20000300800 */
[----:B------:R-:W-:-:S03]  /*4aac0*/  IADD3 R200, R215, 0xf, RZ ;  /* 0x0000000fd7c87810 */ /* 0x000fc60007ffe0ff */
[----:B------:R1:W-:Y:S04]  /*4aad0*/  @P6 STG.E [R202.64], R217 ;  /* 0x000000d9ca006986 */ /* 0x0003e8000c101908 */
[----:B----4-:R4:W-:Y:S01]  /*4aae0*/  @P0 STG.E [R208.64], R216 ;  /* 0x000000d8d0000986 */ /* 0x0109e2000c101908 */
[----:B------:R-:W-:Y:S01]  /*4aaf0*/  ISETP.GE.AND P0, PT, R200, c[0x0][0x17c], PT ;  /* 0x00005f00c8007a0c */ /* 0x000fe20003f06270 */
[C---:B------:R-:W-:Y:S02]  /*4ab00*/  IMAD.WIDE R200, R3.reuse, 0x4, R164 ;  /* 0x0000000403c87825 */ /* 0x040fe400078e02a4 */
[----:B-1----:R-:W3:Y:S02]  /*4ab10*/  LDL.LU R217, [R1+0x1a0] ;  /* 0x0001a00001d97983 */ /* 0x002ee40000300800 */
[----:B------:R-:W-:-:S02]  /*4ab20*/  IMAD.WIDE R202, R3, 0x4, R166 ;  /* 0x0000000403ca7825 */ /* 0x000fc400078e02a6 */
[----:B----4-:R-:W4:Y:S01]  /*4ab30*/  LDL.LU R216, [R1+0x150] ;  /* 0x0001500001d87983 */ /* 0x010f220000300800 */
[----:B------:R-:W-:-:S03]  /*4ab40*/  IADD3 R210, R215, 0xc, RZ ;  /* 0x0000000cd7d27810 */ /* 0x000fc60007ffe0ff */
[----:B------:R1:W-:Y:S01]  /*4ab50*/  @P3 STG.E [R202.64], R223 ;  /* 0x000000dfca003986 */ /* 0x0003e2000c101908 */
[----:B------:R-:W-:-:S03]  /*4ab60*/  ISETP.GE.AND P2, PT, R210, c[0x0][0x17c], PT ;  /* 0x00005f00d2007a0c */ /* 0x000fc60003f46270 */
[----:B-1----:R-:W4:Y:S01]  /*4ab70*/  LDL.LU R223, [R1+0x1a4] ;  /* 0x0001a40001df7983 */ /* 0x002f220000300800 */
[----:B------:R-:W-:Y:S02]  /*4ab80*/  ISETP.LT.AND P6, PT, R214, c[0x0][0x178], !P2 ;  /* 0x00005e00d6007a0c */ /* 0x000fe400057c1270 */
        /* <DEDUP_REMOVED lines=377> */
[----:B------:R-:W-:Y:S01]  /*4c320*/  IADD3 R3, R0, c[0x0][0x198], RZ ;  /* 0x0000660000037a10 */ /* 0x000fe20007ffe0ff */
[----:B---3--:R1:W-:Y:S01]  /*4c330*/  @P3 STG.E [R200.64], R213 ;  /* 0x000000d5c8003986 */ /* 0x0083e2000c101908 */
[----:B------:R-:W-:Y:S01]  /*4c340*/  ISETP.LT.AND P3, PT, R214, c[0x0][0x178], !P1 ;  /* 0x00005e00d6007a0c */ /* 0x000fe20004f61270 */
[----:B------:R-:W-:Y:S01]  /*4c350*/  IMAD.WIDE R208, R0, 0x4, R164 ;  /* 0x0000000400d07825 */ /* 0x000fe200078e02a4 */
        /* <DEDUP_REMOVED lines=83> */
[----:B------:R-:W-:Y:S01]  /*4c890*/  IMAD.WIDE R202, R0, 0x4, R166 ;  /* 0x0000000400ca7825 */ /* 0x000fe200078e02a6 */
[----:B---3--:R1:W-:Y:S01]  /*4c8a0*/  @P2 STG.E [R200.64], R213 ;  /* 0x000000d5c8002986 */ /* 0x0083e2000c101908 */
[----:B------:R-:W-:Y:S02]  /*4c8b0*/  ISETP.LT.AND P2, PT, R214, c[0x0][0x178], !P5 ;  /* 0x00005e00d6007a0c */ /* 0x000fe40006f41270 */
[----:B------:R-:W-:Y:S01]  /*4c8c0*/  IMAD.WIDE R208, R0, 0x4, R164 ;  /* 0x0000000400d07825 */ /* 0x000fe200078e02a4 */
[----:B------:R-:W-:Y:S02]  /*4c8d0*/  ISETP.LT.AND P5, PT, R212, c[0x0][0x178], !P5 ;  /* 0x00005e00d4007a0c */ /* 0x000fe40006fa1270 */
[----:B------:R-:W-:Y:S01]  /*4c8e0*/  IADD3 R3, R0, c[0x0][0x198], RZ ;  /* 0x0000660000037a10 */ /* 0x000fe20007ffe0ff */
        /* <DEDUP_REMOVED lines=125> */
[----:B------:R-:W-:Y:S02]  /*4d0c0*/  IADD3 R0, R3, c[0x0][0x198], RZ ;  /* 0x0000660003007a10 */ /* 0x000fe40007ffe0ff */
[----:B---3--:R1:W-:Y:S01]  /*4d0d0*/  @P2 STG.E [R200.64], R213 ;  /* 0x000000d5c8002986 */ /* 0x0083e2000c101908 */
[----:B------:R-:W-:Y:S02]  /*4d0e0*/  ISETP.LT.AND P2, PT, R214, c[0x0][0x178], !P5 ;  /* 0x00005e00d6007a0c */ /* 0x000fe40006f41270 */
[----:B------:R-:W-:Y:S01]  /*4d0f0*/  IMAD.WIDE R202, R0, 0x4, R166 ;  /* 0x0000000400ca7825 */ /* 0x000fe200078e02a6 */
[----:B------:R-:W-:Y:S02]  /*4d100*/  ISETP.LT.AND P5, PT, R212, c[0x0][0x178], !P5 ;  /* 0x00005e00d4007a0c */ /* 0x000fe40006fa1270 */
[C---:B------:R-:W-:Y:S01]  /*4d110*/  IADD3 R3, R0.reuse, c[0x0][0x198], RZ ;  /* 0x0000660000037a10 */ /* 0x040fe20007ffe0ff */
[----:B------:R-:W-:Y:S01]  /*4d120*/  IMAD.WIDE R208, R0, 0x4, R164 ;  /* 0x0000000400d07825 */ /* 0x000fe200078e02a4 */
        /* <DEDUP_REMOVED lines=93> */
[----:B------:R-:W-:-:S04]  /*4d700*/  IMAD.WIDE R200, R3, 0x4, R164 ;  /* 0x0000000403c87825 */ /* 0x000fc800078e02a4 */
[----:B-1----:R-:W-:Y:S01]  /*4d710*/  IMAD.WIDE R202, R3, 0x4, R166 ;  /* 0x0000000403ca7825 */ /* 0x002fe200078e02a6 */
[----:B------:R-:W3:Y:S01]  /*4d720*/  LDL.LU R217, [R1+0x410] ;  /* 0x0004100001d97983 */ /* 0x000ee20000300800 */
[----:B------:R-:W-:-:S03]  /*4d730*/  IADD3 R210, R215, 0x4c, RZ ;  /* 0x0000004cd7d27810 */ /* 0x000fc60007ffe0ff */
[----:B----4-:R-:W4:Y:S04]  /*4d740*/  LDL.LU R216, [R1+0x3e0] ;  /* 0x0003e00001d87983 */ /* 0x010f280000300800 */
        /* <DEDUP_REMOVED lines=21> */
[----:B------:R-:W-:Y:S02]  /*4d8a0*/  IADD3 R200, R215, 0x51, RZ ;  /* 0x00000051d7c87810 */ /* 0x000fe40007ffe0ff */
[----:B------:R-:W-:Y:S02]  /*4d8b0*/  ISETP.GE.AND P1, PT, R210, c[0x0][0x17c], PT ;  /* 0x00005f00d2007a0c */ /* 0x000fe40003f26270 */
[----:B------:R-:W-:Y:S01]  /*4d8c0*/  ISETP.GE.AND P3, PT, R200, c[0x0][0x17c], PT ;  /* 0x00005f00c8007a0c */ /* 0x000fe20003f66270 */
[C---:B------:R-:W-:Y:S01]  /*4d8d0*/  IMAD.WIDE R200, R3.reuse, 0x4, R164 ;  /* 0x0000000403c87825 */ /* 0x040fe200078e02a4 */
[----:B------:R-:W-:Y:S02]  /*4d8e0*/  ISETP.LT.AND P6, PT, R214, c[0x0][0x178], !P1 ;  /* 0x00005e00d6007a0c */ /* 0x000fe40004fc1270 */
[----:B------:R-:W-:-:S02]  /*4d8f0*/  IADD3 R0, R3, c[0x0][0x198], RZ ;  /* 0x0000660003007a10 */ /* 0x000fc40007ffe0ff */
[----:B------:R-:W-:Y:S01]  /*4d900*/  ISETP.LT.AND P1, PT, R212, c[0x0][0x178], !P1 ;  /* 0x00005e00d4007a0c */ /* 0x000fe20004f21270 */
[----:B---3--:R1:W-:Y:S01]  /*4d910*/  @P2 STG.E [R200.64], R213 ;  /* 0x000000d5c8002986 */ /* 0x0083e2000c101908 */
[----:B------:R-:W-:Y:S01]  /*4d920*/  ISETP.LT.AND P2, PT, R214, c[0x0][0x178], !P5 ;  /* 0x00005e00d6007a0c */ /* 0x000fe20006f41270 */
[----:B------:R-:W-:Y:S01]  /*4d930*/  IMAD.WIDE R202, R0, 0x4, R166 ;  /* 0x0000000400ca7825 */ /* 0x000fe200078e02a6 */
[----:B------:R-:W-:Y:S01]  /*4d940*/  ISETP.LT.AND P5, PT, R212, c[0x0][0x178], !P5 ;  /* 0x00005e00d4007a0c */ /* 0x000fe20006fa1270 */
[----:B-1----:R-:W3:Y:S01]  /*4d950*/  LDL.LU R213, [R1+0x9c] ;  /* 0x00009c0001d57983 */ /* 0x002ee20000300800 */
[C---:B------:R-:W-:Y:S01]  /*4d960*/  IADD3 R200, R0.reuse, c[0x0][0x198], RZ ;  /* 0x0000660000c87a10 */ /* 0x040fe20007ffe0ff */
[----:B------:R-:W-:Y:S02]  /*4d970*/  IMAD.WIDE R208, R0, 0x4, R164 ;  /* 0x0000000400d07825 */ /* 0x000fe400078e02a4 */
[----:B------:R1:W-:Y:S01]  /*4d980*/  @P6 STG.E [R202.64], R217 ;  /* 0x000000d9ca006986 */ /* 0x0003e2000c101908 */
[----:B------:R-:W-:-:S03]  /*4d990*/  IADD3 R0, R200, c[0x0][0x198], RZ ;  /* 0x00006600c8007a10 */ /* 0x000fc60007ffe0ff */
[----:B----4-:R4:W-:Y:S01]  /*4d9a0*/  @P1 STG.E [R208.64], R216 ;  /* 0x000000d8d0001986 */ /* 0x0109e2000c101908 */
[----:B------:R-:W-:Y:S01]  /*4d9b0*/  IADD3 R210, R215, 0x50, RZ ;  /* 0x00000050d7d27810 */ /* 0x000fe20007ffe0ff */
[C---:B-1----:R-:W-:Y:S02]  /*4d9c0*/  IMAD.WIDE R202, R200.reuse, 0x4, R166 ;  /* 0x00000004c8ca7825 */ /* 0x042fe400078e02a6 */
[----:B------:R-:W3:Y:S02]  /*4d9d0*/  LDL.LU R217, [R1+0x348] ;  /* 0x0003480001d97983 */ /* 0x000ee40000300800 */
[----:B------:R-:W-:Y:S02]  /*4d9e0*/  IMAD.WIDE R200, R200, 0x4, R164 ;  /* 0x00000004c8c87825 */ /* 0x000fe400078e02a4 */
[----:B----4-:R-:W4:Y:S04]  /*4d9f0*/  LDL.LU R216, [R1+0x148] ;  /* 0x0001480001d87983 */ /* 0x010f280000300800 */
[----:B------:R1:W-:Y:S01]  /*4da00*/  @P2 STG.E [R202.64], R223 ;  /* 0x000000dfca002986 */ /* 0x0003e2000c101908 */
[----:B------:R-:W-:-:S03]  /*4da10*/  ISETP.GE.AND P4, PT, R210, c[0x0][0x17c], PT ;  /* 0x00005f00d2007a0c */ /* 0x000fc60003f86270 */
[----:B-1----:R-:W4:Y:S01]  /*4da20*/  LDL.LU R223, [R1+0x34c] ;  /* 0x00034c0001df7983 */ /* 0x002f220000300800 */
[----:B------:R-:W-:Y:S02]  /*4da30*/  ISETP.LT.AND P6, PT, R214, c[0x0][0x178], !P4 ;  /* 0x00005e00d6007a0c */ /* 0x000fe400067c1270 */
[----:B------:R-:W-:Y:S01]  /*4da40*/  ISETP.LT.AND P4, PT, R212, c[0x0][0x178], !P4 ;  /* 0x00005e00d4007a0c */ /* 0x000fe20006781270 */
[----:B------:R-:W-:-:S04]  /*4da50*/  IMAD.WIDE R202, R0, 0x4, R166 ;  /* 0x0000000400ca7825 */ /* 0x000fc800078e02a6 */
[----:B------:R-:W-:Y:S01]  /*4da60*/  IMAD.WIDE R208, R0, 0x4, R164 ;  /* 0x0000000400d07825 */ /* 0x000fe200078e02a4 */
[----:B--2---:R1:W-:Y:S04]  /*4da70*/  @P5 STG.E [R200.64], R211 ;  /* 0x000000d3c8005986 */ /* 0x0043e8000c101908 */
[----:B-1----:R-:W2:Y:S01]  /*4da80*/  LDL.LU R211, [R1+0x14c] ;  /* 0x00014c0001d37983 */ /* 0x002ea20000300800 */
[----:B------:R-:W-:Y:S02]  /*4da90*/  ISETP.LT.AND P5, PT, R214, c[0x0][0x178], !P3 ;  /* 0x00005e00d6007a0c */ /* 0x000fe40005fa1270 */
[----:B------:R-:W-:Y:S01]  /*4daa0*/  IADD3 R200, R0, c[0x0][0x198], RZ ;  /* 0x0000660000c87a10 */ /* 0x000fe20007ffe0ff */
[----:B------:R1:W-:Y:S04]  /*4dab0*/  @P6 STG.E [R202.64], R219 ;  /* 0x000000dbca006986 */ /* 0x0003e8000c101908 */
[----:B------:R1:W-:Y:S02]  /*4dac0*/  @P4 STG.E [R208.64], R218 ;  /* 0x000000dad0004986 */ /* 0x0003e4000c101908 */
[----:B-1----:R-:W-:-:S02]  /*4dad0*/  IMAD.WIDE R202, R200, 0x4, R166 ;  /* 0x00000004c8ca7825 */ /* 0x002fc400078e02a6 */
        /* <DEDUP_REMOVED lines=8> */
[C---:B------:R-:W-:Y:S01]  /*4db60*/  IADD3 R0, R200.reuse, c[0x0][0x198], RZ ;  /* 0x00006600c8007a10 */ /* 0x040fe20007ffe0ff */
[----:B------:R-:W-:Y:S01]  /*4db70*/  IMAD.WIDE R200, R200, 0x4, R164 ;  /* 0x00000004c8c87825 */ /* 0x000fe200078e02a4 */
[----:B------:R-:W-:Y:S02]  /*4db80*/  ISETP.LT.AND P6, PT, R214, c[0x0][0x178], !P0 ;  /* 0x00005e00d6007a0c */ /* 0x000fe400047c1270 */
[----:B------:R-:W-:-:S02]  /*4db90*/  ISETP.GE.AND P1, PT, R3, c[0x0][0x17c], PT ;  /* 0x00005f0003007a0c */ /* 0x000fc40003f26270 */
[----:B------:R-:W-:Y:S01]  /*4dba0*/  ISETP.LT.AND P0, PT, R212, c[0x0][0x178], !P0 ;  /* 0x00005e00d4007a0c */ /* 0x000fe20004701270 */
[----:B---3--:R1:W-:Y:S01]  /*4dbb0*/  @P3 STG.E [R200.64], R213 ;  /* 0x000000d5c8003986 */ /* 0x0083e2000c101908 */
[----:B------:R-:W-:Y:S01]  /*4dbc0*/  ISETP.LT.AND P3, PT, R214, c[0x0][0x178], !P1 ;  /* 0x00005e00d6007a0c */ /* 0x000fe20004f61270 */
[----:B------:R-:W-:Y:S01]  /*4dbd0*/  IMAD.WIDE R202, R0, 0x4, R166 ;  /* 0x0000000400ca7825 */ /* 0x000fe200078e02a6 */
[----:B------:R-:W-:Y:S01]  /*4dbe0*/  ISETP.LT.AND P1, PT, R212, c[0x0][0x178], !P1 ;  /* 0x00005e00d4007a0c */ /* 0x000fe20004f21270 */
[----:B-1----:R-:W3:Y:S01]  /*4dbf0*/  LDL.LU R213, [R1+0x31c] ;  /* 0x00031c0001d57983 */ /* 0x002ee20000300800 */
[C---:B------:R-:W-:Y:S01]  /*4dc00*/  IADD3 R200, R0.reuse, c[0x0][0x198], RZ ;  /* 0x0000660000c87a10 */ /* 0x040fe20007ffe0ff */
[----:B------:R-:W-:-:S03]  /*4dc10*/  IMAD.WIDE R208, R0, 0x4, R164 ;  /* 0x0000000400d07825 */ /* 0x000fc600078e02a4 */
[----:B------:R-:W-:Y:S01]  /*4dc20*/  IADD3 R0, R200, c[0x0][0x198], RZ ;  /* 0x00006600c8007a10 */ /* 0x000fe20007ffe0ff */
[----:B------:R1:W-:Y:S01]  /*4dc30*/  @P6 STG.E [R202.64], R217 ;  /* 0x000000d9ca006986 */ /* 0x0003e2000c101908 */
[----:B------:R-:W-:-:S03]  /*4dc40*/  IADD3 R3, R215, 0x54, RZ ;  /* 0x00000054d7037810 */ /* 0x000fc60007ffe0ff */
[----:B----4-:R4:W-:Y:S01]  /*4dc50*/  @P0 STG.E [R208.64], R216 ;  /* 0x000000d8d0000986 */ /* 0x0109e2000c101908 */
[----:B-1----:R-:W-:-:S03]  /*4dc60*/  IMAD.WIDE R202, R200, 0x4, R166 ;  /* 0x00000004c8ca7825 */ /* 0x002fc600078e02a6 */
[----:B------:R-:W3:Y:S01]  /*4dc70*/  LDL.LU R217, [R1+0x388] ;  /* 0x0003880001d97983 */ /* 0x000ee20000300800 */
[----:B------:R-:W-:-:S03]  /*4dc80*/  IMAD.WIDE R200, R200, 0x4, R164 ;  /* 0x00000004c8c87825 */ /* 0x000fc600078e02a4 */
[----:B----4-:R-:W4:Y:S04]  /*4dc90*/  LDL.LU R216, [R1+0x338] ;  /* 0x0003380001d87983 */ /* 0x010f280000300800 */
[----:B------:R1:W-:Y:S01]  /*4dca0*/  @P3 STG.E [R202.64], R223 ;  /* 0x000000dfca003986 */ /* 0x0003e2000c101908 */
[----:B------:R-:W-:Y:S02]  /*4dcb0*/  ISETP.GE.AND P2, PT, R3, c[0x0][0x17c], PT ;  /* 0x00005f0003007a0c */ /* 0x000fe40003f46270 */
[----:B------:R-:W-:Y:S01]  /*4dcc0*/  IADD3 R3, R215, 0x55, RZ ;  /* 0x00000055d7037810 */ /* 0x000fe20007ffe0ff */
[----:B-1----:R-:W4:Y:S01]  /*4dcd0*/  LDL.LU R223, [R1+0x38c] ;  /* 0x00038c0001df7983 */ /* 0x002f220000300800 */
[----:B------:R-:W-:Y:S02]  /*4dce0*/  ISETP.LT.AND P6, PT, R214, c[0x0][0x178], !P2 ;  /* 0x00005e00d6007a0c */ /* 0x000fe400057c1270 */
[----:B------:R-:W-:-:S02]  /*4dcf0*/  ISETP.GE.AND P4, PT, R3, c[0x0][0x17c], PT ;  /* 0x00005f0003007a0c */ /* 0x000fc40003f86270 */
        /* <DEDUP_REMOVED lines=334> */
[----:B------:R-:W-:-:S03]  /*4f1e0*/  ISETP.LT.AND P5, PT, R212, c[0x0][0x178], !P5 ;  /* 0x00005e00d4007a0c */ /* 0x000fc60006fa1270 */
[C---:B------:R-:W-:Y:S01]  /*4f1f0*/  IMAD.WIDE R208, R0.reuse, 0x4, R164 ;  /* 0x0000000400d07825 */ /* 0x040fe200078e02a4 */
[----:B-1----:R-:W3:Y:S01]  /*4f200*/  LDL.LU R213, [R1+0x3ac] ;  /* 0x0003ac0001d57983 */ /* 0x002ee20000300800 */
[----:B------:R-:W-:-:S04]  /*4f210*/  IADD3 R200, R0, c[0x0][0x198], RZ ;  /* 0x0000660000c87a10 */ /* 0x000fc80007ffe0ff */
        /* <DEDUP_REMOVED lines=10> */
[----:B------:R-:W-:Y:S02]  /*4f2c0*/  IADD3 R3, R215, 0x75, RZ ;  /* 0x00000075d7037810 */ /* 0x000fe40007ffe0ff */
[----:B------:R-:W-:Y:S02]  /*4f2d0*/  ISETP.LT.AND P6, PT, R214, c[0x0][0x178], !P4 ;  /* 0x00005e00d6007a0c */ /* 0x000fe400067c1270 */
[----:B------:R-:W-:-:S02]  /*4f2e0*/  ISETP.GE.AND P3, PT, R3, c[0x0][0x17c], PT ;  /* 0x00005f0003007a0c */ /* 0x000fc40003f66270 */
[----:B------:R-:W-:Y:S01]  /*4f2f0*/  ISETP.LT.AND P4, PT, R212, c[0x0][0x178], !P4 ;  /* 0x00005e00d4007a0c */ /* 0x000fe20006781270 */
[----:B-1----:R-:W-:-:S04]  /*4f300*/  IMAD.WIDE R202, R0, 0x4, R166 ;  /* 0x0000000400ca7825 */ /* 0x002fc800078e02a6 */
[----:B------:R-:W-:Y:S01]  /*4f310*/  IMAD.WIDE R208, R0, 0x4, R164 ;  /* 0x0000000400d07825 */ /* 0x000fe200078e02a4 */
[----:B--2---:R1:W-:Y:S04]  /*4f320*/  @P5 STG.E [R200.64], R211 ;  /* 0x000000d3c8005986 */ /* 0x0043e8000c101908 */
[----:B-1----:R-:W2:Y:S01]  /*4f330*/  LDL.LU R211, [R1+0x4bc] ;  /* 0x0004bc0001d37983 */ /* 0x002ea20000300800 */
[----:B------:R-:W-:-:S03]  /*4f340*/  ISETP.LT.AND P5, PT, R214, c[0x0][0x178], !P3 ;  /* 0x00005e00d6007a0c */ /* 0x000fc60005fa1270 */
[----:B------:R-:W2:Y:S01]  /*4f350*/  LDL.LU R223, [R1+0x4c] ;  /* 0x00004c0001df7983 */ /* 0x000ea20000300800 */
[----:B------:R-:W-:-:S03]  /*4f360*/  IADD3 R200, R0, c[0x0][0x198], RZ ;  /* 0x0000660000c87a10 */ /* 0x000fc60007ffe0ff */
        /* <DEDUP_REMOVED lines=18> */
[----:B------:R-:W-:-:S04]  /*4f490*/  IMAD.WIDE R202, R0, 0x4, R166 ;  /* 0x0000000400ca7825 */ /* 0x000fc800078e02a6 */
[C---:B------:R-:W-:Y:S01]  /*4f4a0*/  IMAD.WIDE R208, R0.reuse, 0x4, R164 ;  /* 0x0000000400d07825 */ /* 0x040fe200078e02a4 */
[----:B-1----:R-:W-:Y:S01]  /*4f4b0*/  IADD3 R200, R0, c[0x0][0x198], RZ ;  /* 0x0000660000c87a10 */ /* 0x002fe20007ffe0ff */
[----:B------:R-:W3:Y:S01]  /*4f4c0*/  LDL.LU R213, [R1+0x48c] ;  /* 0x00048c0001d57983 */ /* 0x000ee20000300800 */
[----:B------:R-:W-:-:S03]  /*4f4d0*/  ISETP.LT.AND P1, PT, R212, c[0x0][0x178], !P1 ;  /* 0x00005e00d4007a0c */ /* 0x000fc60004f21270 */
[----:B------:R1:W-:Y:S01]  /*4f4e0*/  @P6 STG.E [R202.64], R217 ;  /* 0x000000d9ca006986 */ /* 0x0003e2000c101908 */
[----:B------:R-:W-:-:S03]  /*4f4f0*/  IADD3 R3, R215, 0x78, RZ ;  /* 0x00000078d7037810 */ /* 0x000fc60007ffe0ff */
[----:B----4-:R4:W-:Y:S01]  /*4f500*/  @P0 STG.E [R208.64], R216 ;  /* 0x000000d8d0000986 */ /* 0x0109e2000c101908 */
[----:B-1----:R-:W-:-:S03]  /*4f510*/  IMAD.WIDE R202, R200, 0x4, R166 ;  /* 0x00000004c8ca7825 */ /* 0x002fc600078e02a6 */
[----:B------:R-:W3:Y:S01]  /*4f520*/  LDL.LU R217, [R1+0x4f8] ;  /* 0x0004f80001d97983 */ /* 0x000ee20000300800 */
[----:B------:R-:W-:Y:S02]  /*4f530*/  ISETP.GE.AND P2, PT, R3, c[0x0][0x17c], PT ;  /* 0x00005f0003007a0c */ /* 0x000fe40003f46270 */
[----:B------:R-:W-:Y:S02]  /*4f540*/  IADD3 R3, R215, 0x79, RZ ;  /* 0x00000079d7037810 */ /* 0x000fe40007ffe0ff */
[C---:B------:R-:W-:Y:S01]  /*4f550*/  IADD3 R0, R200.reuse, c[0x0][0x198], RZ ;  /* 0x00006600c8007a10 */ /* 0x040fe20007ffe0ff */
[--C-:B------:R-:W-:Y:S01]  /*4f560*/  IMAD.WIDE R200, R200, 0x4, R164.reuse ;  /* 0x00000004c8c87825 */ /* 0x100fe200078e02a4 */
[----:B------:R-:W-:Y:S02]  /*4f570*/  ISETP.LT.AND P6, PT, R214, c[0x0][0x178], !P2 ;  /* 0x00005e00d6007a0c */ /* 0x000fe400057c1270 */
[----:B------:R-:W-:Y:S02]  /*4f580*/  ISETP.GE.AND P4, PT, R3, c[0x0][0x17c], PT ;  /* 0x00005f0003007a0c */ /* 0x000fe40003f86270 */
[----:B------:R-:W-:Y:S01]  /*4f590*/  ISETP.LT.AND P2, PT, R212, c[0x0][0x178], !P2 ;  /* 0x00005e00d4007a0c */ /* 0x000fe20005741270 */
[----:B----4-:R-:W-:Y:S01]  /*4f5a0*/  IMAD.WIDE R208, R0, 0x4, R164 ;  /* 0x0000000400d07825 */ /* 0x010fe200078e02a4 */
[----:B--2---:R1:W-:Y:S04]  /*4f5b0*/  @P3 STG.E [R202.64], R211 ;  /* 0x000000d3ca003986 */ /* 0x0043e8000c101908 */
[----:B-1----:R-:W2:Y:S04]  /*4f5c0*/  LDL.LU R211, [R1+0x468] ;  /* 0x0004680001d37983 */ /* 0x002ea80000300800 */
[----:B------:R1:W-:Y:S01]  /*4f5d0*/  @P1 STG.E [R200.64], R223 ;  /* 0x000000dfc8001986 */ /* 0x0003e2000c101908 */
[----:B------:R-:W-:-:S03]  /*4f5e0*/  ISETP.LT.AND P1, PT, R214, c[0x0][0x178], !P4 ;  /* 0x00005e00d6007a0c */ /* 0x000fc60006721270 */
[----:B------:R-:W4:Y:S01]  /*4f5f0*/  LDL.LU R216, [R1+0x4fc] ;  /* 0x0004fc0001d87983 */ /* 0x000f220000300800 */
[----:B------:R-:W-:-:S03]  /*4f600*/  IMAD.WIDE R202, R0, 0x4, R166 ;  /* 0x0000000400ca7825 */ /* 0x000fc600078e02a6 */
[----:B-1----:R-:W4:Y:S01]  /*4f610*/  LDL.LU R223, [R1+0x46c] ;  /* 0x00046c0001df7983 */ /* 0x002f220000300800 */
[----:B------:R-:W-:-:S03]  /*4f620*/  IADD3 R200, R0, c[0x0][0x198], RZ ;  /* 0x0000660000c87a10 */ /* 0x000fc60007ffe0ff */
[----:B------:R-:W4:Y:S04]  /*4f630*/  LDL.LU R225, [R1+0x518] ;  /* 0x0005180001e17983 */ /* 0x000f280000300800 */
[----:B------:R-:W4:Y:S04]  /*4f640*/  LDL.LU R224, [R1+0x248] ;  /* 0x0002480001e07983 */ /* 0x000f280000300800 */
[----:B------:R1:W-:Y:S04]  /*4f650*/  @P6 STG.E [R202.64], R219 ;  /* 0x000000dbca006986 */ /* 0x0003e8000c101908 */
[----:B------:R-:W-:Y:S01]  /*4f660*/  @P2 STG.E [R208.64], R218 ;  /* 0x000000dad0002986 */ /* 0x000fe2000c101908 */
[----:B-1----:R-:W-:-:S03]  /*4f670*/  IMAD.WIDE R202, R200, 0x4, R166 ;  /* 0x00000004c8ca7825 */ /* 0x002fc600078e02a6 */
[----:B------:R-:W4:Y:S04]  /*4f680*/  LDL.LU R219, [R1+0x51c] ;  /* 0x00051c0001db7983 */ /* 0x000f280000300800 */
[----:B------:R1:W-:Y:S04]  /*4f690*/  @P1 STG.E [R202.64], R222 ;  /* 0x000000deca001986 */ /* 0x0003e8000c101908 */
[----:B-1----:R-:W4:Y:S01]  /*4f6a0*/  LDL.LU R222, [R1+0x24c] ;  /* 0x00024c0001de7983 */ /* 0x002f220000300800 */
[----:B------:R-:W-:Y:S02]  /*4f6b0*/  IADD3 R3, R215, 0x7a, RZ ;  /* 0x0000007ad7037810 */ /* 0x000fe40007ffe0ff */
[----:B------:R-:W-:Y:S01]  /*4f6c0*/  ISETP.LT.AND P4, PT, R212, c[0x0][0x178], !P4 ;  /* 0x00005e00d4007a0c */ /* 0x000fe20006781270 */
[----:B------:R-:W4:Y:S01]  /*4f6d0*/  LDL.LU R218, [R1+0x4e8] ;  /* 0x0004e80001da7983 */ /* 0x000f220000300800 */
[----:B------:R-:W-:-:S04]  /*4f6e0*/  ISETP.GE.AND P5, PT, R3, c[0x0][0x17c], PT ;  /* 0x00005f0003007a0c */ /* 0x000fc80003fa6270 */
[----:B------:R-:W-:Y:S02]  /*4f6f0*/  ISETP.LT.AND P6, PT, R214, c[0x0][0x178], !P5 ;  /* 0x00005e00d6007a0c */ /* 0x000fe40006fc1270 */
[----:B------:R-:W-:Y:S02]  /*4f700*/  ISETP.LT.AND P5, PT, R212, c[0x0][0x178], !P5 ;  /* 0x00005e00d4007a0c */ /* 0x000fe40006fa1270 */
[C---:B------:R-:W-:Y:S02]  /*4f710*/  IADD3 R0, R200.reuse, c[0x0][0x198], RZ ;  /* 0x00006600c8007a10 */ /* 0x040fe40007ffe0ff */
[----:B------:R-:W-:Y:S01]  /*4f720*/  IADD3 R3, R215, 0x7b, RZ ;  /* 0x0000007bd7037810 */ /* 0x000fe20007ffe0ff */
[----:B------:R-:W-:-:S03]  /*4f730*/  IMAD.WIDE R200, R200, 0x4, R164 ;  /* 0x00000004c8c87825 */ /* 0x000fc600078e02a4 */
[----:B------:R-:W-:Y:S01]  /*4f740*/  ISETP.GE.AND P0, PT, R3, c[0x0][0x17c], PT ;  /* 0x00005f0003007a0c */ /* 0x000fe20003f06270 */
[C---:B------:R-:W-:Y:S01]  /*4f750*/  IMAD.WIDE R202, R0.reuse, 0x4, R166 ;  /* 0x0000000400ca7825 */ /* 0x040fe200078e02a6 */
[----:B---3--:R1:W-:Y:S03]  /*4f760*/  @P4 STG.E [R200.64], R213 ;  /* 0x000000d5c8004986 */ /* 0x0083e6000c101908 */
[----:B------:R-:W-:Y:S01]  /*4f770*/  IMAD.WIDE R208, R0, 0x4, R164 ;  /* 0x0000000400d07825 */ /* 0x000fe200078e02a4 */
[----:B------:R-:W-:Y:S02]  /*4f780*/  ISETP.LT.AND P4, PT, R214, c[0x0][0x178], !P0 ;  /* 0x00005e00d6007a0c */ /* 0x000fe40004781270 */
[----:B------:R-:W-:Y:S02]  /*4f790*/  IADD3 R3, R215, 0x7c, RZ ;  /* 0x0000007cd7037810 */ /* 0x000fe40007ffe0ff */
[----:B------:R-:W-:-:S02]  /*4f7a0*/  ISETP.LT.AND P0, PT, R212, c[0x0][0x178], !P0 ;  /* 0x00005e00d4007a0c */ /* 0x000fc40004701270 */
[----:B------:R-:W-:Y:S01]  /*4f7b0*/  ISETP.GE.AND P3, PT, R3, c[0x0][0x17c], PT ;  /* 0x00005f0003007a0c */ /* 0x000fe20003f66270 */
[----:B-1----:R-:W3:Y:S04]  /*4f7c0*/  LDL.LU R213, [R1+0x38] ;  /* 0x0000380001d57983 */ /* 0x002ee80000300800 */
[----:B------:R1:W-:Y:S01]  /*4f7d0*/  @P6 STG.E [R202.64], R217 ;  /* 0x000000d9ca006986 */ /* 0x0003e2000c101908 */
[----:B------:R-:W-:Y:S02]  /*4f7e0*/  IADD3 R3, R215, 0x7d, RZ ;  /* 0x0000007dd7037810 */ /* 0x000fe40007ffe0ff */
[----:B------:R-:W-:Y:S02]  /*4f7f0*/  ISETP.LT.AND P6, PT, R214, c[0x0][0x178], !P3 ;  /* 0x00005e00d6007a0c */ /* 0x000fe40005fc1270 */
[----:B------:R-:W-:-:S02]  /*4f800*/  ISETP.GE.AND P2, PT, R3, c[0x0][0x17c], PT ;  /* 0x00005f0003007a0c */ /* 0x000fc40003f46270 */
[----:B------:R-:W-:Y:S01]  /*4f810*/  ISETP.LT.AND P3, PT, R212, c[0x0][0x178], !P3 ;  /* 0x00005e00d4007a0c */ /* 0x000fe20005f61270 */
[----:B-1----:R-:W3:Y:S04]  /*4f820*/  LDL.LU R217, [R1+0x4ec] ;  /* 0x0004ec0001d97983 */ /* 0x002ee80000300800 */
[----:B--2---:R1:W-:Y:S02]  /*4f830*/  @P5 STG.E [R208.64], R211 ;  /* 0x000000d3d0005986 */ /* 0x0043e4000c101908 */
[----:B-1----:R-:W-:-:S05]  /*4f840*/  IADD3 R211, R0, c[0x0][0x198], RZ ;  /* 0x0000660000d37a10 */ /* 0x002fca0007ffe0ff */
[C---:B------:R-:W-:Y:S01]  /*4f850*/  IMAD.WIDE R202, R211.reuse, 0x4, R166 ;  /* 0x00000004d3ca7825 */ /* 0x040fe200078e02a6 */
[----:B------:R-:W-:-:S03]  /*4f860*/  IADD3 R0, R211, c[0x0][0x198], RZ ;  /* 0x00006600d3007a10 */ /* 0x000fc60007ffe0ff */
[----:B------:R-:W-:Y:S01]  /*4f870*/  IMAD.WIDE R200, R211, 0x4, R164 ;  /* 0x00000004d3c87825 */ /* 0x000fe200078e02a4 */
[----:B----4-:R1:W-:Y:S04]  /*4f880*/  @P4 STG.E [R202.64], R216 ;  /* 0x000000d8ca004986 */ /* 0x0103e8000c101908 */
[----:B------:R2:W-:Y:S01]  /*4f890*/  @P0 STG.E [R200.64], R223 ;  /* 0x000000dfc8000986 */ /* 0x0005e2000c101908 */
[----:B------:R-:W-:Y:S02]  /*4f8a0*/  ISETP.LT.AND P0, PT, R214, c[0x0][0x178], !P2 ;  /* 0x00005e00d6007a0c */ /* 0x000fe40005701270 */
[----:B------:R-:W-:Y:S02]  /*4f8b0*/  ISETP.LT.AND P2, PT, R212, c[0x0][0x178], !P2 ;  /* 0x00005e00d4007a0c */ /* 0x000fe40005741270 */
[C---:B------:R-:W-:Y:S01]  /*4f8c0*/  IADD3 R211, R0.reuse, c[0x0][0x198], RZ ;  /* 0x0000660000d37a10 */ /* 0x040fe20007ffe0ff */
[----:B-1----:R-:W4:Y:S01]  /*4f8d0*/  LDL.LU R216, [R1+0x3c] ;  /* 0x00003c0001d87983 */ /* 0x002f220000300800 */
[----:B------:R-:W-:-:S03]  /*4f8e0*/  IMAD.WIDE R202, R0, 0x4, R166 ;  /* 0x0000000400ca7825 */ /* 0x000fc600078e02a6 */
[----:B--2---:R-:W2:Y:S01]  /*4f8f0*/  LDL.LU R223, [R1+0x10] ;  /* 0x0000100001df7983 */ /* 0x004ea20000300800 */
[----:B------:R-:W-:-:S03]  /*4f900*/  IMAD.WIDE R208, R0, 0x4, R164 ;  /* 0x0000000400d07825 */ /* 0x000fc600078e02a4 */
[----:B------:R1:W-:Y:S01]  /*4f910*/  @P6 STG.E [R202.64], R225 ;  /* 0x000000e1ca006986 */ /* 0x0003e2000c101908 */
[----:B------:R-:W-:-:S03]  /*4f920*/  IMAD.WIDE R200, R211, 0x4, R164 ;  /* 0x00000004d3c87825 */ /* 0x000fc600078e02a4 */
[----:B------:R-:W-:Y:S01]  /*4f930*/  @P3 STG.E [R208.64], R224 ;  /* 0x000000e0d0003986 */ /* 0x000fe2000c101908 */
[----:B-1----:R-:W-:-:S05]  /*4f940*/  IMAD.WIDE R202, R211, 0x4, R166 ;  /* 0x00000004d3ca7825 */ /* 0x002fca00078e02a6 */
[----:B------:R-:W-:Y:S04]  /*4f950*/  @P0 STG.E [R202.64], R219 ;  /* 0x000000dbca000986 */ /* 0x000fe8000c101908 */
[----:B------:R1:W-:Y:S04]  /*4f960*/  @P2 STG.E [R200.64], R222 ;  /* 0x000000dec8002986 */ /* 0x0003e8000c101908 */
[----:B-1----:R-:W2:Y:S01]  /*4f970*/  LDL.LU R222, [R1+0x14] ;  /* 0x0000140001de7983 */ /* 0x002ea20000300800 */
[----:B------:R-:W-:-:S04]  /*4f980*/  IADD3 R3, R215, 0x7e, RZ ;  /* 0x0000007ed7037810 */ /* 0x000fc80007ffe0ff */
[----:B------:R-:W-:Y:S02]  /*4f990*/  ISETP.GE.AND P1, PT, R3, c[0x0][0x17c], PT ;  /* 0x00005f0003007a0c */ /* 0x000fe40003f26270 */
[----:B------:R-:W-:-:S04]  /*4f9a0*/  IADD3 R3, R215, 0x7f, RZ ;  /* 0x0000007fd7037810 */ /* 0x000fc80007ffe0ff */
[----:B------:R-:W-:Y:S02]  /*4f9b0*/  ISETP.GE.AND P5, PT, R3, c[0x0][0x17c], PT ;  /* 0x00005f0003007a0c */ /* 0x000fe40003fa6270 */
[----:B------:R-:W-:Y:S02]  /*4f9c0*/  IADD3 R3, R215, 0x80, RZ ;  /* 0x00000080d7037810 */ /* 0x000fe40007ffe0ff */
[----:B------:R-:W-:Y:S02]  /*4f9d0*/  ISETP.LT.AND P6, PT, R214, c[0x0][0x178], !P1 ;  /* 0x00005e00d6007a0c */ /* 0x000fe40004fc1270 */
[----:B------:R-:W-:Y:S02]  /*4f9e0*/  ISETP.GE.AND P4, PT, R3, c[0x0][0x17c], PT ;  /* 0x00005f0003007a0c */ /* 0x000fe40003f86270 */
[----:B------:R-:W-:Y:S02]  /*4f9f0*/  IADD3 R3, R211, c[0x0][0x198], RZ ;  /* 0x00006600d3037a10 */ /* 0x000fe40007ffe0ff */
[----:B------:R-:W-:-:S02]  /*4fa00*/  ISETP.LT.AND P1, PT, R212, c[0x0][0x178], !P1 ;  /* 0x00005e00d4007a0c */ /* 0x000fc40004f21270 */
[----:B------:R-:W-:Y:S01]  /*4fa10*/  ISETP.LT.AND P2, PT, R214, c[0x0][0x178], !P5 ;  /* 0x00005e00d6007a0c */ /* 0x000fe20006f41270 */
[----:B------:R-:W-:Y:S01]  /*4fa20*/  IMAD.WIDE R202, R3, 0x4, R166 ;  /* 0x0000000403ca7825 */ /* 0x000fe200078e02a6 */
[----:B------:R-:W-:-:S03]  /*4fa30*/  ISETP.LT.AND P5, PT, R212, c[0x0][0x178], !P5 ;  /* 0x00005e00d4007a0c */ /* 0x000fc60006fa1270 */
[C---:B------:R-:W-:Y:S01]  /*4fa40*/  IMAD.WIDE R208, R3.reuse, 0x4, R164 ;  /* 0x0000000403d07825 */ /* 0x040fe200078e02a4 */
[----:B------:R-:W-:Y:S02]  /*4fa50*/  IADD3 R3, R3, c[0x0][0x198], RZ ;  /* 0x0000660003037a10 */ /* 0x000fe40007ffe0ff */
[----:B------:R-:W-:Y:S01]  /*4fa60*/  IADD3 R0, R215, 0x81, RZ ;  /* 0x00000081d7007810 */ /* 0x000fe20007ffe0ff */
[----:B------:R-:W-:Y:S02]  /*4fa70*/  @P6 STG.E [R202.64], R218 ;  /* 0x000000daca006986 */ /* 0x000fe4000c101908 */
[C---:B------:R-:W-:Y:S01]  /*4fa80*/  IMAD.WIDE R210, R3.reuse, 0x4, R166 ;  /* 0x0000000403d27825 */ /* 0x040fe200078e02a6 */
[----:B------:R-:W-:Y:S01]  /*4fa90*/  ISETP.GE.AND P3, PT, R0, c[0x0][0x17c], PT ;  /* 0x00005f0000007a0c */ /* 0x000fe20003f66270 */
[----:B---3--:R1:W-:Y:S02]  /*4faa0*/  @P1 STG.E [R208.64], R213 ;  /* 0x000000d5d0001986 */ /* 0x0083e4000c101908 */
[----:B------:R-:W-:Y:S01]  /*4fab0*/  IMAD.WIDE R200, R3, 0x4, R164 ;  /* 0x0000000403c87825 */ /* 0x000fe200078e02a4 */
[----:B------:R-:W-:Y:S01]  /*4fac0*/  ISETP.LT.AND P6, PT, R214, c[0x0][0x178], !P4 ;  /* 0x00005e00d6007a0c */ /* 0x000fe200067c1270 */
[----:B------:R3:W-:Y:S01]  /*4fad0*/  @P2 STG.E [R210.64], R217 ;  /* 0x000000d9d2002986 */ /* 0x0007e2000c101908 */
[----:B------:R-:W-:-:S02]  /*4fae0*/  ISETP.LT.AND P4, PT, R212, c[0x0][0x178], !P4 ;  /* 0x00005e00d4007a0c */ /* 0x000fc40006781270 */
[----:B-1----:R-:W-:-:S05]  /*4faf0*/  IADD3 R213, R3, c[0x0][0x198], RZ ;  /* 0x0000660003d57a10 */ /* 0x002fca0007ffe0ff */
[----:B------:R-:W-:-:S04]  /*4fb00*/  IMAD.WIDE R202, R213, 0x4, R166 ;  /* 0x00000004d5ca7825 */ /* 0x000fc800078e02a6 */
[C---:B------:R-:W-:Y:S01]  /*4fb10*/  IMAD.WIDE R208, R213.reuse, 0x4, R164 ;  /* 0x00000004d5d07825 */ /* 0x040fe200078e02a4 */
[----:B------:R-:W-:-:S05]  /*4fb20*/  IADD3 R213, R213, c[0x0][0x198], RZ ;  /* 0x00006600d5d57a10 */ /* 0x000fca0007ffe0ff */
[----:B---3--:R-:W-:Y:S01]  /*4fb30*/  IMAD.WIDE R210, R213, 0x4, R166 ;  /* 0x00000004d5d27825 */ /* 0x008fe200078e02a6 */
[----:B----4-:R-:W-:Y:S01]  /*4fb40*/  @P5 STG.E [R200.64], R216 ;  /* 0x000000d8c8005986 */ /* 0x010fe2000c101908 */
[----:B------:R-:W-:-:S03]  /*4fb50*/  ISETP.LT.AND P5, PT, R214, c[0x0][0x178], !P3 ;  /* 0x00005e00d6007a0c */ /* 0x000fc60005fa1270 */
[----:B--2---:R1:W-:Y:S04]  /*4fb60*/  @P6 STG.E [R202.64], R223 ;  /* 0x000000dfca006986 */ /* 0x0043e8000c101908 */
[----:B------:R-:W-:Y:S04]  /*4fb70*/  @P4 STG.E [R208.64], R32 ;  /* 0x00000020d0004986 */ /* 0x000fe8000c101908 */
[----:B-1----:R-:W2:Y:S04]  /*4fb80*/  LDL.LU R223, [R1] ;  /* 0x0000000001df7983 */ /* 0x002ea80000300800 */
[----:B------:R1:W-:Y:S04]  /*4fb90*/  @P5 STG.E [R210.64], R222 ;  /* 0x000000ded2005986 */ /* 0x0003e8000c101908 */
[----:B-1----:R-:W3:Y:S01]  /*4fba0*/  LDL.LU R222, [R1+0x4] ;  /* 0x0000040001de7983 */ /* 0x002ee20000300800 */
[----:B------:R-:W-:-:S02]  /*4fbb0*/  ISETP.LT.AND P3, PT, R212, c[0x0][0x178], !P3 ;  /* 0x00005e00d4007a0c */ /* 0x000fc40005f61270 */
[----:B------:R-:W-:Y:S01]  /*4fbc0*/  IADD3 R0, R215, 0x82, RZ ;  /* 0x00000082d7007810 */ /* 0x000fe20007ffe0ff */
[----:B------:R-:W-:-:S03]  /*4fbd0*/  IMAD.WIDE R200, R213, 0x4, R164 ;  /* 0x00000004d5c87825 */ /* 0x000fc600078e02a4 */
[----:B------:R-:W-:Y:S02]  /*4fbe0*/  ISETP.GE.AND P0, PT, R0, c[0x0][0x17c], PT ;  /* 0x00005f0000007a0c */ /* 0x000fe40003f06270 */
[----:B------:R-:W-:Y:S02]  /*4fbf0*/  IADD3 R0, R215, 0x83, RZ ;  /* 0x00000083d7007810 */ /* 0x000fe40007ffe0ff */
[----:B------:R-:W-:Y:S02]  /*4fc00*/  IADD3 R3, R213, c[0x0][0x198], RZ ;  /* 0x00006600d5037a10 */ /* 0x000fe40007ffe0ff */
[----:B------:R-:W-:Y:S01]  /*4fc10*/  ISETP.GE.AND P1, PT, R0, c[0x0][0x17c], PT ;  /* 0x00005f0000007a0c */ /* 0x000fe20003f26270 */
[----:B------:R1:W-:Y:S01]  /*4fc20*/  @P3 STG.E [R200.64], R33 ;  /* 0x00000021c8003986 */ /* 0x0003e2000c101908 */
[----:B------:R-:W-:Y:S02]  /*4fc30*/  ISETP.LT.AND P4, PT, R214, c[0x0][0x178], !P0 ;  /* 0x00005e00d6007a0c */ /* 0x000fe40004781270 */
[----:B------:R-:W-:-:S02]  /*4fc40*/  ISETP.LT.AND P6, PT, R212, c[0x0][0x178], !P0 ;  /* 0x00005e00d4007a0c */ /* 0x000fc400047c1270 */
[----:B------:R-:W-:Y:S01]  /*4fc50*/  ISETP.LT.AND P3, PT, R214, c[0x0][0x178], !P1 ;  /* 0x00005e00d6007a0c */ /* 0x000fe20004f61270 */
[----:B------:R-:W-:Y:S01]  /*4fc60*/  IMAD.WIDE R202, R3, 0x4, R166 ;  /* 0x0000000403ca7825 */ /* 0x000fe200078e02a6 */
[----:B------:R-:W-:Y:S02]  /*4fc70*/  ISETP.LT.AND P1, PT, R212, c[0x0][0x178], !P1 ;  /* 0x00005e00d4007a0c */ /* 0x000fe40004f21270 */
[----:B------:R-:W-:Y:S01]  /*4fc80*/  IADD3 R0, R215, 0x84, RZ ;  /* 0x00000084d7007810 */ /* 0x000fe20007ffe0ff */
[C---:B------:R-:W-:Y:S01]  /*4fc90*/  IMAD.WIDE R208, R3.reuse, 0x4, R164 ;  /* 0x0000000403d07825 */ /* 0x040fe200078e02a4 */
[----:B------:R-:W-:Y:S02]  /*4fca0*/  IADD3 R3, R3, c[0x0][0x198], RZ ;  /* 0x0000660003037a10 */ /* 0x000fe40007ffe0ff */
[----:B------:R-:W-:Y:S02]  /*4fcb0*/  ISETP.GE.AND P2, PT, R0, c[0x0][0x17c], PT ;  /* 0x00005f0000007a0c */ /* 0x000fe40003f46270 */
[----:B------:R-:W-:Y:S01]  /*4fcc0*/  IADD3 R0, R215, 0x85, RZ ;  /* 0x00000085d7007810 */ /* 0x000fe20007ffe0ff */
[C---:B------:R-:W-:Y:S01]  /*4fcd0*/  IMAD.WIDE R210, R3.reuse, 0x4, R166 ;  /* 0x0000000403d27825 */ /* 0x040fe200078e02a6 */
[----:B------:R4:W-:Y:S03]  /*4fce0*/  @P4 STG.E [R202.64], R248 ;  /* 0x000000f8ca004986 */ /* 0x0009e6000c101908 */
[C---:B-1----:R-:W-:Y:S01]  /*4fcf0*/  IMAD.WIDE R32, R3.reuse, 0x4, R164 ;  /* 0x0000000403207825 */ /* 0x042fe200078e02a4 */
[----:B------:R-:W-:Y:S01]  /*4fd00*/  ISETP.GE.AND P0, PT, R0, c[0x0][0x17c], PT ;  /* 0x00005f0000007a0c */ /* 0x000fe20003f06270 */
[----:B------:R1:W-:Y:S01]  /*4fd10*/  @P6 STG.E [R208.64], R28 ;  /* 0x0000001cd0006986 */ /* 0x0003e2000c101908 */
[----:B------:R-:W-:-:S02]  /*4fd20*/  IADD3 R213, R3, c[0x0][0x198], RZ ;  /* 0x0000660003d57a10 */ /* 0x000fc40007ffe0ff */
[----:B------:R-:W-:Y:S01]  /*4fd30*/  ISETP.LT.AND P4, PT, R214, c[0x0][0x178], !P2 ;  /* 0x00005e00d6007a0c */ /* 0x000fe20005781270 */
[----:B------:R-:W-:Y:S01]  /*4fd40*/  @P3 STG.E [R210.64], R249 ;  /* 0x000000f9d2003986 */ /* 0x000fe2000c101908 */
[----:B------:R-:W-:-:S03]  /*4fd50*/  ISETP.LT.AND P6, PT, R212, c[0x0][0x178], !P2 ;  /* 0x00005e00d4007a0c */ /* 0x000fc600057c1270 */
[----:B------:R1:W-:Y:S01]  /*4fd60*/  @P1 STG.E [R32.64], R29 ;  /* 0x0000001d20001986 */ /* 0x0003e2000c101908 */
[----:B------:R-:W-:Y:S01]  /*4fd70*/  ISETP.LT.AND P1, PT, R214, c[0x0][0x178], !P0 ;  /* 0x00005e00d6007a0c */ /* 0x000fe20004721270 */
[----:B------:R-:W-:Y:S01]  /*4fd80*/  IMAD.WIDE R200, R213, 0x4, R166 ;  /* 0x00000004d5c87825 */ /* 0x000fe200078e02a6 */
[----:B------:R-:W-:Y:S02]  /*4fd90*/  ISETP.LT.AND P0, PT, R212, c[0x0][0x178], !P0 ;  /* 0x00005e00d4007a0c */ /* 0x000fe40004701270 */
[----:B------:R-:W-:Y:S01]  /*4fda0*/  IADD3 R0, R215, 0x86, RZ ;  /* 0x00000086d7007810 */ /* 0x000fe20007ffe0ff */
[C---:B----4-:R-:W-:Y:S01]  /*4fdb0*/  IMAD.WIDE R202, R213.reuse, 0x4, R164 ;  /* 0x00000004d5ca7825 */ /* 0x050fe200078e02a4 */
[----:B------:R-:W-:Y:S02]  /*4fdc0*/  IADD3 R213, R213, c[0x0][0x198], RZ ;  /* 0x00006600d5d57a10 */ /* 0x000fe40007ffe0ff */
[----:B------:R-:W-:Y:S02]  /*4fdd0*/  ISETP.GE.AND P5, PT, R0, c[0x0][0x17c], PT ;  /* 0x00005f0000007a0c */ /* 0x000fe40003fa6270 */
[----:B------:R-:W-:Y:S01]  /*4fde0*/  IADD3 R0, R215, 0x87, RZ ;  /* 0x00000087d7007810 */ /* 0x000fe20007ffe0ff */
[C---:B-1----:R-:W-:Y:S01]  /*4fdf0*/  IMAD.WIDE R208, R213.reuse, 0x4, R166 ;  /* 0x00000004d5d07825 */ /* 0x042fe200078e02a6 */
[----:B------:R1:W-:Y:S03]  /*4fe00*/  @P4 STG.E [R200.64], R236 ;  /* 0x000000ecc8004986 */ /* 0x0003e6000c101908 */
[C---:B------:R-:W-:Y:S01]  /*4fe10*/  IMAD.WIDE R28, R213.reuse, 0x4, R164 ;  /* 0x00000004d51c7825 */ /* 0x040fe200078e02a4 */
        /* <DEDUP_REMOVED lines=11> */
[C---:B-1----:R-:W-:Y:S01]  /*4fed0*/  IMAD.WIDE R200, R3.reuse, 0x4, R164 ;  /* 0x0000000403c87825 */ /* 0x042fe200078e02a4 */
[----:B------:R-:W-:Y:S02]  /*4fee0*/  IADD3 R3, R3, c[0x0][0x198], RZ ;  /* 0x0000660003037a10 */ /* 0x000fe40007ffe0ff */
[----:B------:R-:W-:Y:S02]  /*4fef0*/  ISETP.GE.AND P3, PT, R0, c[0x0][0x17c], PT ;  /* 0x00005f0000007a0c */ /* 0x000fe40003f66270 */
[----:B------:R-:W-:Y:S01]  /*4ff00*/  IADD3 R0, R215, 0x89, RZ ;  /* 0x00000089d7007810 */ /* 0x000fe20007ffe0ff */
[C---:B----4-:R-:W-:Y:S01]  /*4ff10*/  IMAD.WIDE R202, R3.reuse, 0x4, R166 ;  /* 0x0000000403ca7825 */ /* 0x050fe200078e02a6 */
        /* <DEDUP_REMOVED lines=8> */
[----:B------:R-:W-:Y:S01]  /*4ffa0*/  @P2 STG.E [R24.64], R21 ;  /* 0x0000001518002986 */ /* 0x000fe2000c101908 */
[----:B------:R-:W-:Y:S01]  /*4ffb0*/  ISETP.LT.AND P2, PT, R214, c[0x0][0x178], !P4 ;  /* 0x00005e00d6007a0c */ /* 0x000fe20006741270 */
[----:B------:R-:W-:-:S04]  /*4ffc0*/  IMAD.WIDE R28, R209, 0x4, R166 ;  /* 0x00000004d11c7825 */ /* 0x000fc800078e02a6 */
[C---:B-1----:R-:W-:Y:S01]  /*4ffd0*/  IMAD.WIDE R32, R209.reuse, 0x4, R164 ;  /* 0x00000004d1207825 */ /* 0x042fe200078e02a4 */
[----:B------:R-:W-:-:S05]  /*4ffe0*/  IADD3 R209, R209, c[0x0][0x198], RZ ;  /* 0x00006600d1d17a10 */ /* 0x000fca0007ffe0ff */
[----:B----4-:R-:W-:Y:S01]  /*4fff0*/  IMAD.WIDE R200, R209, 0x4, R166 ;  /* 0x00000004d1c87825 */ /* 0x010fe200078e02a6 */
[----:B--2---:R1:W-:Y:S04]  /*50000*/  @P5 STG.E [R28.64], R223 ;  /* 0x000000df1c005986 */ /* 0x0043e8000c101908 */
[----:B------:R-:W-:Y:S04]  /*50010*/  @P6 STG.E [R32.64], R16 ;  /* 0x0000001020006986 */ /* 0x000fe8000c101908 */
[----:B-1----:R-:W2:Y:S04]  /*50020*/  LDL.LU R223, [R1+0x18] ;  /* 0x0000180001df7983 */ /* 0x002ea80000300800 */
[----:B---3--:R1:W-:Y:S04]  /*50030*/  @P2 STG.E [R200.64], R222 ;  /* 0x000000dec8002986 */ /* 0x0083e8000c101908 */
        /* <DEDUP_REMOVED lines=100> */
[----:B------:R1:W-:Y:S01]  /*50680*/  @P2 STG.E [R16.64], R251 ;  /* 0x000000fb10002986 */ /* 0x0003e2000c101908 */
[----:B------:R-:W-:-:S03]  /*50690*/  ISETP.LT.AND P6, PT, R212, c[0x0][0x178], !P1 ;  /* 0x00005e00d4007a0c */ /* 0x000fc60004fc1270 */
[----:B------:R1:W-:Y:S01]  /*506a0*/  @P4 STG.E [R4.64], R31 ;  /* 0x0000001f04004986 */ /* 0x0003e2000c101908 */
[----:B------:R-:W-:Y:S01]  /*506b0*/  ISETP.LT.AND P4, PT, R214, c[0x0][0x178], !P3 ;  /* 0x00005e00d6007a0c */ /* 0x000fe20005f81270 */
[----:B----4-:R-:W-:Y:S01]  /*506c0*/  IMAD.WIDE R8, R21, 0x4, R166 ;  /* 0x0000000415087825 */ /* 0x010fe200078e02a6 */
[----:B------:R-:W-:Y:S02]  /*506d0*/  ISETP.LT.AND P3, PT, R212, c[0x0][0x178], !P3 ;  /* 0x00005e00d4007a0c */ /* 0x000fe40005f61270 */
[----:B------:R-:W-:Y:S01]  /*506e0*/  IADD3 R0, R215, 0x96, RZ ;  /* 0x00000096d7007810 */ /* 0x000fe20007ffe0ff */
[C---:B-1----:R-:W-:Y:S01]  /*506f0*/  IMAD.WIDE R12, R21.reuse, 0x4, R164 ;  /* 0x00000004150c7825 */ /* 0x042fe200078e02a4 */
[----:B------:R-:W-:Y:S02]  /*50700*/  IADD3 R21, R21, c[0x0][0x198], RZ ;  /* 0x0000660015157a10 */ /* 0x000fe40007ffe0ff */
[----:B------:R-:W-:Y:S02]  /*50710*/  ISETP.GE.AND P0, PT, R0, c[0x0][0x17c], PT ;  /* 0x00005f0000007a0c */ /* 0x000fe40003f06270 */
[----:B------:R-:W-:Y:S01]  /*50720*/  IADD3 R0, R215, 0x97, RZ ;  /* 0x00000097d7007810 */ /* 0x000fe20007ffe0ff */
[C---:B------:R-:W-:Y:S01]  /*50730*/  IMAD.WIDE R16, R21.reuse, 0x4, R166 ;  /* 0x0000000415107825 */ /* 0x040fe200078e02a6 */
[----:B------:R1:W-:Y:S03]  /*50740*/  @P5 STG.E [R8.64], R238 ;  /* 0x000000ee08005986 */ /* 0x0003e6000c101908 */
[C---:B------:R-:W-:Y:S01]  /*50750*/  IMAD.WIDE R4, R21.reuse, 0x4, R164 ;  /* 0x0000000415047825 */ /* 0x040fe200078e02a4 */
        /* <DEDUP_REMOVED lines=8> */
[----:B-1----:R-:W-:Y:S01]  /*507e0*/  IMAD.WIDE R8, R3, 0x4, R166 ;  /* 0x0000000403087825 */ /* 0x002fe200078e02a6 */
[----:B------:R-:W-:Y:S02]  /*507f0*/  ISETP.LT.AND P1, PT, R212, c[0x0][0x178], !P1 ;  /* 0x00005e00d4007a0c */ /* 0x000fe40004f21270 */
[----:B------:R-:W-:Y:S01]  /*50800*/  IADD3 R0, R215, 0x98, RZ ;  /* 0x00000098d7007810 */ /* 0x000fe20007ffe0ff */
[C---:B----4-:R-:W-:Y:S01]  /*50810*/  IMAD.WIDE R12, R3.reuse, 0x4, R164 ;  /* 0x00000004030c7825 */ /* 0x050fe200078e02a4 */
        /* <DEDUP_REMOVED lines=22> */
[----:B------:R-:W-:-:S03]  /*50980*/  IADD3 R3, R21, c[0x0][0x198], RZ ;  /* 0x0000660015037a10 */ /* 0x000fc60007ffe0ff */
[----:B------:R-:W-:Y:S01]  /*50990*/  IMAD.WIDE R4, R21, 0x4, R164 ;  /* 0x0000000415047825 */ /* 0x000fe200078e02a4 */
[----:B------:R-:W-:Y:S02]  /*509a0*/  ISETP.GE.AND P2, PT, R0, c[0x0][0x17c], PT ;  /* 0x00005f0000007a0c */ /* 0x000fe40003f46270 */
[----:B------:R-:W-:-:S04]  /*509b0*/  IADD3 R0, R215, 0x9c, RZ ;  /* 0x0000009cd7007810 */ /* 0x000fc80007ffe0ff */
[----:B------:R-:W-:Y:S02]  /*509c0*/  ISETP.GE.AND P3, PT, R0, c[0x0][0x17c], PT ;  /* 0x00005f0000007a0c */ /* 0x000fe40003f66270 */
[----:B------:R-:W-:Y:S01]  /*509d0*/  IADD3 R0, R215, 0x9d, RZ ;  /* 0x0000009dd7007810 */ /* 0x000fe20007ffe0ff */
[----:B--2---:R1:W-:Y:S01]  /*509e0*/  @P5 STG.E [R8.64], R223 ;  /* 0x000000df08005986 */ /* 0x0043e2000c101908 */
[----:B------:R-:W-:-:S03]  /*509f0*/  ISETP.LT.AND P5, PT, R214, c[0x0][0x178], !P4 ;  /* 0x00005e00d6007a0c */ /* 0x000fc600067a1270 */
[----:B------:R2:W-:Y:S01]  /*50a00*/  @P6 STG.E [R12.64], R18 ;  /* 0x000000120c006986 */ /* 0x0005e2000c101908 */
[----:B------:R-:W-:Y:S01]  /*50a10*/  ISETP.LT.AND P6, PT, R212, c[0x0][0x178], !P4 ;  /* 0x00005e00d4007a0c */ /* 0x000fe200067c1270 */
[----:B-1----:R-:W-:-:S04]  /*50a20*/  IMAD.WIDE R8, R3, 0x4, R166 ;  /* 0x0000000403087825 */ /* 0x002fc800078e02a6 */
[C---:B--2---:R-:W-:Y:S01]  /*50a30*/  IMAD.WIDE R12, R3.reuse, 0x4, R164 ;  /* 0x00000004030c7825 */ /* 0x044fe200078e02a4 */
[----:B------:R-:W-:Y:S02]  /*50a40*/  IADD3 R3, R3, c[0x0][0x198], RZ ;  /* 0x0000660003037a10 */ /* 0x000fe40007ffe0ff */
[----:B------:R-:W-:Y:S02]  /*50a50*/  ISETP.GE.AND P4, PT, R0, c[0x0][0x17c], PT ;  /* 0x00005f0000007a0c */ /* 0x000fe40003f86270 */
[----:B------:R-:W-:Y:S01]  /*50a60*/  IADD3 R21, R3, c[0x0][0x198], RZ ;  /* 0x0000660003157a10 */ /* 0x000fe20007ffe0ff */
[----:B---3--:R1:W-:Y:S04]  /*50a70*/  @P1 STG.E [R16.64], R222 ;  /* 0x000000de10001986 */ /* 0x0083e8000c101908 */
[----:B------:R2:W-:Y:S01]  /*50a80*/  @P0 STG.E [R4.64], R19 ;  /* 0x0000001304000986 */ /* 0x0005e2000c101908 */
[----:B------:R-:W-:-:S02]  /*50a90*/  ISETP.LT.AND P0, PT, R214, c[0x0][0x178], !P2 ;  /* 0x00005e00d6007a0c */ /* 0x000fc40005701270 */
[----:B------:R-:W-:Y:S01]  /*50aa0*/  ISETP.LT.AND P2, PT, R212, c[0x0][0x178], !P2 ;  /* 0x00005e00d4007a0c */ /* 0x000fe20005741270 */
[----:B------:R3:W-:Y:S01]  /*50ab0*/  @P5 STG.E [R8.64], R242 ;  /* 0x000000f208005986 */ /* 0x0007e2000c101908 */
[----:B-1----:R-:W-:-:S03]  /*50ac0*/  IMAD.WIDE R16, R3, 0x4, R166 ;  /* 0x0000000403107825 */ /* 0x002fc600078e02a6 */
[----:B------:R1:W-:Y:S01]  /*50ad0*/  @P6 STG.E [R12.64], R14 ;  /* 0x0000000e0c006986 */ /* 0x0003e2000c101908 */
[----:B--2---:R-:W-:Y:S01]  /*50ae0*/  IMAD.WIDE R4, R3, 0x4, R164 ;  /* 0x0000000403047825 */ /* 0x004fe200078e02a4 */
[----:B------:R-:W-:-:S04]  /*50af0*/  ISETP.LT.AND P5, PT, R214, c[0x0][0x178], !P3 ;  /* 0x00005e00d6007a0c */ /* 0x000fc80005fa1270 */
[----:B------:R2:W-:Y:S01]  /*50b00*/  @P0 STG.E [R16.64], R243 ;  /* 0x000000f310000986 */ /* 0x0005e2000c101908 */
[----:B------:R-:W-:-:S03]  /*50b10*/  ISETP.LT.AND P6, PT, R212, c[0x0][0x178], !P3 ;  /* 0x00005e00d4007a0c */ /* 0x000fc60005fc1270 */
[----:B------:R4:W-:Y:S01]  /*50b20*/  @P2 STG.E [R4.64], R15 ;  /* 0x0000000f04002986 */ /* 0x0009e2000c101908 */
[----:B------:R-:W-:Y:S01]  /*50b30*/  ISETP.LT.AND P2, PT, R214, c[0x0][0x178], !P4 ;  /* 0x00005e00d6007a0c */ /* 0x000fe20006741270 */
[----:B---3--:R-:W-:Y:S01]  /*50b40*/  IMAD.WIDE R8, R21, 0x4, R166 ;  /* 0x0000000415087825 */ /* 0x008fe200078e02a6 */
[----:B------:R-:W-:Y:S02]  /*50b50*/  ISETP.LT.AND P4, PT, R212, c[0x0][0x178], !P4 ;  /* 0x00005e00d4007a0c */ /* 0x000fe40006781270 */
[----:B------:R-:W-:Y:S01]  /*50b60*/  IADD3 R0, R215, 0x9e, RZ ;  /* 0x0000009ed7007810 */ /* 0x000fe20007ffe0ff */
[C---:B-1----:R-:W-:Y:S01]  /*50b70*/  IMAD.WIDE R12, R21.reuse, 0x4, R164 ;  /* 0x00000004150c7825 */ /* 0x042fe200078e02a4 */
[----:B------:R-:W-:Y:S02]  /*50b80*/  IADD3 R21, R21, c[0x0][0x198], RZ ;  /* 0x0000660015157a10 */ /* 0x000fe40007ffe0ff */
[----:B------:R-:W-:Y:S02]  /*50b90*/  ISETP.GE.AND P1, PT, R0, c[0x0][0x17c], PT ;  /* 0x00005f0000007a0c */ /* 0x000fe40003f26270 */
[----:B------:R-:W-:Y:S01]  /*50ba0*/  IADD3 R0, R215, 0x9f, RZ ;  /* 0x0000009fd7007810 */ /* 0x000fe20007ffe0ff */
[C---:B--2---:R-:W-:Y:S01]  /*50bb0*/  IMAD.WIDE R16, R21.reuse, 0x4, R166 ;  /* 0x0000000415107825 */ /* 0x044fe200078e02a6 */
[----:B------:R1:W-:Y:S03]  /*50bc0*/  @P5 STG.E [R8.64], R234 ;  /* 0x000000ea08005986 */ /* 0x0003e6000c101908 */
[C---:B----4-:R-:W-:Y:S01]  /*50bd0*/  IMAD.WIDE R4, R21.reuse, 0x4, R164 ;  /* 0x0000000415047825 */ /* 0x050fe200078e02a4 */
        /* <DEDUP_REMOVED lines=8> */
[----:B-1----:R-:W-:Y:S01]  /*50c60*/  IMAD.WIDE R8, R3, 0x4, R166 ;  /* 0x0000000403087825 */ /* 0x002fe200078e02a6 */
[----:B------:R-:W-:Y:S02]  /*50c70*/  ISETP.LT.AND P3, PT, R212, c[0x0][0x178], !P3 ;  /* 0x00005e00d4007a0c */ /* 0x000fe40005f61270 */
[----:B------:R-:W-:Y:S01]  /*50c80*/  IADD3 R0, R215, 0xa0, RZ ;  /* 0x000000a0d7007810 */ /* 0x000fe20007ffe0ff */
[C---:B--2---:R-:W-:Y:S01]  /*50c90*/  IMAD.WIDE R12, R3.reuse, 0x4, R164 ;  /* 0x00000004030c7825 */ /* 0x044fe200078e02a4 */
[----:B------:R-:W-:Y:S02]  /*50ca0*/  IADD3 R3, R3, c[0x0][0x198], RZ ;  /* 0x0000660003037a10 */ /* 0x000fe40007ffe0ff */
[----:B------:R-:W-:Y:S02]  /*50cb0*/  ISETP.GE.AND P0, PT, R0, c[0x0][0x17c], PT ;  /* 0x00005f0000007a0c */ /* 0x000fe40003f06270 */
[----:B------:R-:W-:Y:S01]  /*50cc0*/  IADD3 R0, R215, 0xa1, RZ ;  /* 0x000000a1d7007810 */ /* 0x000fe20007ffe0ff */
[C---:B------:R-:W-:Y:S01]  /*50cd0*/  IMAD.WIDE R14, R3.reuse, 0x4, R166 ;  /* 0x00000004030e7825 */ /* 0x040fe200078e02a6 */
[----:B------:R1:W-:Y:S03]  /*50ce0*/  @P5 STG.E [R8.64], R206 ;  /* 0x000000ce08005986 */ /* 0x0003e6000c101908 */
[C---:B---3--:R-:W-:Y:S01]  /*50cf0*/  IMAD.WIDE R4, R3.reuse, 0x4, R164 ;  /* 0x0000000403047825 */ /* 0x048fe200078e02a4 */
        /* <DEDUP_REMOVED lines=11> */
[C---:B------:R-:W-:Y:S01]  /*50db0*/  IMAD.WIDE R10, R17.reuse, 0x4, R164 ;  /* 0x00000004110a7825 */ /* 0x040fe200078e02a4 */
[----:B------:R-:W-:Y:S02]  /*50dc0*/  IADD3 R17, R17, c[0x0][0x198], RZ ;  /* 0x0000660011117a10 */ /* 0x000fe40007ffe0ff */
[----:B------:R-:W-:Y:S02]  /*50dd0*/  ISETP.GE.AND P2, PT, R0, c[0x0][0x17c], PT ;  /* 0x00005f0000007a0c */ /* 0x000fe40003f46270 */
[----:B------:R-:W-:Y:S01]  /*50de0*/  IADD3 R0, R215, 0xa3, RZ ;  /* 0x000000a3d7007810 */ /* 0x000fe20007ffe0ff */
[C---:B--2---:R-:W-:Y:S01]  /*50df0*/  IMAD.WIDE R12, R17.reuse, 0x4, R166 ;  /* 0x00000004110c7825 */ /* 0x044fe200078e02a6 */
        /* <DEDUP_REMOVED lines=35> */
[C---:B---3--:R-:W-:Y:S01]  /*51030*/  IMAD.WIDE R10, R13.reuse, 0x4, R166 ;  /* 0x000000040d0a7825 */ /* 0x048fe200078e02a6 */
[----:B------:R1:W-:Y:S03]  /*51040*/  @P5 STG.E [R6.64], R56 ;  /* 0x0000003806005986 */ /* 0x0003e6000c101908 */
[C---:B----4-:R-:W-:Y:S01]  /*51050*/  IMAD.WIDE R4, R13.reuse, 0x4, R164 ;  /* 0x000000040d047825 */ /* 0x050fe200078e02a4 */
        /* <DEDUP_REMOVED lines=467> */
[----:B----4-:R-:W-:Y:S01]  /*52d90*/  IMAD.WIDE R4, R13, 0x4, R164 ;  /* 0x000000040d047825 */ /* 0x010fe200078e02a4 */
[----:B------:R-:W-:Y:S01]  /*52da0*/  ISETP.GE.AND P3, PT, R0, c[0x0][0x17c], PT ;  /* 0x00005f0000007a0c */ /* 0x000fe20003f66270 */
[----:B------:R2:W-:Y:S01]  /*52db0*/  @P6 STG.E [R8.64], R146 ;  /* 0x0000009208006986 */ /* 0x0005e2000c101908 */
[----:B------:R-:W-:-:S02]  /*52dc0*/  ISETP.LT.AND P5, PT, R214, c[0x0][0x178], !P1 ;  /* 0x00005e00d6007a0c */ /* 0x000fc40004fa1270 */
[----:B------:R-:W-:Y:S01]  /*52dd0*/  ISETP.LT.AND P6, PT, R212, c[0x0][0x178], !P1 ;  /* 0x00005e00d4007a0c */ /* 0x000fe20004fc1270 */
[----:B------:R3:W-:Y:S01]  /*52de0*/  @P2 STG.E [R10.64], R115 ;  /* 0x000000730a002986 */ /* 0x0007e2000c101908 */
[----:B------:R-:W-:-:S03]  /*52df0*/  IADD3 R3, R13, c[0x0][0x198], RZ ;  /* 0x000066000d037a10 */ /* 0x000fc60007ffe0ff */
[----:B------:R-:W-:Y:S01]  /*52e00*/  @P4 STG.E [R4.64], R147 ;  /* 0x0000009304004986 */ /* 0x000fe2000c101908 */
[----:B------:R-:W-:Y:S02]  /*52e10*/  ISETP.LT.AND P4, PT, R214, c[0x0][0x178], !P3 ;  /* 0x00005e00d6007a0c */ /* 0x000fe40005f81270 */
[----:B------:R-:W-:Y:S02]  /*52e20*/  ISETP.LT.AND P3, PT, R212, c[0x0][0x178], !P3 ;  /* 0x00005e00d4007a0c */ /* 0x000fe40005f61270 */
[----:B------:R-:W-:Y:S02]  /*52e30*/  IADD3 R0, R215, 0xdc, RZ ;  /* 0x000000dcd7007810 */ /* 0x000fe40007ffe0ff */
[C---:B------:R-:W-:Y:S01]  /*52e40*/  IADD3 R13, R3.reuse, c[0x0][0x198], RZ ;  /* 0x00006600030d7a10 */ /* 0x040fe20007ffe0ff */
[----:B-1----:R-:W-:Y:S01]  /*52e50*/  IMAD.WIDE R6, R3, 0x4, R166 ;  /* 0x0000000403067825 */ /* 0x002fe200078e02a6 */
[----:B------:R-:W-:Y:S02]  /*52e60*/  ISETP.GE.AND P0, PT, R0, c[0x0][0x17c], PT ;  /* 0x00005f0000007a0c */ /* 0x000fe40003f06270 */
[----:B------:R-:W-:Y:S01]  /*52e70*/  IADD3 R0, R215, 0xdd, RZ ;  /* 0x000000ddd7007810 */ /* 0x000fe20007ffe0ff */
[----:B--2---:R-:W-:Y:S01]  /*52e80*/  IMAD.WIDE R8, R3, 0x4, R164 ;  /* 0x0000000403087825 */ /* 0x004fe200078e02a4 */
[----:B------:R-:W-:-:S03]  /*52e90*/  IADD3 R17, R13, c[0x0][0x198], RZ ;  /* 0x000066000d117a10 */ /* 0x000fc60007ffe0ff */
[C---:B---3--:R-:W-:Y:S01]  /*52ea0*/  IMAD.WIDE R10, R13.reuse, 0x4, R166 ;  /* 0x000000040d0a7825 */ /* 0x048fe200078e02a6 */
[----:B------:R-:W-:Y:S01]  /*52eb0*/  ISETP.GE.AND P1, PT, R0, c[0x0][0x17c], PT ;  /* 0x00005f0000007a0c */ /* 0x000fe20003f26270 */
[----:B------:R-:W-:Y:S02]  /*52ec0*/  @P5 STG.E [R6.64], R110 ;  /* 0x0000006e06005986 */ /* 0x000fe4000c101908 */
[----:B------:R-:W-:Y:S01]  /*52ed0*/  IMAD.WIDE R12, R13, 0x4, R164 ;  /* 0x000000040d0c7825 */ /* 0x000fe200078e02a4 */
[----:B------:R-:W-:Y:S01]  /*52ee0*/  ISETP.LT.AND P5, PT, R214, c[0x0][0x178], !P0 ;  /* 0x00005e00d6007a0c */ /* 0x000fe200047a1270 */
[----:B------:R1:W-:Y:S01]  /*52ef0*/  @P6 STG.E [R8.64], R142 ;  /* 0x0000008e08006986 */ /* 0x0003e2000c101908 */
[----:B------:R-:W-:-:S03]  /*52f00*/  ISETP.LT.AND P6, PT, R212, c[0x0][0x178], !P0 ;  /* 0x00005e00d4007a0c */ /* 0x000fc600047c1270 */
[----:B------:R-:W-:Y:S04]  /*52f10*/  @P4 STG.E [R10.64], R111 ;  /* 0x0000006f0a004986 */ /* 0x000fe8000c101908 */
[----:B------:R2:W-:Y:S01]  /*52f20*/  @P3 STG.E [R12.64], R143 ;  /* 0x0000008f0c003986 */ /* 0x0005e2000c101908 */
[----:B------:R-:W-:Y:S02]  /*52f30*/  ISETP.LT.AND P3, PT, R214, c[0x0][0x178], !P1 ;  /* 0x00005e00d6007a0c */ /* 0x000fe40004f61270 */
[----:B------:R-:W-:Y:S01]  /*52f40*/  ISETP.LT.AND P1, PT, R212, c[0x0][0x178], !P1 ;  /* 0x00005e00d4007a0c */ /* 0x000fe20004f21270 */
[----:B------:R-:W3:Y:S01]  /*52f50*/  LDS.128 R4, [R2] ;  /* 0x0000000002047984 */ /* 0x000ee20000000c00 */
[C---:B------:R-:W-:Y:S01]  /*52f60*/  IADD3 R19, R17.reuse, c[0x0][0x198], RZ ;  /* 0x0000660011137a10 */ /* 0x040fe20007ffe0ff */
[----:B-1----:R-:W-:Y:S01]  /*52f70*/  IMAD.WIDE R8, R17, 0x4, R166 ;  /* 0x0000000411087825 */ /* 0x002fe200078e02a6 */
[----:B------:R-:W-:-:S02]  /*52f80*/  IADD3 R0, R215, 0xde, RZ ;  /* 0x000000ded7007810 */ /* 0x000fc40007ffe0ff */
[----:B------:R-:W-:Y:S01]  /*52f90*/  IADD3 R3, R215, 0xdf, RZ ;  /* 0x000000dfd7037810 */ /* 0x000fe20007ffe0ff */
[----:B------:R-:W-:Y:S01]  /*52fa0*/  IMAD.WIDE R14, R17, 0x4, R164 ;  /* 0x00000004110e7825 */ /* 0x000fe200078e02a4 */
[----:B------:R-:W-:-:S03]  /*52fb0*/  ISETP.GE.AND P2, PT, R0, c[0x0][0x17c], PT ;  /* 0x00005f0000007a0c */ /* 0x000fc60003f46270 */
[----:B------:R-:W-:Y:S01]  /*52fc0*/  IMAD.WIDE R16, R19, 0x4, R166 ;  /* 0x0000000413107825 */ /* 0x000fe200078e02a6 */
[----:B------:R-:W-:Y:S01]  /*52fd0*/  ISETP.GE.AND P0, PT, R3, c[0x0][0x17c], PT ;  /* 0x00005f0003007a0c */ /* 0x000fe20003f06270 */
[----:B------:R-:W-:Y:S02]  /*52fe0*/  @P5 STG.E [R8.64], R106 ;  /* 0x0000006a08005986 */ /* 0x000fe4000c101908 */
[C-C-:B--2---:R-:W-:Y:S01]  /*52ff0*/  IMAD.WIDE R12, R19.reuse, 0x4, R164.reuse ;  /* 0x00000004130c7825 */ /* 0x144fe200078e02a4 */
[----:B------:R-:W-:Y:S01]  /*53000*/  IADD3 R21, R19, c[0x0][0x198], RZ ;  /* 0x0000660013157a10 */ /* 0x000fe20007ffe0ff */
[----:B------:R1:W-:Y:S01]  /*53010*/  @P6 STG.E [R14.64], R138 ;  /* 0x0000008a0e006986 */ /* 0x0003e2000c101908 */
[----:B------:R-:W-:Y:S02]  /*53020*/  ISETP.LT.AND P5, PT, R214, c[0x0][0x178], !P2 ;  /* 0x00005e00d6007a0c */ /* 0x000fe400057a1270 */
[----:B------:R-:W-:Y:S01]  /*53030*/  ISETP.LT.AND P6, PT, R212, c[0x0][0x178], !P2 ;  /* 0x00005e00d4007a0c */ /* 0x000fe200057c1270 */
[----:B------:R2:W-:Y:S01]  /*53040*/  @P3 STG.E [R16.64], R107 ;  /* 0x0000006b10003986 */ /* 0x0005e2000c101908 */
[----:B------:R-:W-:-:S03]  /*53050*/  IMAD.WIDE R18, R21, 0x4, R164 ;  /* 0x0000000415127825 */ /* 0x000fc600078e02a4 */
[----:B------:R-:W-:Y:S01]  /*53060*/  @P1 STG.E [R12.64], R139 ;  /* 0x0000008b0c001986 */ /* 0x000fe2000c101908 */
[----:B------:R-:W-:Y:S02]  /*53070*/  ISETP.LT.AND P1, PT, R214, c[0x0][0x178], !P0 ;  /* 0x00005e00d6007a0c */ /* 0x000fe40004721270 */
[----:B------:R-:W-:Y:S01]  /*53080*/  ISETP.LT.AND P0, PT, R212, c[0x0][0x178], !P0 ;  /* 0x00005e00d4007a0c */ /* 0x000fe20004701270 */
[C-C-:B-1----:R-:W-:Y:S01]  /*53090*/  IMAD.WIDE R14, R21.reuse, 0x4, R166.reuse ;  /* 0x00000004150e7825 */ /* 0x142fe200078e02a6 */
[----:B------:R-:W1:Y:S01]  /*530a0*/  LDS.128 R8, [R221] ;  /* 0x00000000dd087984 */ /* 0x000e620000000c00 */
[----:B------:R-:W-:Y:S02]  /*530b0*/  IADD3 R21, R21, c[0x0][0x198], RZ ;  /* 0x0000660015157a10 */ /* 0x000fe40007ffe0ff */
[C---:B------:R-:W-:Y:S02]  /*530c0*/  IADD3 R0, R215.reuse, 0xe0, RZ ;  /* 0x000000e0d7007810 */ /* 0x040fe40007ffe0ff */
[----:B------:R-:W-:Y:S01]  /*530d0*/  IADD3 R3, R215, 0xe1, RZ ;  /* 0x000000e1d7037810 */ /* 0x000fe20007ffe0ff */
[C---:B--2---:R-:W-:Y:S01]  /*530e0*/  IMAD.WIDE R16, R21.reuse, 0x4, R166 ;  /* 0x0000000415107825 */ /* 0x044fe200078e02a6 */
[----:B------:R-:W-:-:S02]  /*530f0*/  IADD3 R25, R21, c[0x0][0x198], RZ ;  /* 0x0000660015197a10 */ /* 0x000fc40007ffe0ff */
[----:B------:R-:W-:Y:S01]  /*53100*/  ISETP.GE.AND P4, PT, R0, c[0x0][0x17c], PT ;  /* 0x00005f0000007a0c */ /* 0x000fe20003f86270 */
[----:B------:R-:W-:Y:S01]  /*53110*/  IMAD.WIDE R20, R21, 0x4, R164 ;  /* 0x0000000415147825 */ /* 0x000fe200078e02a4 */
[----:B------:R-:W-:Y:S01]  /*53120*/  ISETP.GE.AND P2, PT, R3, c[0x0][0x17c], PT ;  /* 0x00005f0003007a0c */ /* 0x000fe20003f46270 */
[----:B------:R-:W-:Y:S01]  /*53130*/  @P5 STG.E [R14.64], R102 ;  /* 0x000000660e005986 */ /* 0x000fe2000c101908 */
[----:B------:R-:W-:-:S03]  /*53140*/  ISETP.LT.AND P5, PT, R214, c[0x0][0x178], !P4 ;  /* 0x00005e00d6007a0c */ /* 0x000fc600067a1270 */
[----:B------:R2:W-:Y:S01]  /*53150*/  @P6 STG.E [R18.64], R134 ;  /* 0x0000008612006986 */ /* 0x0005e2000c101908 */
[----:B------:R-:W-:-:S03]  /*53160*/  ISETP.LT.AND P6, PT, R212, c[0x0][0x178], !P4 ;  /* 0x00005e00d4007a0c */ /* 0x000fc600067c1270 */
[----:B------:R-:W-:Y:S04]  /*53170*/  @P1 STG.E [R16.64], R103 ;  /* 0x0000006710001986 */ /* 0x000fe8000c101908 */
[----:B------:R4:W-:Y:S01]  /*53180*/  @P0 STG.E [R20.64], R135 ;  /* 0x0000008714000986 */ /* 0x0009e2000c101908 */
[----:B------:R-:W-:Y:S02]  /*53190*/  ISETP.LT.AND P0, PT, R214, c[0x0][0x178], !P2 ;  /* 0x00005e00d6007a0c */ /* 0x000fe40005701270 */
[----:B------:R-:W-:Y:S01]  /*531a0*/  ISETP.LT.AND P2, PT, R212, c[0x0][0x178], !P2 ;  /* 0x00005e00d4007a0c */ /* 0x000fe20005741270 */
[----:B------:R-:W1:Y:S01]  /*531b0*/  LDS.128 R12, [R220] ;  /* 0x00000000dc0c7984 */ /* 0x000e620000000c00 */
[C---:B------:R-:W-:Y:S01]  /*531c0*/  IADD3 R27, R25.reuse, c[0x0][0x198], RZ ;  /* 0x00006600191b7a10 */ /* 0x040fe20007ffe0ff */
[----:B--2---:R-:W-:Y:S01]  /*531d0*/  IMAD.WIDE R18, R25, 0x4, R166 ;  /* 0x0000000419127825 */ /* 0x004fe200078e02a6 */
[----:B------:R-:W-:-:S02]  /*531e0*/  IADD3 R0, R215, 0xe2, RZ ;  /* 0x000000e2d7007810 */ /* 0x000fc40007ffe0ff */
[----:B------:R-:W-:Y:S01]  /*531f0*/  IADD3 R3, R215, 0xe3, RZ ;  /* 0x000000e3d7037810 */ /* 0x000fe20007ffe0ff */
[----:B------:R-:W-:Y:S01]  /*53200*/  IMAD.WIDE R22, R25, 0x4, R164 ;  /* 0x0000000419167825 */ /* 0x000fe200078e02a4 */
[----:B------:R-:W-:-:S03]  /*53210*/  ISETP.GE.AND P3, PT, R0, c[0x0][0x17c], PT ;  /* 0x00005f0000007a0c */ /* 0x000fc60003f66270 */
[----:B------:R-:W-:Y:S01]  /*53220*/  IMAD.WIDE R24, R27, 0x4, R166 ;  /* 0x000000041b187825 */ /* 0x000fe200078e02a6 */
[----:B------:R-:W-:Y:S01]  /*53230*/  ISETP.GE.AND P4, PT, R3, c[0x0][0x17c], PT ;  /* 0x00005f0003007a0c */ /* 0x000fe20003f86270 */
[----:B------:R-:W-:Y:S02]  /*53240*/  @P5 STG.E [R18.64], R168 ;  /* 0x000000a812005986 */ /* 0x000fe4000c101908 */
[C-C-:B----4-:R-:W-:Y:S01]  /*53250*/  IMAD.WIDE R20, R27.reuse, 0x4, R164.reuse ;  /* 0x000000041b147825 */ /* 0x150fe200078e02a4 */
[----:B------:R-:W-:Y:S01]  /*53260*/  IADD3 R29, R27, c[0x0][0x198], RZ ;  /* 0x000066001b1d7a10 */ /* 0x000fe20007ffe0ff */
[----:B---3--:R2:W-:Y:S01]  /*53270*/  @P6 STG.E [R22.64], R4 ;  /* 0x0000000416006986 */ /* 0x0085e2000c101908 */
[----:B------:R-:W-:Y:S02]  /*53280*/  ISETP.LT.AND P5, PT, R214, c[0x0][0x178], !P3 ;  /* 0x00005e00d6007a0c */ /* 0x000fe40005fa1270 */
[----:B------:R-:W-:Y:S01]  /*53290*/  ISETP.LT.AND P6, PT, R212, c[0x0][0x178], !P3 ;  /* 0x00005e00d4007a0c */ /* 0x000fe20005fc1270 */
[----:B------:R3:W-:Y:S01]  /*532a0*/  @P0 STG.E [R24.64], R169 ;  /* 0x000000a918000986 */ /* 0x0007e2000c101908 */
[----:B------:R-:W-:-:S03]  /*532b0*/  IMAD.WIDE R26, R29, 0x4, R164 ;  /* 0x000000041d1a7825 */ /* 0x000fc600078e02a4 */
[----:B------:R4:W-:Y:S01]  /*532c0*/  @P2 STG.E [R20.64], R5 ;  /* 0x0000000514002986 */ /* 0x0009e2000c101908 */
[----:B------:R-:W-:Y:S02]  /*532d0*/  ISETP.LT.AND P2, PT, R214, c[0x0][0x178], !P4 ;  /* 0x00005e00d6007a0c */ /* 0x000fe40006741270 */
[----:B------:R-:W-:Y:S01]  /*532e0*/  ISETP.LT.AND P4, PT, R212, c[0x0][0x178], !P4 ;  /* 0x00005e00d4007a0c */ /* 0x000fe20006781270 */
[C-C-:B--2---:R-:W-:Y:S01]  /*532f0*/  IMAD.WIDE R22, R29.reuse, 0x4, R166.reuse ;  /* 0x000000041d167825 */ /* 0x144fe200078e02a6 */
[----:B------:R-:W2:Y:S01]  /*53300*/  LDS.128 R16, [R252] ;  /* 0x00000000fc107984 */ /* 0x000ea20000000c00 */
[----:B------:R-:W-:Y:S02]  /*53310*/  IADD3 R29, R29, c[0x0][0x198], RZ ;  /* 0x000066001d1d7a10 */ /* 0x000fe40007ffe0ff */
[C---:B------:R-:W-:Y:S02]  /*53320*/  IADD3 R0, R215.reuse, 0xe4, RZ ;  /* 0x000000e4d7007810 */ /* 0x040fe40007ffe0ff */
[----:B------:R-:W-:Y:S01]  /*53330*/  IADD3 R3, R215, 0xe5, RZ ;  /* 0x000000e5d7037810 */ /* 0x000fe20007ffe0ff */
[C---:B---3--:R-:W-:Y:S01]  /*53340*/  IMAD.WIDE R24, R29.reuse, 0x4, R166 ;  /* 0x000000041d187825 */ /* 0x048fe200078e02a6 */
[----:B------:R-:W-:Y:S01]  /*53350*/  ISETP.GE.AND P1, PT, R0, c[0x0][0x17c], PT ;  /* 0x00005f0000007a0c */ /* 0x000fe20003f26270 */
[----:B------:R-:W-:Y:S02]  /*53360*/  @P5 STG.E [R22.64], R176 ;  /* 0x000000b016005986 */ /* 0x000fe4000c101908 */
[----:B----4-:R-:W-:Y:S01]  /*53370*/  IMAD.WIDE R4, R29, 0x4, R164 ;  /* 0x000000041d047825 */ /* 0x010fe200078e02a4 */
[----:B------:R-:W-:Y:S01]  /*53380*/  ISETP.GE.AND P3, PT, R3, c[0x0][0x17c], PT ;  /* 0x00005f0003007a0c */ /* 0x000fe20003f66270 */
[----:B-1----:R1:W-:Y:S01]  /*53390*/  @P6 STG.E [R26.64], R8 ;  /* 0x000000081a006986 */ /* 0x0023e2000c101908 */
[----:B------:R-:W-:-:S02]  /*533a0*/  IADD3 R3, R29, c[0x0][0x198], RZ ;  /* 0x000066001d037a10 */ /* 0x000fc40007ffe0ff */
[----:B------:R-:W-:Y:S01]  /*533b0*/  ISETP.LT.AND P5, PT, R214, c[0x0][0x178], !P1 ;  /* 0x00005e00d6007a0c */ /* 0x000fe20004fa1270 */
[----:B------:R-:W-:Y:S01]  /*533c0*/  @P2 STG.E [R24.64], R177 ;  /* 0x000000b118002986 */ /* 0x000fe2000c101908 */
[----:B------:R-:W-:-:S03]  /*533d0*/  ISETP.LT.AND P6, PT, R212, c[0x0][0x178], !P1 ;  /* 0x00005e00d4007a0c */ /* 0x000fc60004fc1270 */
[----:B------:R3:W-:Y:S01]  /*533e0*/  @P4 STG.E [R4.64], R9 ;  /* 0x0000000904004986 */ /* 0x0007e2000c101908 */
[----:B------:R-:W-:Y:S01]  /*533f0*/  ISETP.LT.AND P4, PT, R214, c[0x0][0x178], !P3 ;  /* 0x00005e00d6007a0c */ /* 0x000fe20005f81270 */
[----:B------:R-:W-:Y:S01]  /*53400*/  IMAD.WIDE R28, R3, 0x4, R164 ;  /* 0x00000004031c7825 */ /* 0x000fe200078e02a4 */
[----:B------:R-:W-:Y:S01]  /*53410*/  ISETP.LT.AND P3, PT, R212, c[0x0][0x178], !P3 ;  /* 0x00005e00d4007a0c */ /* 0x000fe20005f61270 */
[----:B------:R4:W2:Y:S01]  /*53420*/  LDS.128 R20, [R2+0x800] ;  /* 0x0008000002147984 */ /* 0x0008a20000000c00 */
[----:B------:R-:W-:Y:S01]  /*53430*/  IADD3 R0, R215, 0xe6, RZ ;  /* 0x000000e6d7007810 */ /* 0x000fe20007ffe0ff */
[C-C-:B-1----:R-:W-:Y:S01]  /*53440*/  IMAD.WIDE R26, R3.reuse, 0x4, R166.reuse ;  /* 0x00000004031a7825 */ /* 0x142fe200078e02a6 */
[----:B------:R-:W-:Y:S02]  /*53450*/  IADD3 R3, R3, c[0x0][0x198], RZ ;  /* 0x0000660003037a10 */ /* 0x000fe40007ffe0ff */
[----:B------:R-:W-:Y:S02]  /*53460*/  ISETP.GE.AND P0, PT, R0, c[0x0][0x17c], PT ;  /* 0x00005f0000007a0c */ /* 0x000fe40003f06270 */
[----:B------:R-:W-:Y:S01]  /*53470*/  IADD3 R0, R215, 0xe7, RZ ;  /* 0x000000e7d7007810 */ /* 0x000fe20007ffe0ff */
[C---:B---3--:R-:W-:Y:S01]  /*53480*/  IMAD.WIDE R4, R3.reuse, 0x4, R166 ;  /* 0x0000000403047825 */ /* 0x048fe200078e02a6 */
[C---:B------:R-:W-:Y:S01]  /*53490*/  IADD3 R25, R3.reuse, c[0x0][0x198], RZ ;  /* 0x0000660003197a10 */ /* 0x040fe20007ffe0ff */
[----:B------:R-:W-:Y:S02]  /*534a0*/  @P5 STG.E [R26.64], R184 ;  /* 0x000000b81a005986 */ /* 0x000fe4000c101908 */
[----:B----4-:R-:W-:Y:S01]  /*534b0*/  IMAD.WIDE R2, R3, 0x4, R164 ;  /* 0x0000000403027825 */ /* 0x010fe200078e02a4 */
[----:B------:R-:W-:Y:S01]  /*534c0*/  ISETP.GE.AND P1, PT, R0, c[0x0][0x17c], PT ;  /* 0x00005f0000007a0c */ /* 0x000fe20003f26270 */
[----:B------:R1:W-:Y:S01]  /*534d0*/  @P6 STG.E [R28.64], R12 ;  /* 0x0000000c1c006986 */ /* 0x0003e2000c101908 */
[----:B------:R-:W-:-:S02]  /*534e0*/  ISETP.LT.AND P5, PT, R214, c[0x0][0x178], !P0 ;  /* 0x00005e00d6007a0c */ /* 0x000fc400047a1270 */
[----:B------:R-:W-:Y:S01]  /*534f0*/  ISETP.LT.AND P0, PT, R212, c[0x0][0x178], !P0 ;  /* 0x00005e00d4007a0c */ /* 0x000fe20004701270 */
[----:B------:R3:W-:Y:S01]  /*53500*/  @P4 STG.E [R4.64], R185 ;  /* 0x000000b904004986 */ /* 0x0007e2000c101908 */
[C---:B------:R-:W-:Y:S01]  /*53510*/  IMAD.WIDE R8, R25.reuse, 0x4, R166 ;  /* 0x0000000419087825 */ /* 0x040fe200078e02a6 */
[C---:B------:R-:W-:Y:S02]  /*53520*/  IADD3 R31, R25.reuse, c[0x0][0x198], RZ ;  /* 0x00006600191f7a10 */ /* 0x040fe40007ffe0ff */
[----:B------:R4:W-:Y:S01]  /*53530*/  @P3 STG.E [R2.64], R13 ;  /* 0x0000000d02003986 */ /* 0x0009e2000c101908 */
[----:B------:R-:W-:Y:S02]  /*53540*/  ISETP.LT.AND P3, PT, R214, c[0x0][0x178], !P1 ;  /* 0x00005e00d6007a0c */ /* 0x000fe40004f61270 */
[----:B------:R-:W-:Y:S01]  /*53550*/  ISETP.LT.AND P1, PT, R212, c[0x0][0x178], !P1 ;  /* 0x00005e00d4007a0c */ /* 0x000fe20004f21270 */
[----:B-1----:R-:W-:Y:S01]  /*53560*/  IMAD.WIDE R28, R25, 0x4, R164 ;  /* 0x00000004191c7825 */ /* 0x002fe200078e02a4 */
[----:B------:R-:W-:Y:S01]  /*53570*/  IADD3 R0, R215, 0xe8, RZ ;  /* 0x000000e8d7007810 */ /* 0x000fe20007ffe0ff */
[----:B------:R-:W1:Y:S03]  /*53580*/  LDS.128 R24, [R221+0x800] ;  /* 0x00080000dd187984 */ /* 0x000e660000000c00 */
[----:B------:R-:W-:Y:S01]  /*53590*/  ISETP.GE.AND P2, PT, R0, c[0x0][0x17c], PT ;  /* 0x00005f0000007a0c */ /* 0x000fe20003f46270 */
[----:B---3--:R-:W-:Y:S01]  /*535a0*/  IMAD.WIDE R4, R31, 0x4, R166 ;  /* 0x000000041f047825 */ /* 0x008fe200078e02a6 */
[----:B------:R-:W-:Y:S01]  /*535b0*/  IADD3 R0, R215, 0xe9, RZ ;  /* 0x000000e9d7007810 */ /* 0x000fe20007ffe0ff */
[----:B------:R3:W-:Y:S02]  /*535c0*/  @P5 STG.E [R8.64], R192 ;  /* 0x000000c008005986 */ /* 0x0007e4000c101908 */
[C---:B----4-:R-:W-:Y:S01]  /*535d0*/  IMAD.WIDE R2, R31.reuse, 0x4, R164 ;  /* 0x000000041f027825 */ /* 0x050fe200078e02a4 */
[----:B------:R-:W-:Y:S01]  /*535e0*/  ISETP.GE.AND P6, PT, R0, c[0x0][0x17c], PT ;  /* 0x00005f0000007a0c */ /* 0x000fe20003fc6270 */
[----:B--2---:R-:W-:Y:S01]  /*535f0*/  @P0 STG.E [R28.64], R16 ;  /* 0x000000101c000986 */ /* 0x004fe2000c101908 */
[----:B------:R-:W-:-:S02]  /*53600*/  IADD3 R33, R31, c[0x0][0x198], RZ ;  /* 0x000066001f217a10 */ /* 0x000fc40007ffe0ff */
[----:B------:R-:W-:Y:S01]  /*53610*/  ISETP.LT.AND P5, PT, R214, c[0x0][0x178], !P2 ;  /* 0x00005e00d6007a0c */ /* 0x000fe200057a1270 */
[----:B------:R2:W-:Y:S01]  /*53620*/  @P3 STG.E [R4.64], R193 ;  /* 0x000000c104003986 */ /* 0x0005e2000c101908 */
[----:B------:R-:W-:-:S03]  /*53630*/  ISETP.LT.AND P2, PT, R212, c[0x0][0x178], !P2 ;  /* 0x00005e00d4007a0c */ /* 0x000fc60005741270 */
[----:B------:R4:W-:Y:S01]  /*53640*/  @P1 STG.E [R2.64], R17 ;  /* 0x0000001102001986 */ /* 0x0009e2000c101908 */
[----:B------:R-:W-:Y:S01]  /*53650*/  ISETP.LT.AND P1, PT, R214, c[0x0][0x178], !P6 ;  /* 0x00005e00d6007a0c */ /* 0x000fe20007721270 */
[----:B---3--:R-:W-:Y:S01]  /*53660*/  IMAD.WIDE R8, R33, 0x4, R166 ;  /* 0x0000000421087825 */ /* 0x008fe200078e02a6 */
[----:B------:R-:W-:Y:S01]  /*53670*/  ISETP.LT.AND P6, PT, R212, c[0x0][0x178], !P6 ;  /* 0x00005e00d4007a0c */ /* 0x000fe200077c1270 */
[----:B------:R-:W3:Y:S01]  /*53680*/  LDS.128 R28, [R220+0x800] ;  /* 0x00080000dc1c7984 */ /* 0x000ee20000000c00 */
[----:B------:R-:W-:Y:S01]  /*53690*/  IADD3 R0, R215, 0xea, RZ ;  /* 0x000000ead7007810 */ /* 0x000fe20007ffe0ff */
[C---:B------:R-:W-:Y:S01]  /*536a0*/  IMAD.WIDE R12, R33.reuse, 0x4, R164 ;  /* 0x00000004210c7825 */ /* 0x040fe200078e02a4 */
[----:B------:R-:W-:Y:S02]  /*536b0*/  IADD3 R33, R33, c[0x0][0x198], RZ ;  /* 0x0000660021217a10 */ /* 0x000fe40007ffe0ff */
[----:B------:R-:W-:Y:S02]  /*536c0*/  ISETP.GE.AND P4, PT, R0, c[0x0][0x17c], PT ;  /* 0x00005f0000007a0c */ /* 0x000fe40003f86270 */
[----:B------:R-:W-:Y:S01]  /*536d0*/  IADD3 R0, R215, 0xeb, RZ ;  /* 0x000000ebd7007810 */ /* 0x000fe20007ffe0ff */
[C---:B--2---:R-:W-:Y:S01]  /*536e0*/  IMAD.WIDE R4, R33.reuse, 0x4, R166 ;  /* 0x0000000421047825 */ /* 0x044fe200078e02a6 */
[----:B------:R2:W-:Y:S03]  /*536f0*/  @P5 STG.E [R8.64], R172 ;  /* 0x000000ac08005986 */ /* 0x0005e6000c101908 */
[----:B----4-:R-:W-:Y:S01]  /*53700*/  IMAD.WIDE R2, R33, 0x4, R164 ;  /* 0x0000000421027825 */ /* 0x010fe200078e02a4 */
[----:B------:R-:W-:Y:S01]  /*53710*/  ISETP.GE.AND P0, PT, R0, c[0x0][0x17c], PT ;  /* 0x00005f0000007a0c */ /* 0x000fe20003f06270 */
[----:B------:R4:W-:Y:S01]  /*53720*/  @P2 STG.E [R12.64], R20 ;  /* 0x000000140c002986 */ /* 0x0009e2000c101908 */
[----:B------:R-:W-:-:S02]  /*53730*/  ISETP.LT.AND P5, PT, R214, c[0x0][0x178], !P4 ;  /* 0x00005e00d6007a0c */ /* 0x000fc400067a1270 */
[----:B------:R-:W-:Y:S01]  /*53740*/  IADD3 R17, R33, c[0x0][0x198], RZ ;  /* 0x0000660021117a10 */ /* 0x000fe20007ffe0ff */
[----:B------:R1:W-:Y:S01]  /*53750*/  @P1 STG.E [R4.64], R173 ;  /* 0x000000ad04001986 */ /* 0x0003e2000c101908 */
[----:B------:R-:W-:-:S03]  /*53760*/  ISETP.LT.AND P4, PT, R212, c[0x0][0x178], !P4 ;  /* 0x00005e00d4007a0c */ /* 0x000fc60006781270 */
[----:B------:R1:W-:Y:S01]  /*53770*/  @P6 STG.E [R2.64], R21 ;  /* 0x0000001502006986 */ /* 0x0003e2000c101908 */
[----:B------:R-:W-:Y:S02]  /*53780*/  ISETP.LT.AND P6, PT, R214, c[0x0][0x178], !P0 ;  /* 0x00005e00d6007a0c */ /* 0x000fe400047c1270 */
[----:B------:R-:W-:Y:S01]  /*53790*/  IADD3 R0, R215, 0xec, RZ ;  /* 0x000000ecd7007810 */ /* 0x000fe20007ffe0ff */
[----:B------:R-:W3:Y:S01]  /*537a0*/  LDS.128 R32, [R252+0x800] ;  /* 0x00080000fc207984 */ /* 0x000ee20000000c00 */
[C---:B------:R-:W-:Y:S01]  /*537b0*/  IADD3 R37, R17.reuse, c[0x0][0x198], RZ ;  /* 0x0000660011257a10 */ /* 0x040fe20007ffe0ff */
[----:B--2---:R-:W-:Y:S01]  /*537c0*/  IMAD.WIDE R8, R17, 0x4, R166 ;  /* 0x0000000411087825 */ /* 0x004fe200078e02a6 */
[----:B------:R-:W-:Y:S02]  /*537d0*/  ISETP.GE.AND P3, PT, R0, c[0x0][0x17c], PT ;  /* 0x00005f0000007a0c */ /* 0x000fe40003f66270 */
[----:B------:R-:W-:Y:S01]  /*537e0*/  IADD3 R0, R215, 0xed, RZ ;  /* 0x000000edd7007810 */ /* 0x000fe20007ffe0ff */
[----:B----4-:R-:W-:Y:S01]  /*537f0*/  IMAD.WIDE R12, R17, 0x4, R164 ;  /* 0x00000004110c7825 */ /* 0x010fe200078e02a4 */
[----:B------:R-:W-:-:S03]  /*53800*/  ISETP.LT.AND P0, PT, R212, c[0x0][0x178], !P0 ;  /* 0x00005e00d4007a0c */ /* 0x000fc60004701270 */
[C---:B-1----:R-:W-:Y:S01]  /*53810*/  IMAD.WIDE R4, R37.reuse, 0x4, R166 ;  /* 0x0000000425047825 */ /* 0x042fe200078e02a6 */
[----:B------:R-:W-:Y:S01]  /*53820*/  ISETP.GE.AND P2, PT, R0, c[0x0][0x17c], PT ;  /* 0x00005f0000007a0c */ /* 0x000fe20003f46270 */
[----:B------:R1:W-:Y:S01]  /*53830*/  @P5 STG.E [R8.64], R180 ;  /* 0x000000b408005986 */ /* 0x0003e2000c101908 */
[----:B------:R-:W-:Y:S01]  /*53840*/  ISETP.LT.AND P5, PT, R214, c[0x0][0x178], !P3 ;  /* 0x00005e00d6007a0c */ /* 0x000fe20005fa1270 */
[C---:B------:R-:W-:Y:S01]  /*53850*/  IMAD.WIDE R16, R37.reuse, 0x4, R164 ;  /* 0x0000000425107825 */ /* 0x040fe200078e02a4 */
[----:B------:R-:W-:Y:S01]  /*53860*/  IADD3 R37, R37, c[0x0][0x198], RZ ;  /* 0x0000660025257a10 */ /* 0x000fe20007ffe0ff */
[----:B------:R-:W-:Y:S01]  /*53870*/  @P4 STG.E [R12.64], R24 ;  /* 0x000000180c004986 */ /* 0x000fe2000c101908 */
[----:B------:R-:W-:-:S03]  /*53880*/  ISETP.LT.AND P3, PT, R212, c[0x0][0x178], !P3 ;  /* 0x00005e00d4007a0c */ /* 0x000fc60005f61270 */
[----:B------:R2:W-:Y:S01]  /*53890*/  @P6 STG.E [R4.64], R181 ;  /* 0x000000b504006986 */ /* 0x0005e2000c101908 */
[----:B------:R-:W-:Y:S02]  /*538a0*/  ISETP.LT.AND P6, PT, R214, c[0x0][0x178], !P2 ;  /* 0x00005e00d6007a0c */ /* 0x000fe400057c1270 */
[----:B------:R-:W-:Y:S02]  /*538b0*/  IADD3 R0, R215, 0xee, RZ ;  /* 0x000000eed7007810 */ /* 0x000fe40007ffe0ff */
[C---:B------:R-:W-:Y:S01]  /*538c0*/  IADD3 R21, R37.reuse, c[0x0][0x198], RZ ;  /* 0x0000660025157a10 */ /* 0x040fe20007ffe0ff */
[----:B------:R-:W-:Y:S01]  /*538d0*/  IMAD.WIDE R2, R37, 0x4, R166 ;  /* 0x0000000425027825 */ /* 0x000fe200078e02a6 */
[----:B------:R-:W-:Y:S02]  /*538e0*/  ISETP.GE.AND P1, PT, R0, c[0x0][0x17c], PT ;  /* 0x00005f0000007a0c */ /* 0x000fe40003f26270 */
[----:B------:R-:W-:Y:S01]  /*538f0*/  IADD3 R0, R215, 0xef, RZ ;  /* 0x000000efd7007810 */ /* 0x000fe20007ffe0ff */
[----:B-1----:R-:W-:Y:S01]  /*53900*/  IMAD.WIDE R8, R37, 0x4, R164 ;  /* 0x0000000425087825 */ /* 0x002fe200078e02a4 */
[----:B------:R-:W-:Y:S01]  /*53910*/  ISETP.LT.AND P2, PT, R212, c[0x0][0x178], !P2 ;  /* 0x00005e00d4007a0c */ /* 0x000fe20005741270 */
[----:B------:R1:W-:Y:S02]  /*53920*/  @P0 STG.E [R16.64], R25 ;  /* 0x0000001910000986 */ /* 0x0003e4000c101908 */
[C---:B--2---:R-:W-:Y:S01]  /*53930*/  IMAD.WIDE R4, R21.reuse, 0x4, R166 ;  /* 0x0000000415047825 */ /* 0x044fe200078e02a6 */
[----:B------:R-:W-:Y:S01]  /*53940*/  ISETP.GE.AND P4, PT, R0, c[0x0][0x17c], PT ;  /* 0x00005f0000007a0c */ /* 0x000fe20003f86270 */
[----:B------:R2:W-:Y:S01]  /*53950*/  @P5 STG.E [R2.64], R188 ;  /* 0x000000bc02005986 */ /* 0x0005e2000c101908 */
[----:B------:R-:W-:Y:S01]  /*53960*/  ISETP.LT.AND P5, PT, R214, c[0x0][0x178], !P1 ;  /* 0x00005e00d6007a0c */ /* 0x000fe20004fa1270 */
[C---:B------:R-:W-:Y:S01]  /*53970*/  IMAD.WIDE R12, R21.reuse, 0x4, R164 ;  /* 0x00000004150c7825 */ /* 0x040fe200078e02a4 */
[----:B------:R-:W-:Y:S01]  /*53980*/  IADD3 R21, R21, c[0x0][0x198], RZ ;  /* 0x0000660015157a10 */ /* 0x000fe20007ffe0ff */
[----:B---3--:R3:W-:Y:S01]  /*53990*/  @P3 STG.E [R8.64], R28 ;  /* 0x0000001c08003986 */ /* 0x0087e2000c101908 */
[----:B------:R-:W-:-:S03]  /*539a0*/  ISETP.LT.AND P1, PT, R212, c[0x0][0x178], !P1 ;  /* 0x00005e00d4007a0c */ /* 0x000fc60004f21270 */
[----:B------:R4:W-:Y:S01]  /*539b0*/  @P6 STG.E [R4.64], R189 ;  /* 0x000000bd04006986 */ /* 0x0009e2000c101908 */
[----:B------:R-:W-:Y:S02]  /*539c0*/  ISETP.LT.AND P6, PT, R214, c[0x0][0x178], !P4 ;  /* 0x00005e00d6007a0c */ /* 0x000fe400067c1270 */
[----:B------:R-:W-:Y:S02]  /*539d0*/  ISETP.LT.AND P4, PT, R212, c[0x0][0x178], !P4 ;  /* 0x00005e00d4007a0c */ /* 0x000fe40006781270 */
[----:B------:R-:W-:Y:S02]  /*539e0*/  IADD3 R0, R215, 0xf0, RZ ;  /* 0x000000f0d7007810 */ /* 0x000fe40007ffe0ff */
[C---:B-1----:R-:W-:Y:S01]  /*539f0*/  IADD3 R17, R21.reuse, c[0x0][0x198], RZ ;  /* 0x0000660015117a10 */ /* 0x042fe20007ffe0ff */
[----:B--2---:R-:W-:Y:S01]  /*53a00*/  IMAD.WIDE R2, R21, 0x4, R166 ;  /* 0x0000000415027825 */ /* 0x004fe200078e02a6 */
[----:B------:R-:W-:Y:S01]  /*53a10*/  ISETP.GE.AND P0, PT, R0, c[0x0][0x17c], PT ;  /* 0x00005f0000007a0c */ /* 0x000fe20003f06270 */
[----:B------:R1:W-:Y:S01]  /*53a20*/  @P2 STG.E [R12.64], R29 ;  /* 0x0000001d0c002986 */ /* 0x0003e2000c101908 */
[----:B------:R-:W-:Y:S01]  /*53a30*/  IADD3 R0, R215, 0xf1, RZ ;  /* 0x000000f1d7007810 */ /* 0x000fe20007ffe0ff */
[----:B---3--:R-:W-:-:S04]  /*53a40*/  IMAD.WIDE R8, R21, 0x4, R164 ;  /* 0x0000000415087825 */ /* 0x008fc800078e02a4 */
[C---:B----4-:R-:W-:Y:S01]  /*53a50*/  IMAD.WIDE R4, R17.reuse, 0x4, R166 ;  /* 0x0000000411047825 */ /* 0x050fe200078e02a6 */
[----:B------:R-:W-:Y:S01]  /*53a60*/  ISETP.GE.AND P3, PT, R0, c[0x0][0x17c], PT ;  /* 0x00005f0000007a0c */ /* 0x000fe20003f66270 */
[----:B------:R2:W-:Y:S01]  /*53a70*/  @P5 STG.E [R2.64], R196 ;  /* 0x000000c402005986 */ /* 0x0005e2000c101908 */
[----:B------:R-:W-:Y:S01]  /*53a80*/  ISETP.LT.AND P5, PT, R214, c[0x0][0x178], !P0 ;  /* 0x00005e00d6007a0c */ /* 0x000fe200047a1270 */
[C---:B-1----:R-:W-:Y:S02]  /*53a90*/  IMAD.WIDE R12, R17.reuse, 0x4, R164 ;  /* 0x00000004110c7825 */ /* 0x042fe400078e02a4 */
[----:B------:R1:W-:Y:S01]  /*53aa0*/  @P1 STG.E [R8.64], R32 ;  /* 0x0000002008001986 */ /* 0x0003e2000c101908 */
[----:B------:R-:W-:Y:S02]  /*53ab0*/  IADD3 R17, R17, c[0x0][0x198], RZ ;  /* 0x0000660011117a10 */ /* 0x000fe40007ffe0ff */
[----:B------:R-:W-:Y:S01]  /*53ac0*/  ISETP.LT.AND P0, PT, R212, c[0x0][0x178], !P0 ;  /* 0x00005e00d4007a0c */ /* 0x000fe20004701270 */
[----:B------:R3:W-:Y:S01]  /*53ad0*/  @P6 STG.E [R4.64], R197 ;  /* 0x000000c504006986 */ /* 0x0007e2000c101908 */
[----:B------:R-:W-:-:S03]  /*53ae0*/  IADD3 R0, R215, 0xf2, RZ ;  /* 0x000000f2d7007810 */ /* 0x000fc60007ffe0ff */
[----:B------:R4:W-:Y:S01]  /*53af0*/  @P4 STG.E [R12.64], R33 ;  /* 0x000000210c004986 */ /* 0x0009e2000c101908 */
[----:B------:R-:W-:Y:S02]  /*53b00*/  ISETP.LT.AND P4, PT, R214, c[0x0][0x178], !P3 ;  /* 0x00005e00d6007a0c */ /* 0x000fe40005f81270 */
[----:B------:R-:W-:Y:S02]  /*53b10*/  ISETP.LT.AND P6, PT, R212, c[0x0][0x178], !P3 ;  /* 0x00005e00d4007a0c */ /* 0x000fe40005fc1270 */
[C---:B------:R-:W-:Y:S01]  /*53b20*/  IADD3 R21, R17.reuse, c[0x0][0x198], RZ ;  /* 0x0000660011157a10 */ /* 0x040fe20007ffe0ff */
[----:B--2---:R-:W-:Y:S01]  /*53b30*/  IMAD.WIDE R2, R17, 0x4, R166 ;  /* 0x0000000411027825 */ /* 0x004fe200078e02a6 */
[----:B------:R-:W-:Y:S02]  /*53b40*/  ISETP.GE.AND P2, PT, R0, c[0x0][0x17c], PT ;  /* 0x00005f0000007a0c */ /* 0x000fe40003f46270 */
[----:B------:R-:W-:Y:S01]  /*53b50*/  IADD3 R0, R215, 0xf3, RZ ;  /* 0x000000f3d7007810 */ /* 0x000fe20007ffe0ff */
[----:B-1----:R-:W-:Y:S01]  /*53b60*/  IMAD.WIDE R8, R17, 0x4, R164 ;  /* 0x0000000411087825 */ /* 0x002fe200078e02a4 */
[----:B------:R1:W-:Y:S03]  /*53b70*/  @P5 STG.E [R2.64], R170 ;  /* 0x000000aa02005986 */ /* 0x0003e6000c101908 */
[C---:B---3--:R-:W-:Y:S01]  /*53b80*/  IMAD.WIDE R4, R21.reuse, 0x4, R166 ;  /* 0x0000000415047825 */ /* 0x048fe200078e02a6 */
[----:B------:R-:W-:Y:S01]  /*53b90*/  ISETP.GE.AND P1, PT, R0, c[0x0][0x17c], PT ;  /* 0x00005f0000007a0c */ /* 0x000fe20003f26270 */
[----:B------:R2:W-:Y:S01]  /*53ba0*/  @P0 STG.E [R8.64], R6 ;  /* 0x0000000608000986 */ /* 0x0005e2000c101908 */
[----:B------:R-:W-:Y:S01]  /*53bb0*/  ISETP.LT.AND P5, PT, R214, c[0x0][0x178], !P2 ;  /* 0x00005e00d6007a0c */ /* 0x000fe200057a1270 */
[C---:B----4-:R-:W-:Y:S01]  /*53bc0*/  IMAD.WIDE R12, R21.reuse, 0x4, R164 ;  /* 0x00000004150c7825 */ /* 0x050fe200078e02a4 */
[----:B------:R-:W-:Y:S01]  /*53bd0*/  IADD3 R21, R21, c[0x0][0x198], RZ ;  /* 0x0000660015157a10 */ /* 0x000fe20007ffe0ff */
[----:B------:R3:W-:Y:S01]  /*53be0*/  @P4 STG.E [R4.64], R171 ;  /* 0x000000ab04004986 */ /* 0x0007e2000c101908 */
[----:B------:R-:W-:-:S02]  /*53bf0*/  ISETP.LT.AND P2, PT, R212, c[0x0][0x178], !P2 ;  /* 0x00005e00d4007a0c */ /* 0x000fc40005741270 */
[----:B------:R-:W-:Y:S01]  /*53c00*/  ISETP.LT.AND P4, PT, R214, c[0x0][0x178], !P1 ;  /* 0x00005e00d6007a0c */ /* 0x000fe20004f81270 */
[----:B------:R4:W-:Y:S01]  /*53c10*/  @P6 STG.E [R12.64], R7 ;  /* 0x000000070c006986 */ /* 0x0009e2000c101908 */
[----:B------:R-:W-:Y:S02]  /*53c20*/  IADD3 R0, R215, 0xf4, RZ ;  /* 0x000000f4d7007810 */ /* 0x000fe40007ffe0ff */
[----:B------:R-:W-:Y:S02]  /*53c30*/  ISETP.LT.AND P6, PT, R212, c[0x0][0x178], !P1 ;  /* 0x00005e00d4007a0c */ /* 0x000fe40004fc1270 */
[C---:B------:R-:W-:Y:S01]  /*53c40*/  IADD3 R17, R21.reuse, c[0x0][0x198], RZ ;  /* 0x0000660015117a10 */ /* 0x040fe20007ffe0ff */
[----:B-1----:R-:W-:Y:S01]  /*53c50*/  IMAD.WIDE R2, R21, 0x4, R166 ;  /* 0x0000000415027825 */ /* 0x002fe200078e02a6 */
[----:B------:R-:W-:Y:S02]  /*53c60*/  ISETP.GE.AND P3, PT, R0, c[0x0][0x17c], PT ;  /* 0x00005f0000007a0c */ /* 0x000fe40003f66270 */
[----:B------:R-:W-:Y:S01]  /*53c70*/  IADD3 R0, R215, 0xf5, RZ ;  /* 0x000000f5d7007810 */ /* 0x000fe20007ffe0ff */
[----:B--2---:R-:W-:Y:S01]  /*53c80*/  IMAD.WIDE R8, R21, 0x4, R164 ;  /* 0x0000000415087825 */ /* 0x004fe200078e02a4 */
        /* <DEDUP_REMOVED lines=41> */
[----:B----4-:R-:W-:Y:S01]  /*53f20*/  IMAD.WIDE R6, R11, 0x4, R164 ;  /* 0x000000040b067825 */ /* 0x010fe200078e02a4 */
[----:B------:R-:W-:Y:S01]  /*53f30*/  IADD3 R0, R215, 0xfa, RZ ;  /* 0x000000fad7007810 */ /* 0x000fe20007ffe0ff */
[----:B------:R3:W-:Y:S01]  /*53f40*/  @P4 STG.E [R4.64], R195 ;  /* 0x000000c304004986 */ /* 0x0007e2000c101908 */
[----:B------:R-:W-:-:S02]  /*53f50*/  IADD3 R11, R11, c[0x0][0x198], RZ ;  /* 0x000066000b0b7a10 */ /* 0x000fc40007ffe0ff */
[----:B------:R-:W-:Y:S01]  /*53f60*/  ISETP.LT.AND P0, PT, R212, c[0x0][0x178], !P0 ;  /* 0x00005e00d4007a0c */ /* 0x000fe20004701270 */
[----:B------:R4:W-:Y:S01]  /*53f70*/  @P6 STG.E [R6.64], R19 ;  /* 0x0000001306006986 */ /* 0x0009e2000c101908 */
[----:B------:R-:W-:Y:S02]  /*53f80*/  ISETP.LT.AND P4, PT, R214, c[0x0][0x178], !P3 ;  /* 0x00005e00d6007a0c */ /* 0x000fe40005f81270 */
[----:B------:R-:W-:Y:S02]  /*53f90*/  ISETP.GE.AND P2, PT, R0, c[0x0][0x17c], PT ;  /* 0x00005f0000007a0c */ /* 0x000fe40003f46270 */
[----:B------:R-:W-:Y:S02]  /*53fa0*/  ISETP.LT.AND P6, PT, R212, c[0x0][0x178], !P3 ;  /* 0x00005e00d4007a0c */ /* 0x000fe40005fc1270 */
[----:B------:R-:W-:Y:S02]  /*53fb0*/  IADD3 R0, R215, 0xfb, RZ ;  /* 0x000000fbd7007810 */ /* 0x000fe40007ffe0ff */
[C---:B------:R-:W-:Y:S01]  /*53fc0*/  IADD3 R13, R11.reuse, c[0x0][0x198], RZ ;  /* 0x000066000b0d7a10 */ /* 0x040fe20007ffe0ff */
[----:B-1----:R-:W-:Y:S01]  /*53fd0*/  IMAD.WIDE R2, R11, 0x4, R166 ;  /* 0x000000040b027825 */ /* 0x002fe200078e02a6 */
[----:B------:R-:W-:-:S02]  /*53fe0*/  ISETP.GE.AND P1, PT, R0, c[0x0][0x17c], PT ;  /* 0x00005f0000007a0c */ /* 0x000fc40003f26270 */
[----:B------:R-:W-:Y:S01]  /*53ff0*/  IADD3 R0, R215, 0xfc, RZ ;  /* 0x000000fcd7007810 */ /* 0x000fe20007ffe0ff */
[----:B--2---:R-:W-:Y:S01]  /*54000*/  IMAD.WIDE R8, R11, 0x4, R164 ;  /* 0x000000040b087825 */ /* 0x004fe200078e02a4 */
[----:B------:R1:W-:Y:S03]  /*54010*/  @P5 STG.E [R2.64], R174 ;  /* 0x000000ae02005986 */ /* 0x0003e6000c101908 */
[C---:B---3--:R-:W-:Y:S01]  /*54020*/  IMAD.WIDE R4, R13.reuse, 0x4, R166 ;  /* 0x000000040d047825 */ /* 0x048fe200078e02a6 */
[----:B------:R-:W-:Y:S01]  /*54030*/  ISETP.LT.AND P5, PT, R214, c[0x0][0x178], !P2 ;  /* 0x00005e00d6007a0c */ /* 0x000fe200057a1270 */
[----:B------:R-:W-:Y:S02]  /*54040*/  @P0 STG.E [R8.64], R22 ;  /* 0x0000001608000986 */ /* 0x000fe4000c101908 */
[C---:B----4-:R-:W-:Y:S01]  /*54050*/  IMAD.WIDE R6, R13.reuse, 0x4, R164 ;  /* 0x000000040d067825 */ /* 0x050fe200078e02a4 */
[----:B------:R-:W-:Y:S01]  /*54060*/  IADD3 R13, R13, c[0x0][0x198], RZ ;  /* 0x000066000d0d7a10 */ /* 0x000fe20007ffe0ff */
[----:B------:R2:W-:Y:S01]  /*54070*/  @P4 STG.E [R4.64], R175 ;  /* 0x000000af04004986 */ /* 0x0005e2000c101908 */
[----:B------:R-:W-:-:S02]  /*54080*/  ISETP.GE.AND P3, PT, R0, c[0x0][0x17c], PT ;  /* 0x00005f0000007a0c */ /* 0x000fc40003f66270 */
[----:B------:R-:W-:Y:S01]  /*54090*/  ISETP.LT.AND P2, PT, R212, c[0x0][0x178], !P2 ;  /* 0x00005e00d4007a0c */ /* 0x000fe20005741270 */
[----:B------:R3:W-:Y:S01]  /*540a0*/  @P6 STG.E [R6.64], R23 ;  /* 0x0000001706006986 */ /* 0x0007e2000c101908 */
[----:B------:R-:W-:Y:S02]  /*540b0*/  ISETP.LT.AND P4, PT, R214, c[0x0][0x178], !P1 ;  /* 0x00005e00d6007a0c */ /* 0x000fe40004f81270 */
[----:B------:R-:W-:Y:S02]  /*540c0*/  ISETP.LT.AND P1, PT, R212, c[0x0][0x178], !P1 ;  /* 0x00005e00d4007a0c */ /* 0x000fe40004f21270 */
[----:B------:R-:W-:Y:S02]  /*540d0*/  IADD3 R11, R13, c[0x0][0x198], RZ ;  /* 0x000066000d0b7a10 */ /* 0x000fe40007ffe0ff */
[----:B------:R-:W-:Y:S02]  /*540e0*/  IADD3 R0, R215, 0xfd, RZ ;  /* 0x000000fdd7007810 */ /* 0x000fe40007ffe0ff */
[----:B------:R-:W-:Y:S01]  /*540f0*/  ISETP.LT.AND P6, PT, R214, c[0x0][0x178], !P3 ;  /* 0x00005e00d6007a0c */ /* 0x000fe20005fc1270 */
[----:B-1----:R-:W-:Y:S01]  /*54100*/  IMAD.WIDE R2, R13, 0x4, R166 ;  /* 0x000000040d027825 */ /* 0x002fe200078e02a6 */
[----:B------:R-:W-:-:S02]  /*54110*/  IADD3 R15, R11, c[0x0][0x198], RZ ;  /* 0x000066000b0f7a10 */ /* 0x000fc40007ffe0ff */
[----:B------:R-:W-:Y:S01]  /*54120*/  ISETP.GE.AND P0, PT, R0, c[0x0][0x17c], PT ;  /* 0x00005f0000007a0c */ /* 0x000fe20003f06270 */
[----:B--2---:R-:W-:Y:S01]  /*54130*/  IMAD.WIDE R4, R13, 0x4, R164 ;  /* 0x000000040d047825 */ /* 0x004fe200078e02a4 */
[----:B------:R-:W-:Y:S01]  /*54140*/  IADD3 R0, R215, 0xfe, RZ ;  /* 0x000000fed7007810 */ /* 0x000fe20007ffe0ff */
[----:B------:R1:W-:Y:S02]  /*54150*/  @P5 STG.E [R2.64], R182 ;  /* 0x000000b602005986 */ /* 0x0003e4000c101908 */
[----:B---3--:R-:W-:Y:S01]  /*54160*/  IMAD.WIDE R6, R11, 0x4, R166 ;  /* 0x000000040b067825 */ /* 0x008fe200078e02a6 */
[----:B------:R-:W-:-:S03]  /*54170*/  ISETP.GE.AND P5, PT, R0, c[0x0][0x17c], PT ;  /* 0x00005f0000007a0c */ /* 0x000fc60003fa6270 */
[----:B------:R-:W-:Y:S01]  /*54180*/  IMAD.WIDE R8, R11, 0x4, R164 ;  /* 0x000000040b087825 */ /* 0x000fe200078e02a4 */
[----:B------:R-:W-:Y:S01]  /*54190*/  IADD3 R0, R215, 0xff, RZ ;  /* 0x000000ffd7007810 */ /* 0x000fe20007ffe0ff */
[----:B------:R2:W-:Y:S02]  /*541a0*/  @P2 STG.E [R4.64], R26 ;  /* 0x0000001a04002986 */ /* 0x0005e4000c101908 */
[C---:B------:R-:W-:Y:S02]  /*541b0*/  IMAD.WIDE R10, R15.reuse, 0x4, R166 ;  /* 0x000000040f0a7825 */ /* 0x040fe400078e02a6 */
[----:B------:R3:W-:Y:S01]  /*541c0*/  @P4 STG.E [R6.64], R183 ;  /* 0x000000b706004986 */ /* 0x0007e2000c101908 */
[----:B------:R-:W-:Y:S02]  /*541d0*/  IADD3 R13, R15, c[0x0][0x198], RZ ;  /* 0x000066000f0d7a10 */ /* 0x000fe40007ffe0ff */
[----:B------:R-:W-:Y:S01]  /*541e0*/  ISETP.LT.AND P3, PT, R212, c[0x0][0x178], !P3 ;  /* 0x00005e00d4007a0c */ /* 0x000fe20005f61270 */
[----:B------:R4:W-:Y:S01]  /*541f0*/  @P1 STG.E [R8.64], R27 ;  /* 0x0000001b08001986 */ /* 0x0009e2000c101908 */
[----:B------:R-:W-:-:S03]  /*54200*/  ISETP.GE.AND P2, PT, R0, c[0x0][0x17c], PT ;  /* 0x00005f0000007a0c */ /* 0x000fc60003f46270 */
[----:B------:R1:W-:Y:S01]  /*54210*/  @P6 STG.E [R10.64], R190 ;  /* 0x000000be0a006986 */ /* 0x0003e2000c101908 */
[----:B------:R-:W-:Y:S02]  /*54220*/  ISETP.LT.AND P6, PT, R214, c[0x0][0x178], !P0 ;  /* 0x00005e00d6007a0c */ /* 0x000fe400047c1270 */
[----:B------:R-:W-:Y:S02]  /*54230*/  ISETP.LT.AND P0, PT, R212, c[0x0][0x178], !P0 ;  /* 0x00005e00d4007a0c */ /* 0x000fe40004701270 */
[----:B------:R-:W-:Y:S02]  /*54240*/  ISETP.LT.AND P4, PT, R214, c[0x0][0x178], !P5 ;  /* 0x00005e00d6007a0c */ /* 0x000fe40006f81270 */
[----:B------:R-:W-:Y:S02]  /*54250*/  IADD3 R17, R13, c[0x0][0x198], RZ ;  /* 0x000066000d117a10 */ /* 0x000fe40007ffe0ff */
[----:B------:R-:W-:Y:S02]  /*54260*/  ISETP.LT.AND P5, PT, R212, c[0x0][0x178], !P5 ;  /* 0x00005e00d4007a0c */ /* 0x000fe40006fa1270 */
[----:B------:R-:W-:Y:S01]  /*54270*/  ISETP.LT.AND P1, PT, R214, c[0x0][0x178], !P2 ;  /* 0x00005e00d6007a0c */ /* 0x000fe20005721270 */
[----:B-1----:R-:W-:Y:S01]  /*54280*/  IMAD.WIDE R2, R15, 0x4, R164 ;  /* 0x000000040f027825 */ /* 0x002fe200078e02a4 */
[----:B------:R-:W-:-:S02]  /*54290*/  ISETP.LT.AND P2, PT, R212, c[0x0][0x178], !P2 ;  /* 0x00005e00d4007a0c */ /* 0x000fc40005741270 */
[----:B------:R-:W-:Y:S01]  /*542a0*/  IADD3 R15, R17, c[0x0][0x198], RZ ;  /* 0x00006600110f7a10 */ /* 0x000fe20007ffe0ff */
[C---:B--2---:R-:W-:Y:S01]  /*542b0*/  IMAD.WIDE R4, R13.reuse, 0x4, R166 ;  /* 0x000000040d047825 */ /* 0x044fe200078e02a6 */
[----:B------:R1:W-:Y:S03]  /*542c0*/  @P3 STG.E [R2.64], R30 ;  /* 0x0000001e02003986 */ /* 0x0003e6000c101908 */
[----:B---3--:R-:W-:Y:S01]  /*542d0*/  IMAD.WIDE R6, R13, 0x4, R164 ;  /* 0x000000040d067825 */ /* 0x008fe200078e02a4 */
[----:B------:R1:W-:Y:S03]  /*542e0*/  @P6 STG.E [R4.64], R191 ;  /* 0x000000bf04006986 */ /* 0x0003e6000c101908 */
[C---:B----4-:R-:W-:Y:S01]  /*542f0*/  IMAD.WIDE R8, R17.reuse, 0x4, R166 ;  /* 0x0000000411087825 */ /* 0x050fe200078e02a6 */
[----:B------:R1:W-:Y:S03]  /*54300*/  @P0 STG.E [R6.64], R31 ;  /* 0x0000001f06000986 */ /* 0x0003e6000c101908 */
[----:B------:R-:W-:Y:S01]  /*54310*/  IMAD.WIDE R10, R17, 0x4, R164 ;  /* 0x00000004110a7825 */ /* 0x000fe200078e02a4 */
[----:B------:R1:W-:Y:S03]  /*54320*/  @P4 STG.E [R8.64], R198 ;  /* 0x000000c608004986 */ /* 0x0003e6000c101908 */
[C---:B------:R-:W-:Y:S01]  /*54330*/  IMAD.WIDE R166, R15.reuse, 0x4, R166 ;  /* 0x000000040fa67825 */ /* 0x040fe200078e02a6 */
[----:B------:R1:W-:Y:S04]  /*54340*/  @P5 STG.E [R10.64], R34 ;  /* 0x000000220a005986 */ /* 0x0003e8000c101908 */
[----:B------:R1:W-:Y:S01]  /*54350*/  @P1 STG.E [R166.64], R199 ;  /* 0x000000c7a6001986 */ /* 0x0003e2000c101908 */
[----:B------:R-:W-:Y:S01]  /*54360*/  IMAD.WIDE R164, R15, 0x4, R164 ;  /* 0x000000040fa47825 */ /* 0x000fe200078e02a4 */
[----:B------:R-:W-:Y:S06]  /*54370*/  @!P2 EXIT ;  /* 0x000000000000a94d */ /* 0x000fec0003800000 */
[----:B------:R-:W-:Y:S01]  /*54380*/  STG.E [R164.64], R35 ;  /* 0x00000023a4007986 */ /* 0x000fe2000c101908 */
[----:B------:R-:W-:Y:S05]  /*54390*/  EXIT ;  /* 0x000000000000794d */ /* 0x000fea0003800000 */
.L_x_3:
[----:B------:R-:W-:-:S00]  /*543a0*/  BRA `(.L_x_3) ;  /* 0xfffffff000007947 */ /* 0x000fc0000383ffff */
[----:B------:R-:W-:-:S00]  /*543b0*/  NOP ;  /* 0x0000000000007918 */ /* 0x000fc00000000000 */
        /* <DEDUP_REMOVED lines=12> */
.L_x_4:


//--------------------- .nv.shared.matmul_kernel  --------------------------
	.section	.nv.shared.matmul_kernel,"aw",@nobits
	.sectionflags	@""
	.align	16
